// auto-generated by cutlass_sweep.gemm — config: {"arch": "sm_100", "cluster_m": 1, "cluster_n": 8, "dtype": "nvfp4", "dtype_b": "nvfp4", "layout": "nt", "stages": 0, "tile_k": 256, "tile_m": 128, "tile_n": 256}
#include "cutlass/cutlass.h"
#include "cutlass/gemm/collective/collective_builder.hpp"
#include "cutlass/gemm/device/gemm_universal_adapter.h"
#include "cutlass/gemm/kernel/gemm_universal.hpp"
#include "cutlass/epilogue/collective/collective_builder.hpp"

using ElemA = cutlass::nv_float4_t<cutlass::float_e2m1_t>;
using ElemB = cutlass::nv_float4_t<cutlass::float_e2m1_t>;
using ElemCD = cutlass::bfloat16_t;
using Acc  = float;
using TileShape    = cute::Shape<cute::_128, cute::_256, cute::_256>;
using ClusterShape = cute::Shape<cute::_1, cute::_8, cute::_1>;

using CollectiveEpilogue = typename cutlass::epilogue::collective::CollectiveBuilder<
    cutlass::arch::Sm100, cutlass::arch::OpClassTensorOp,
    TileShape, ClusterShape,
    cutlass::epilogue::collective::EpilogueTileAuto,
    Acc, Acc,
    ElemCD, cutlass::layout::RowMajor, 128 / cutlass::sizeof_bits<ElemCD>::value,
    ElemCD, cutlass::layout::RowMajor, 128 / cutlass::sizeof_bits<ElemCD>::value,
    cutlass::epilogue::collective::EpilogueScheduleAuto
  >::CollectiveOp;

using CollectiveMainloop = typename cutlass::gemm::collective::CollectiveBuilder<
    cutlass::arch::Sm100, cutlass::arch::OpClassBlockScaledTensorOp,
    ElemA, cutlass::layout::RowMajor, 32,
    ElemB, cutlass::layout::ColumnMajor, 32,
    Acc,
    TileShape, ClusterShape,
    cutlass::gemm::collective::StageCountAutoCarveout<static_cast<int>(sizeof(typename CollectiveEpilogue::SharedStorage))>,
    cutlass::gemm::collective::KernelScheduleAuto
  >::CollectiveOp;

using GemmKernel = cutlass::gemm::kernel::GemmUniversal<
    cute::Shape<int,int,int,int>,
    CollectiveMainloop,
    CollectiveEpilogue
>;
using Gemm = cutlass::gemm::device::GemmUniversalAdapter<GemmKernel>;

// Force the device kernel symbol into the cubin without needing a host main.
auto* _anchor = &cutlass::device_kernel<GemmKernel>;


// ===== COMPILED SASS (sm_100a) =====

	.target	sm_100a

	.elftype	@"ET_EXEC"


//--------------------- .note.nv.tkinfo           --------------------------
	.section	.note.nv.tkinfo,"",@"SHT_NOTE"
	.sectionflags	@"SHF_NOTE_NV_TKINFO"
	.tkinfo
        /*0018*/ 	.word	0x00000002
        /*0030*/ 	.string	""
        /*0030*/ 	.string	"ptxas"
        /*0030*/ 	.string	"Cuda compilation tools, release 13.0, V13.0.88"
        /*0030*/ 	.string	"Build cuda_13.0.r13.0/compiler.36424714_0"
        /*0030*/ 	.string	"-arch sm_100a -m 64 "



//--------------------- .note.nv.cuinfo           --------------------------
	.section	.note.nv.cuinfo,"",@"SHT_NOTE"
	.sectionflags	@"SHF_NOTE_NV_CUINFO"
        /*0018*/ 	.short	0x0002
        /*001a*/ 	.short	0x0064
        /*001c*/ 	.short	0x0082
	.zero		2


//--------------------- .nv.info                  --------------------------
	.section	.nv.info,"",@"SHT_CUDA_INFO"
	.align	4


	//----- nvinfo : EIATTR_REGCOUNT
	.align		4
        /*0000*/ 	.byte	0x04, 0x2f
        /*0002*/ 	.short	(.L_19 - .L_18)
	.align		4
.L_18:
        /*0004*/ 	.word	index@(_ZN7cutlass13device_kernelINS_4gemm6kernel13GemmUniversalIN4cute5tupleIJiiiiEEENS1_10collective13CollectiveMmaINS1_46MainloopSm100TmaUmmaWarpSpecializedBlockScaledILi2ELi2ELi1ENS5_IJNS4_1CILi1EEENSA_ILi8EEESB_EEEEENS5_IJNSA_ILi128EEENSA_ILi256EEESG_EEENS5_IJNS_12float_e2m1_tENS_13float_ue4m3_tEEEENS5_IJNS5_IJlSB_lEEENS4_6LayoutINS5_IJNS5_IJNS5_IJNSA_ILi32EEENSA_ILi4EEEEEEiEEENS5_IJNS5_IJNSA_ILi16EEESO_EEEiEEENS5_IJSB_iEEEEEENS5_IJST_NS5_IJNS5_IJNSA_ILi0EEESB_EEENSA_ILi512EEEEEENS5_IJSW_iEEEEEEEEEEESK_S13_NS4_8TiledMMAINS4_8MMA_AtomIJNS4_17SM100_MMA_MXF4_SSISI_SI_fSJ_Li128ELi256ELi16ELNS4_4UMMA5MajorE0ELS18_0ELNS17_7ScaleInE0ELS19_0EEEEEENSM_INS5_IJSB_SB_SB_EEENS5_IJSW_SW_SW_EEEEENS5_IJNS4_10UnderscoreES1F_S1F_EEEEENS5_IJNS4_23SM90_TMA_LOAD_MULTICASTES1I_EEENS5_IJNS4_14ComposedLayoutINS4_7SwizzleILi3ELi4ELi3EEENS4_18smem_ptr_flag_bitsILi4EEENSM_INS5_IJSC_SG_EEENS5_IJSG_SB_EEEEEEENSM_INS5_IJNS5_IJNS5_IJSP_SB_EEESS_EEESB_NS5_IJSB_SO_EEEEEENS5_IJNS5_IJNS5_IJSS_SY_EEESX_EEESW_NS5_IJSO_SY_EEEEEEEEEEEvNS4_8identityENS5_IJNS4_13SM90_TMA_LOADES24_EEENS5_IJS1S_NSM_INS5_IJNS5_IJNS5_IJSP_NSA_ILi2EEEEEESS_EEESB_S1V_EEENS5_IJS1Y_SW_NS5_IJSO_NSA_ILi1024EEEEEEEEEEEEEEvS23_EENS_8epilogue10collective18CollectiveEpilogueINS2G_23Sm100TmaWarpSpecializedILi4ELi2ELi64ELb1ELb0EEEJSH_NS5_IJNSM_ISF_SB_EENSM_INSA_ILi64EEESB_EEEEENS_10bfloat16_tESL_S2P_SL_NS2G_6fusion15FusionCallbacksIS2K_NS2Q_17LinearCombinationIS2P_fS2P_fLNS_15FloatRoundStyleE2EEESH_S2O_JEEENS4_5SM1004TMEM4LOAD26SM100_TMEM_LOAD_32dp32b64xES24_NS1K_IS1M_NS1N_ILi16EEENSM_INS5_IJSC_S2M_EEENS5_IJS2M_SB_EEEEEEENS4_39AutoVectorizingCopyWithAssumedAlignmentILi128EEENS4_14SM90_TMA_STOREES34_S36_S36_EEEvvEEEEvNT_6ParamsE)
        /*0008*/ 	.word	0x000000ba


	//----- nvinfo : EIATTR_FRAME_SIZE
	.align		4
.L_19:
        /*000c*/ 	.byte	0x04, 0x11
        /*000e*/ 	.short	(.L_21 - .L_20)
	.align		4
.L_20:
        /*0010*/ 	.word	index@($__internal_2_$__cuda_sm10x_tcgen05_guardrail_trap_unallocated_columns_being_dealloced)
        /*0014*/ 	.word	0x00000000


	//----- nvinfo : EIATTR_FRAME_SIZE
	.align		4
.L_21:
        /*0018*/ 	.byte	0x04, 0x11
        /*001a*/ 	.short	(.L_23 - .L_22)
	.align		4
.L_22:
        /*001c*/ 	.word	index@($__internal_1_$__cuda_sm10x_tcgen05_guardrail_trap_phase_invalid_during_alloc)
        /*0020*/ 	.word	0x00000000


	//----- nvinfo : EIATTR_FRAME_SIZE
	.align		4
.L_23:
        /*0024*/ 	.byte	0x04, 0x11
        /*0026*/ 	.short	(.L_25 - .L_24)
	.align		4
.L_24:
        /*0028*/ 	.word	index@($__internal_0_$__cuda_sm10x_tcgen05_guardrail_trap_col_being_dealloced_not_returned_by_alloc)
        /*002c*/ 	.word	0x00000000


	//----- nvinfo : EIATTR_FRAME_SIZE
	.align		4
.L_25:
        /*0030*/ 	.byte	0x04, 0x11
        /*0032*/ 	.short	(.L_27 - .L_26)
	.align		4
.L_26:
        /*0034*/ 	.word	index@(_ZN7cutlass13device_kernelINS_4gemm6kernel13GemmUniversalIN4cute5tupleIJiiiiEEENS1_10collective13CollectiveMmaINS1_46MainloopSm100TmaUmmaWarpSpecializedBlockScaledILi2ELi2ELi1ENS5_IJNS4_1CILi1EEENSA_ILi8EEESB_EEEEENS5_IJNSA_ILi128EEENSA_ILi256EEESG_EEENS5_IJNS_12float_e2m1_tENS_13float_ue4m3_tEEEENS5_IJNS5_IJlSB_lEEENS4_6LayoutINS5_IJNS5_IJNS5_IJNSA_ILi32EEENSA_ILi4EEEEEEiEEENS5_IJNS5_IJNSA_ILi16EEESO_EEEiEEENS5_IJSB_iEEEEEENS5_IJST_NS5_IJNS5_IJNSA_ILi0EEESB_EEENSA_ILi512EEEEEENS5_IJSW_iEEEEEEEEEEESK_S13_NS4_8TiledMMAINS4_8MMA_AtomIJNS4_17SM100_MMA_MXF4_SSISI_SI_fSJ_Li128ELi256ELi16ELNS4_4UMMA5MajorE0ELS18_0ELNS17_7ScaleInE0ELS19_0EEEEEENSM_INS5_IJSB_SB_SB_EEENS5_IJSW_SW_SW_EEEEENS5_IJNS4_10UnderscoreES1F_S1F_EEEEENS5_IJNS4_23SM90_TMA_LOAD_MULTICASTES1I_EEENS5_IJNS4_14ComposedLayoutINS4_7SwizzleILi3ELi4ELi3EEENS4_18smem_ptr_flag_bitsILi4EEENSM_INS5_IJSC_SG_EEENS5_IJSG_SB_EEEEEEENSM_INS5_IJNS5_IJNS5_IJSP_SB_EEESS_EEESB_NS5_IJSB_SO_EEEEEENS5_IJNS5_IJNS5_IJSS_SY_EEESX_EEESW_NS5_IJSO_SY_EEEEEEEEEEEvNS4_8identityENS5_IJNS4_13SM90_TMA_LOADES24_EEENS5_IJS1S_NSM_INS5_IJNS5_IJNS5_IJSP_NSA_ILi2EEEEEESS_EEESB_S1V_EEENS5_IJS1Y_SW_NS5_IJSO_NSA_ILi1024EEEEEEEEEEEEEEvS23_EENS_8epilogue10collective18CollectiveEpilogueINS2G_23Sm100TmaWarpSpecializedILi4ELi2ELi64ELb1ELb0EEEJSH_NS5_IJNSM_ISF_SB_EENSM_INSA_ILi64EEESB_EEEEENS_10bfloat16_tESL_S2P_SL_NS2G_6fusion15FusionCallbacksIS2K_NS2Q_17LinearCombinationIS2P_fS2P_fLNS_15FloatRoundStyleE2EEESH_S2O_JEEENS4_5SM1004TMEM4LOAD26SM100_TMEM_LOAD_32dp32b64xES24_NS1K_IS1M_NS1N_ILi16EEENSM_INS5_IJSC_S2M_EEENS5_IJS2M_SB_EEEEEEENS4_39AutoVectorizingCopyWithAssumedAlignmentILi128EEENS4_14SM90_TMA_STOREES34_S36_S36_EEEvvEEEEvNT_6ParamsE)
        /*0038*/ 	.word	0x00000000


	//----- nvinfo : EIATTR_MIN_STACK_SIZE
	.align		4
.L_27:
        /*003c*/ 	.byte	0x04, 0x12
        /*003e*/ 	.short	(.L_29 - .L_28)
	.align		4
.L_28:
        /*0040*/ 	.word	index@(_ZN7cutlass13device_kernelINS_4gemm6kernel13GemmUniversalIN4cute5tupleIJiiiiEEENS1_10collective13CollectiveMmaINS1_46MainloopSm100TmaUmmaWarpSpecializedBlockScaledILi2ELi2ELi1ENS5_IJNS4_1CILi1EEENSA_ILi8EEESB_EEEEENS5_IJNSA_ILi128EEENSA_ILi256EEESG_EEENS5_IJNS_12float_e2m1_tENS_13float_ue4m3_tEEEENS5_IJNS5_IJlSB_lEEENS4_6LayoutINS5_IJNS5_IJNS5_IJNSA_ILi32EEENSA_ILi4EEEEEEiEEENS5_IJNS5_IJNSA_ILi16EEESO_EEEiEEENS5_IJSB_iEEEEEENS5_IJST_NS5_IJNS5_IJNSA_ILi0EEESB_EEENSA_ILi512EEEEEENS5_IJSW_iEEEEEEEEEEESK_S13_NS4_8TiledMMAINS4_8MMA_AtomIJNS4_17SM100_MMA_MXF4_SSISI_SI_fSJ_Li128ELi256ELi16ELNS4_4UMMA5MajorE0ELS18_0ELNS17_7ScaleInE0ELS19_0EEEEEENSM_INS5_IJSB_SB_SB_EEENS5_IJSW_SW_SW_EEEEENS5_IJNS4_10UnderscoreES1F_S1F_EEEEENS5_IJNS4_23SM90_TMA_LOAD_MULTICASTES1I_EEENS5_IJNS4_14ComposedLayoutINS4_7SwizzleILi3ELi4ELi3EEENS4_18smem_ptr_flag_bitsILi4EEENSM_INS5_IJSC_SG_EEENS5_IJSG_SB_EEEEEEENSM_INS5_IJNS5_IJNS5_IJSP_SB_EEESS_EEESB_NS5_IJSB_SO_EEEEEENS5_IJNS5_IJNS5_IJSS_SY_EEESX_EEESW_NS5_IJSO_SY_EEEEEEEEEEEvNS4_8identityENS5_IJNS4_13SM90_TMA_LOADES24_EEENS5_IJS1S_NSM_INS5_IJNS5_IJNS5_IJSP_NSA_ILi2EEEEEESS_EEESB_S1V_EEENS5_IJS1Y_SW_NS5_IJSO_NSA_ILi1024EEEEEEEEEEEEEEvS23_EENS_8epilogue10collective18CollectiveEpilogueINS2G_23Sm100TmaWarpSpecializedILi4ELi2ELi64ELb1ELb0EEEJSH_NS5_IJNSM_ISF_SB_EENSM_INSA_ILi64EEESB_EEEEENS_10bfloat16_tESL_S2P_SL_NS2G_6fusion15FusionCallbacksIS2K_NS2Q_17LinearCombinationIS2P_fS2P_fLNS_15FloatRoundStyleE2EEESH_S2O_JEEENS4_5SM1004TMEM4LOAD26SM100_TMEM_LOAD_32dp32b64xES24_NS1K_IS1M_NS1N_ILi16EEENSM_INS5_IJSC_S2M_EEENS5_IJS2M_SB_EEEEEEENS4_39AutoVectorizingCopyWithAssumedAlignmentILi128EEENS4_14SM90_TMA_STOREES34_S36_S36_EEEvvEEEEvNT_6ParamsE)
        /*0044*/ 	.word	0x00000000
.L_29:


//--------------------- .nv.compat                --------------------------
	.section	.nv.compat,"",@"SHT_CUDA_COMPAT_INFO"
	.align	4
        /*0000*/ 	.byte	0x02, 0x09, 0x01, 0x00, 0x02, 0x02, 0x02, 0x00, 0x02, 0x05, 0x05, 0x00, 0x03, 0x07, 0x01, 0x01
        /*0010*/ 	.byte	0x02, 0x03, 0x01, 0x00, 0x02, 0x06, 0x01, 0x00, 0x04, 0x0b, 0x08, 0x00, 0x09, 0x00, 0x00, 0x00
        /*0020*/ 	.byte	0x00, 0x00, 0x00, 0x00


//--------------------- .nv.info._ZN7cutlass13device_kernelINS_4gemm6kernel13GemmUniversalIN4cute5tupleIJiiiiEEENS1_10collective13CollectiveMmaINS1_46MainloopSm100TmaUmmaWarpSpecializedBlockScaledILi2ELi2ELi1ENS5_IJNS4_1CILi1EEENSA_ILi8EEESB_EEEEENS5_IJNSA_ILi128EEENSA_ILi256EEESG_EEENS5_IJNS_12float_e2m1_tENS_13float_ue4m3_tEEEENS5_IJNS5_IJlSB_lEEENS4_6LayoutINS5_IJNS5_IJNS5_IJNSA_ILi32EEENSA_ILi4EEEEEEiEEENS5_IJNS5_IJNSA_ILi16EEESO_EEEiEEENS5_IJSB_iEEEEEENS5_IJST_NS5_IJNS5_IJNSA_ILi0EEESB_EEENSA_ILi512EEEEEENS5_IJSW_iEEEEEEEEEEESK_S13_NS4_8TiledMMAINS4_8MMA_AtomIJNS4_17SM100_MMA_MXF4_SSISI_SI_fSJ_Li128ELi256ELi16ELNS4_4UMMA5MajorE0ELS18_0ELNS17_7ScaleInE0ELS19_0EEEEEENSM_INS5_IJSB_SB_SB_EEENS5_IJSW_SW_SW_EEEEENS5_IJNS4_10UnderscoreES1F_S1F_EEEEENS5_IJNS4_23SM90_TMA_LOAD_MULTICASTES1I_EEENS5_IJNS4_14ComposedLayoutINS4_7SwizzleILi3ELi4ELi3EEENS4_18smem_ptr_flag_bitsILi4EEENSM_INS5_IJSC_SG_EEENS5_IJSG_SB_EEEEEEENSM_INS5_IJNS5_IJNS5_IJSP_SB_EEESS_EEESB_NS5_IJSB_SO_EEEEEENS5_IJNS5_IJNS5_IJSS_SY_EEESX_EEESW_NS5_IJSO_SY_EEEEEEEEEEEvNS4_8identityENS5_IJNS4_13SM90_TMA_LOADES24_EEENS5_IJS1S_NSM_INS5_IJNS5_IJNS5_IJSP_NSA_ILi2EEEEEESS_EEESB_S1V_EEENS5_IJS1Y_SW_NS5_IJSO_NSA_ILi1024EEEEEEEEEEEEEEvS23_EENS_8epilogue10collective18CollectiveEpilogueINS2G_23Sm100TmaWarpSpecializedILi4ELi2ELi64ELb1ELb0EEEJSH_NS5_IJNSM_ISF_SB_EENSM_INSA_ILi64EEESB_EEEEENS_10bfloat16_tESL_S2P_SL_NS2G_6fusion15FusionCallbacksIS2K_NS2Q_17LinearCombinationIS2P_fS2P_fLNS_15FloatRoundStyleE2EEESH_S2O_JEEENS4_5SM1004TMEM4LOAD26SM100_TMEM_LOAD_32dp32b64xES24_NS1K_IS1M_NS1N_ILi16EEENSM_INS5_IJSC_S2M_EEENS5_IJS2M_SB_EEEEEEENS4_39AutoVectorizingCopyWithAssumedAlignmentILi128EEENS4_14SM90_TMA_STOREES34_S36_S36_EEEvvEEEEvNT_6ParamsE --------------------------
	.section	.nv.info._ZN7cutlass13device_kernelINS_4gemm6kernel13GemmUniversalIN4cute5tupleIJiiiiEEENS1_10collective13CollectiveMmaINS1_46MainloopSm100TmaUmmaWarpSpecializedBlockScaledILi2ELi2ELi1ENS5_IJNS4_1CILi1EEENSA_ILi8EEESB_EEEEENS5_IJNSA_ILi128EEENSA_ILi256EEESG_EEENS5_IJNS_12float_e2m1_tENS_13float_ue4m3_tEEEENS5_IJNS5_IJlSB_lEEENS4_6LayoutINS5_IJNS5_IJNS5_IJNSA_ILi32EEENSA_ILi4EEEEEEiEEENS5_IJNS5_IJNSA_ILi16EEESO_EEEiEEENS5_IJSB_iEEEEEENS5_IJST_NS5_IJNS5_IJNSA_ILi0EEESB_EEENSA_ILi512EEEEEENS5_IJSW_iEEEEEEEEEEESK_S13_NS4_8TiledMMAINS4_8MMA_AtomIJNS4_17SM100_MMA_MXF4_SSISI_SI_fSJ_Li128ELi256ELi16ELNS4_4UMMA5MajorE0ELS18_0ELNS17_7ScaleInE0ELS19_0EEEEEENSM_INS5_IJSB_SB_SB_EEENS5_IJSW_SW_SW_EEEEENS5_IJNS4_10UnderscoreES1F_S1F_EEEEENS5_IJNS4_23SM90_TMA_LOAD_MULTICASTES1I_EEENS5_IJNS4_14ComposedLayoutINS4_7SwizzleILi3ELi4ELi3EEENS4_18smem_ptr_flag_bitsILi4EEENSM_INS5_IJSC_SG_EEENS5_IJSG_SB_EEEEEEENSM_INS5_IJNS5_IJNS5_IJSP_SB_EEESS_EEESB_NS5_IJSB_SO_EEEEEENS5_IJNS5_IJNS5_IJSS_SY_EEESX_EEESW_NS5_IJSO_SY_EEEEEEEEEEEvNS4_8identityENS5_IJNS4_13SM90_TMA_LOADES24_EEENS5_IJS1S_NSM_INS5_IJNS5_IJNS5_IJSP_NSA_ILi2EEEEEESS_EEESB_S1V_EEENS5_IJS1Y_SW_NS5_IJSO_NSA_ILi1024EEEEEEEEEEEEEEvS23_EENS_8epilogue10collective18CollectiveEpilogueINS2G_23Sm100TmaWarpSpecializedILi4ELi2ELi64ELb1ELb0EEEJSH_NS5_IJNSM_ISF_SB_EENSM_INSA_ILi64EEESB_EEEEENS_10bfloat16_tESL_S2P_SL_NS2G_6fusion15FusionCallbacksIS2K_NS2Q_17LinearCombinationIS2P_fS2P_fLNS_15FloatRoundStyleE2EEESH_S2O_JEEENS4_5SM1004TMEM4LOAD26SM100_TMEM_LOAD_32dp32b64xES24_NS1K_IS1M_NS1N_ILi16EEENSM_INS5_IJSC_S2M_EEENS5_IJS2M_SB_EEEEEEENS4_39AutoVectorizingCopyWithAssumedAlignmentILi128EEENS4_14SM90_TMA_STOREES34_S36_S36_EEEvvEEEEvNT_6ParamsE,"",@"SHT_CUDA_INFO"
	.sectionflags	@""
	.align	4


	//----- nvinfo : EIATTR_CUDA_API_VERSION
	.align		4
        /*0000*/ 	.byte	0x04, 0x37
        /*0002*/ 	.short	(.L_31 - .L_30)
.L_30:
        /*0004*/ 	.word	0x00000082


	//----- nvinfo : EIATTR_KPARAM_INFO
	.align		4
.L_31:
        /*0008*/ 	.byte	0x04, 0x17
        /*000a*/ 	.short	(.L_33 - .L_32)
.L_32:
        /*000c*/ 	.word	0x00000000
        /*0010*/ 	.short	0x0000
        /*0012*/ 	.short	0x0000
        /*0014*/ 	.byte	0x00, 0xf0, 0x01, 0x30


	//----- nvinfo : EIATTR_AT_ENTRY_FRAGMENTS
	.align		4
.L_33:
        /*0018*/ 	.byte	0x04, 0x4f
        /*001a*/ 	.short	(.L_35 - .L_34)


	//   ....[0]....
.L_34:
        /*001c*/ 	.word	0x00000006


	//----- nvinfo : EIATTR_RESERVED_SMEM_USED
	.align		4
.L_35:
        /*0020*/ 	.byte	0x01, 0x41
	.zero		2


	//----- nvinfo : EIATTR_SPARSE_MMA_MASK
	.align		4
        /*0024*/ 	.byte	0x03, 0x50
        /*0026*/ 	.short	0x0000


	//----- nvinfo : EIATTR_TCGEN05_1CTA_USED
	.align		4
        /*0028*/ 	.byte	0x01, 0x51
	.zero		2


	//----- nvinfo : EIATTR_MAXREG_COUNT
	.align		4
        /*002c*/ 	.byte	0x03, 0x1b
        /*002e*/ 	.short	0x00ff


	//----- nvinfo : EIATTR_NUM_BARRIERS
	.align		4
        /*0030*/ 	.byte	0x02, 0x4c
        /*0032*/ 	.byte	0x07
	.zero		1


	//----- nvinfo : EIATTR_EXTERNS
	.align		4
        /*0034*/ 	.byte	0x04, 0x0f
        /*0036*/ 	.short	(.L_37 - .L_36)


	//   ....[0]....
	.align		4
.L_36:
        /*0038*/ 	.word	index@(__assertfail)


	//----- nvinfo : EIATTR_MERCURY_ISA_VERSION
	.align		4
.L_37:
        /*003c*/ 	.byte	0x03, 0x5f
        /*003e*/ 	.short	0x0101


	//----- nvinfo : EIATTR_INT_WARP_WIDE_INSTR_OFFSETS
	.align		4
        /*0040*/ 	.byte	0x04, 0x31
        /*0042*/ 	.short	(.L_39 - .L_38)


	//   ....[0]....
.L_38:
        /*0044*/ 	.word	0x00000d30


	//   ....[1]....
        /*0048*/ 	.word	0x00000de0


	//   ....[2]....
        /*004c*/ 	.word	0x00002510


	//   ....[3]....
        /*0050*/ 	.word	0x00004790


	//   ....[4]....
        /*0054*/ 	.word	0x000047b0


	//   ....[5]....
        /*0058*/ 	.word	0x000047e0


	//   ....[6]....
        /*005c*/ 	.word	0x00005120


	//   ....[7]....
        /*0060*/ 	.word	0x00005170


	//   ....[8]....
        /*0064*/ 	.word	0x00005280


	//   ....[9]....
        /*0068*/ 	.word	0x00005380


	//   ....[10]....
        /*006c*/ 	.word	0x00005400


	//   ....[11]....
        /*0070*/ 	.word	0x00005510


	//   ....[12]....
        /*0074*/ 	.word	0x00005660


	//   ....[13]....
        /*0078*/ 	.word	0x00005700


	//----- nvinfo : EIATTR_COOP_GROUP_MASK_REGIDS
	.align		4
.L_39:
        /*007c*/ 	.byte	0x04, 0x29
        /*007e*/ 	.short	(.L_41 - .L_40)


	//   ....[0]....
.L_40:
        /*0080*/ 	.word	0xffffffff


	//   ....[1]....
        /*0084*/ 	.word	0xffffffff


	//   ....[2]....
        /*0088*/ 	.word	0xffffffff


	//   ....[3]....
        /*008c*/ 	.word	0xffffffff


	//   ....[4]....
        /*0090*/ 	.word	0xffffffff


	//   ....[5]....
        /*0094*/ 	.word	0xffffffff


	//   ....[6]....
        /*0098*/ 	.word	0xffffffff


	//   ....[7]....
        /*009c*/ 	.word	0xffffffff


	//   ....[8]....
        /*00a0*/ 	.word	0xffffffff


	//   ....[9]....
        /*00a4*/ 	.word	0xffffffff


	//   ....[10]....
        /*00a8*/ 	.word	0xffffffff


	//   ....[11]....
        /*00ac*/ 	.word	0xffffffff


	//   ....[12]....
        /*00b0*/ 	.word	0xffffffff


	//   ....[13]....
        /*00b4*/ 	.word	0xffffffff


	//----- nvinfo : EIATTR_COOP_GROUP_INSTR_OFFSETS
	.align		4
.L_41:
        /*00b8*/ 	.byte	0x04, 0x28
        /*00ba*/ 	.short	(.L_43 - .L_42)


	//   ....[0]....
.L_42:
        /*00bc*/ 	.word	0x00000090


	//   ....[1]....
        /*00c0*/ 	.word	0x00000530


	//   ....[2]....
        /*00c4*/ 	.word	0x000006a0


	//   ....[3]....
        /*00c8*/ 	.word	0x00000840


	//   ....[4]....
        /*00cc*/ 	.word	0x00000940


	//   ....[5]....
        /*00d0*/ 	.word	0x00000ab0


	//   ....[6]....
        /*00d4*/ 	.word	0x00000bf0


	//   ....[7]....
        /*00d8*/ 	.word	0x00000e60


	//   ....[8]....
        /*00dc*/ 	.word	0x000023f0


	//   ....[9]....
        /*00e0*/ 	.word	0x000030c0


	//   ....[10]....
        /*00e4*/ 	.word	0x000032d0


	//   ....[11]....
        /*00e8*/ 	.word	0x00003300


	//   ....[12]....
        /*00ec*/ 	.word	0x00004670


	//   ....[13]....
        /*00f0*/ 	.word	0x000048a0


	//----- nvinfo : EIATTR_VRC_CTA_INIT_COUNT
	.align		4
.L_43:
        /*00f4*/ 	.byte	0x02, 0x4a
        /*00f6*/ 	.byte	0x80
	.zero		1


	//----- nvinfo : EIATTR_SYSCALL_OFFSETS
	.align		4
        /*00f8*/ 	.byte	0x04, 0x46
        /*00fa*/ 	.short	(.L_45 - .L_44)


	//   ....[0]....
.L_44:
        /*00fc*/ 	.word	0x000062b0


	//   ....[1]....
        /*0100*/ 	.word	0x000063a0


	//   ....[2]....
        /*0104*/ 	.word	0x00006d40


	//   ....[3]....
        /*0108*/ 	.word	0x00008220


	//   ....[4]....
        /*010c*/ 	.word	0x00009680


	//   ....[5]....
        /*0110*/ 	.word	0x0000aac0


	//----- nvinfo : EIATTR_MBARRIER_INSTR_OFFSETS
	.align		4
.L_45:
        /*0114*/ 	.byte	0x04, 0x39
        /*0116*/ 	.short	(.L_47 - .L_46)


	//   ....[0]....
.L_46:
        /*0118*/ 	.word	0x00000650
        /*011c*/ 	.word	0x000000ff
        /*0120*/ 	.word	0x00000000
        /*0124*/ 	.short	0x0100
        /*0126*/ 	.byte	0x06
	.zero		1


	//   ....[1]....
        /*0128*/ 	.word	0x00000660
        /*012c*/ 	.word	0x000000ff
        /*0130*/ 	.word	0x00000010
        /*0134*/ 	.short	0x0100
        /*0136*/ 	.byte	0x06
	.zero		1


	//   ....[2]....
        /*0138*/ 	.word	0x00000670
        /*013c*/ 	.word	0x000000ff
        /*0140*/ 	.word	0x00000008
        /*0144*/ 	.short	0x0100
        /*0146*/ 	.byte	0x06
	.zero		1


	//   ....[3]....
        /*0148*/ 	.word	0x00000680
        /*014c*/ 	.word	0x000000ff
        /*0150*/ 	.word	0x00000018
        /*0154*/ 	.short	0x0100
        /*0156*/ 	.byte	0x06
	.zero		1


	//   ....[4]....
        /*0158*/ 	.word	0x000007b0
        /*015c*/ 	.word	0x000000ff
        /*0160*/ 	.word	0x00000020
        /*0164*/ 	.short	0x0100
        /*0166*/ 	.byte	0x06
	.zero		1


	//   ....[5]....
        /*0168*/ 	.word	0x000007c0
        /*016c*/ 	.word	0x000000ff
        /*0170*/ 	.word	0x00000040
        /*0174*/ 	.short	0x0100
        /*0176*/ 	.byte	0x06
	.zero		1


	//   ....[6]....
        /*0178*/ 	.word	0x000007d0
        /*017c*/ 	.word	0x000000ff
        /*0180*/ 	.word	0x00000028
        /*0184*/ 	.short	0x0100
        /*0186*/ 	.byte	0x06
	.zero		1


	//   ....[7]....
        /*0188*/ 	.word	0x000007e0
        /*018c*/ 	.word	0x000000ff
        /*0190*/ 	.word	0x00000048
        /*0194*/ 	.short	0x0100
        /*0196*/ 	.byte	0x06
	.zero		1


	//   ....[8]....
        /*0198*/ 	.word	0x000007f0
        /*019c*/ 	.word	0x000000ff
        /*01a0*/ 	.word	0x00000030
        /*01a4*/ 	.short	0x0100
        /*01a6*/ 	.byte	0x06
	.zero		1


	//   ....[9]....
        /*01a8*/ 	.word	0x00000800
        /*01ac*/ 	.word	0x000000ff
        /*01b0*/ 	.word	0x00000050
        /*01b4*/ 	.short	0x0100
        /*01b6*/ 	.byte	0x06
	.zero		1


	//   ....[10]....
        /*01b8*/ 	.word	0x00000810
        /*01bc*/ 	.word	0x000000ff
        /*01c0*/ 	.word	0x00000038
        /*01c4*/ 	.short	0x0100
        /*01c6*/ 	.byte	0x06
	.zero		1


	//   ....[11]....
        /*01c8*/ 	.word	0x00000820
        /*01cc*/ 	.word	0x000000ff
        /*01d0*/ 	.word	0x00000058
        /*01d4*/ 	.short	0x0100
        /*01d6*/ 	.byte	0x06
	.zero		1


	//   ....[12]....
        /*01d8*/ 	.word	0x00000910
        /*01dc*/ 	.word	0x000000ff
        /*01e0*/ 	.word	0x00000060
        /*01e4*/ 	.short	0x0100
        /*01e6*/ 	.byte	0x05
	.zero		1


	//   ....[13]....
        /*01e8*/ 	.word	0x00000920
        /*01ec*/ 	.word	0x000000ff
        /*01f0*/ 	.word	0x00000068
        /*01f4*/ 	.short	0x0100
        /*01f6*/ 	.byte	0x05
	.zero		1


	//   ....[14]....
        /*01f8*/ 	.word	0x00000a60
        /*01fc*/ 	.word	0x000000ff
        /*0200*/ 	.word	0x00000070
        /*0204*/ 	.short	0x0100
        /*0206*/ 	.byte	0x05
	.zero		1


	//   ....[15]....
        /*0208*/ 	.word	0x00000a70
        /*020c*/ 	.word	0x000000ff
        /*0210*/ 	.word	0x00000080
        /*0214*/ 	.short	0x0100
        /*0216*/ 	.byte	0x05
	.zero		1


	//   ....[16]....
        /*0218*/ 	.word	0x00000a80
        /*021c*/ 	.word	0x000000ff
        /*0220*/ 	.word	0x00000078
        /*0224*/ 	.short	0x0100
        /*0226*/ 	.byte	0x05
	.zero		1


	//   ....[17]....
        /*0228*/ 	.word	0x00000a90
        /*022c*/ 	.word	0x000000ff
        /*0230*/ 	.word	0x00000088
        /*0234*/ 	.short	0x0100
        /*0236*/ 	.byte	0x05
	.zero		1


	//   ....[18]....
        /*0238*/ 	.word	0x00000bc0
        /*023c*/ 	.word	0x000000ff
        /*0240*/ 	.word	0x00000090
        /*0244*/ 	.short	0x0100
        /*0246*/ 	.byte	0x06
	.zero		1


	//   ....[19]....
        /*0248*/ 	.word	0x00000bd0
        /*024c*/ 	.word	0x000000ff
        /*0250*/ 	.word	0x00000098
        /*0254*/ 	.short	0x0100
        /*0256*/ 	.byte	0x06
	.zero		1


	//   ....[20]....
        /*0258*/ 	.word	0x00000ce0
        /*025c*/ 	.word	0x000000ff
        /*0260*/ 	.word	0x000000a0
        /*0264*/ 	.short	0x0100
        /*0266*/ 	.byte	0x05
	.zero		1


	//   ....[21]....
        /*0268*/ 	.word	0x00000cf0
        /*026c*/ 	.word	0x000000ff
        /*0270*/ 	.word	0x000000b0
        /*0274*/ 	.short	0x0100
        /*0276*/ 	.byte	0x05
	.zero		1


	//   ....[22]....
        /*0278*/ 	.word	0x00000d00
        /*027c*/ 	.word	0x000000ff
        /*0280*/ 	.word	0x000000a8
        /*0284*/ 	.short	0x0100
        /*0286*/ 	.byte	0x05
	.zero		1


	//   ....[23]....
        /*0288*/ 	.word	0x00000d10
        /*028c*/ 	.word	0x000000ff
        /*0290*/ 	.word	0x000000b8
        /*0294*/ 	.short	0x0100
        /*0296*/ 	.byte	0x05
	.zero		1


	//   ....[24]....
        /*0298*/ 	.word	0x00000e10
        /*029c*/ 	.word	0x000000ff
        /*02a0*/ 	.word	0x000000c0
        /*02a4*/ 	.short	0x0100
        /*02a6*/ 	.byte	0x04
	.zero		1


	//   ....[25]....
        /*02a8*/ 	.word	0x000019d0
        /*02ac*/ 	.word	0x00000002
        /*02b0*/ 	.word	0x000000b0
        /*02b4*/ 	.short	0x010a
        /*02b6*/ 	.byte	0xff
	.zero		1


	//   ....[26]....
        /*02b8*/ 	.word	0x000019f0
        /*02bc*/ 	.word	0x00000002
        /*02c0*/ 	.word	0x000000a0
        /*02c4*/ 	.short	0x0101
        /*02c6*/ 	.byte	0xff
	.zero		1


	//   ....[27]....
        /*02c8*/ 	.word	0x00001ac0
        /*02cc*/ 	.word	0x000000ff
        /*02d0*/ 	.word	0x00000010
        /*02d4*/ 	.short	0x010a
        /*02d6*/ 	.byte	0x08
	.zero		1


	//   ....[28]....
        /*02d8*/ 	.word	0x00001b60
        /*02dc*/ 	.word	0x000000ff
        /*02e0*/ 	.word	0x00000010
        /*02e4*/ 	.short	0x010a
        /*02e6*/ 	.byte	0x21
	.zero		1


	//   ....[29]....
        /*02e8*/ 	.word	0x00001ca0
        /*02ec*/ 	.word	0x000000ff
        /*02f0*/ 	.word	0x00000010
        /*02f4*/ 	.short	0x010a
        /*02f6*/ 	.byte	0x08
	.zero		1


	//   ....[30]....
        /*02f8*/ 	.word	0x00001f70
        /*02fc*/ 	.word	0x000000ff
        /*0300*/ 	.word	0x00000068
        /*0304*/ 	.short	0x0101
        /*0306*/ 	.byte	0x0e
	.zero		1


	//   ....[31]....
        /*0308*/ 	.word	0x00001f90
        /*030c*/ 	.word	0x000000ff
        /*0310*/ 	.word	0x00000010
        /*0314*/ 	.short	0x010a
        /*0316*/ 	.byte	0x08
	.zero		1


	//   ....[32]....
        /*0318*/ 	.word	0x00002010
        /*031c*/ 	.word	0x000000ff
        /*0320*/ 	.word	0x00000010
        /*0324*/ 	.short	0x010a
        /*0326*/ 	.byte	0x21
	.zero		1


	//   ....[33]....
        /*0328*/ 	.word	0x00002150
        /*032c*/ 	.word	0x000000ff
        /*0330*/ 	.word	0x00000010
        /*0334*/ 	.short	0x010a
        /*0336*/ 	.byte	0x08
	.zero		1


	//   ....[34]....
        /*0338*/ 	.word	0x00002420
        /*033c*/ 	.word	0x00000002
        /*0340*/ 	.word	0x00000070
        /*0344*/ 	.short	0x010a
        /*0346*/ 	.byte	0xff
	.zero		1


	//   ....[35]....
        /*0348*/ 	.word	0x000024e0
        /*034c*/ 	.word	0x00000002
        /*0350*/ 	.word	0x00000000
        /*0354*/ 	.short	0x0101
        /*0356*/ 	.byte	0xff
	.zero		1


	//   ....[36]....
        /*0358*/ 	.word	0x00002a50
        /*035c*/ 	.word	0x000000ff
        /*0360*/ 	.word	0x00000000
        /*0364*/ 	.short	0x010a
        /*0366*/ 	.byte	0x04
	.zero		1


	//   ....[37]....
        /*0368*/ 	.word	0x00002af0
        /*036c*/ 	.word	0x00000000
        /*0370*/ 	.word	0x00000000
        /*0374*/ 	.short	0x010a
        /*0376*/ 	.byte	0xff
	.zero		1


	//   ....[38]....
        /*0378*/ 	.word	0x00002c20
        /*037c*/ 	.word	0x00000000
        /*0380*/ 	.word	0x000000a0
        /*0384*/ 	.short	0x010a
        /*0386*/ 	.byte	0xff
	.zero		1


	//   ....[39]....
        /*0388*/ 	.word	0x00002c90
        /*038c*/ 	.word	0x00000004
        /*0390*/ 	.word	0x00000000
        /*0394*/ 	.short	0x0101
        /*0396*/ 	.byte	0xff
	.zero		1


	//   ....[40]....
        /*0398*/ 	.word	0x00002cb0
        /*039c*/ 	.word	0x000000ff
        /*03a0*/ 	.word	0x00000080
        /*03a4*/ 	.short	0x010a
        /*03a6*/ 	.byte	0x05
	.zero		1


	//   ....[41]....
        /*03a8*/ 	.word	0x00002dd0
        /*03ac*/ 	.word	0x00000000
        /*03b0*/ 	.word	0x00000070
        /*03b4*/ 	.short	0x010a
        /*03b6*/ 	.byte	0xff
	.zero		1


	//   ....[42]....
        /*03b8*/ 	.word	0x00002ed0
        /*03bc*/ 	.word	0x00000000
        /*03c0*/ 	.word	0x00000000
        /*03c4*/ 	.short	0x0101
        /*03c6*/ 	.byte	0xff
	.zero		1


	//   ....[43]....
        /*03c8*/ 	.word	0x00002f60
        /*03cc*/ 	.word	0x000000ff
        /*03d0*/ 	.word	0x00000080
        /*03d4*/ 	.short	0x0106
        /*03d6*/ 	.byte	0x05
	.zero		1


	//   ....[44]....
        /*03d8*/ 	.word	0x00002f80
        /*03dc*/ 	.word	0x000000ff
        /*03e0*/ 	.word	0x00000080
        /*03e4*/ 	.short	0x010a
        /*03e6*/ 	.byte	0x05
	.zero		1


	//   ....[45]....
        /*03e8*/ 	.word	0x00003010
        /*03ec*/ 	.word	0x000000ff
        /*03f0*/ 	.word	0x00000080
        /*03f4*/ 	.short	0x0106
        /*03f6*/ 	.byte	0x04
	.zero		1


	//   ....[46]....
        /*03f8*/ 	.word	0x00003050
        /*03fc*/ 	.word	0x00000000
        /*0400*/ 	.word	0x00000080
        /*0404*/ 	.short	0x010a
        /*0406*/ 	.byte	0xff
	.zero		1


	//   ....[47]....
        /*0408*/ 	.word	0x00003860
        /*040c*/ 	.word	0x00000002
        /*0410*/ 	.word	0x00000070
        /*0414*/ 	.short	0x010a
        /*0416*/ 	.byte	0xff
	.zero		1


	//   ....[48]....
        /*0418*/ 	.word	0x00003970
        /*041c*/ 	.word	0x00000002
        /*0420*/ 	.word	0x00000000
        /*0424*/ 	.short	0x0101
        /*0426*/ 	.byte	0xff
	.zero		1


	//   ....[49]....
        /*0428*/ 	.word	0x000039c0
        /*042c*/ 	.word	0x000000ff
        /*0430*/ 	.word	0x00000000
        /*0434*/ 	.short	0x010a
        /*0436*/ 	.byte	0x17
	.zero		1


	//   ....[50]....
        /*0438*/ 	.word	0x000039e0
        /*043c*/ 	.word	0x000000ff
        /*0440*/ 	.word	0x00000000
        /*0444*/ 	.short	0x010a
        /*0446*/ 	.byte	0x17
	.zero		1


	//   ....[51]....
        /*0448*/ 	.word	0x00003ad0
        /*044c*/ 	.word	0x000000ff
        /*0450*/ 	.word	0x00000000
        /*0454*/ 	.short	0x010a
        /*0456*/ 	.byte	0x1b
	.zero		1


	//   ....[52]....
        /*0458*/ 	.word	0x00003d70
        /*045c*/ 	.word	0x000000ff
        /*0460*/ 	.word	0x00000098
        /*0464*/ 	.short	0x010a
        /*0466*/ 	.byte	0x0e
	.zero		1


	//   ....[53]....
        /*0468*/ 	.word	0x00004030
        /*046c*/ 	.word	0x000000ff
        /*0470*/ 	.word	0x00000000
        /*0474*/ 	.short	0x010a
        /*0476*/ 	.byte	0x16
	.zero		1


	//   ....[54]....
        /*0478*/ 	.word	0x00004160
        /*047c*/ 	.word	0x000000ff
        /*0480*/ 	.word	0x00000000
        /*0484*/ 	.short	0x010a
        /*0486*/ 	.byte	0x0c
	.zero		1


	//   ....[55]....
        /*0488*/ 	.word	0x00004650
        /*048c*/ 	.word	0x000000ff
        /*0490*/ 	.word	0x000000c0
        /*0494*/ 	.short	0x010a
        /*0496*/ 	.byte	0x0e
	.zero		1


	//   ....[56]....
        /*0498*/ 	.word	0x00004ac0
        /*049c*/ 	.word	0x00000000
        /*04a0*/ 	.word	0x00000070
        /*04a4*/ 	.short	0x010a
        /*04a6*/ 	.byte	0xff
	.zero		1


	//   ....[57]....
        /*04a8*/ 	.word	0x00004be0
        /*04ac*/ 	.word	0x00000000
        /*04b0*/ 	.word	0x00000000
        /*04b4*/ 	.short	0x0101
        /*04b6*/ 	.byte	0xff
	.zero		1


	//   ....[58]....
        /*04b8*/ 	.word	0x00004f00
        /*04bc*/ 	.word	0x000000ff
        /*04c0*/ 	.word	0x00000068
        /*04c4*/ 	.short	0x010a
        /*04c6*/ 	.byte	0x04
	.zero		1


	//   ....[59]....
        /*04c8*/ 	.word	0x00005070
        /*04cc*/ 	.word	0x000000ff
        /*04d0*/ 	.word	0x00000040
        /*04d4*/ 	.short	0x010a
        /*04d6*/ 	.byte	0x04
	.zero		1


	//   ....[60]....
        /*04d8*/ 	.word	0x00005220
        /*04dc*/ 	.word	0x000000ff
        /*04e0*/ 	.word	0x00000020
        /*04e4*/ 	.short	0x010b
        /*04e6*/ 	.byte	0x04
	.zero		1


	//   ....[61]....
        /*04e8*/ 	.word	0x00005230
        /*04ec*/ 	.word	0x000000ff
        /*04f0*/ 	.word	0x00000000
        /*04f4*/ 	.short	0x0101
        /*04f6*/ 	.byte	0x07
	.zero		1


	//   ....[62]....
        /*04f8*/ 	.word	0x00005250
        /*04fc*/ 	.word	0x000000ff
        /*0500*/ 	.word	0x00000048
        /*0504*/ 	.short	0x010a
        /*0506*/ 	.byte	0x04
	.zero		1


	//   ....[63]....
        /*0508*/ 	.word	0x000053a0
        /*050c*/ 	.word	0x000000ff
        /*0510*/ 	.word	0x00000028
        /*0514*/ 	.short	0x010b
        /*0516*/ 	.byte	0x04
	.zero		1


	//   ....[64]....
        /*0518*/ 	.word	0x000053b0
        /*051c*/ 	.word	0x000000ff
        /*0520*/ 	.word	0x00000000
        /*0524*/ 	.short	0x0101
        /*0526*/ 	.byte	0x06
	.zero		1


	//   ....[65]....
        /*0528*/ 	.word	0x000053d0
        /*052c*/ 	.word	0x000000ff
        /*0530*/ 	.word	0x00000050
        /*0534*/ 	.short	0x010a
        /*0536*/ 	.byte	0x04
	.zero		1


	//   ....[66]....
        /*0538*/ 	.word	0x00005530
        /*053c*/ 	.word	0x000000ff
        /*0540*/ 	.word	0x00000030
        /*0544*/ 	.short	0x010b
        /*0546*/ 	.byte	0x04
	.zero		1


	//   ....[67]....
        /*0548*/ 	.word	0x00005540
        /*054c*/ 	.word	0x000000ff
        /*0550*/ 	.word	0x00000000
        /*0554*/ 	.short	0x0101
        /*0556*/ 	.byte	0x25
	.zero		1


	//   ....[68]....
        /*0558*/ 	.word	0x00005550
        /*055c*/ 	.word	0x000000ff
        /*0560*/ 	.word	0x00000058
        /*0564*/ 	.short	0x010a
        /*0566*/ 	.byte	0x04
	.zero		1


	//   ....[69]....
        /*0568*/ 	.word	0x00005740
        /*056c*/ 	.word	0x000000ff
        /*0570*/ 	.word	0x00000038
        /*0574*/ 	.short	0x010b
        /*0576*/ 	.byte	0x04
	.zero		1


	//   ....[70]....
        /*0578*/ 	.word	0x000057e0
        /*057c*/ 	.word	0x000000ff
        /*0580*/ 	.word	0x00000000
        /*0584*/ 	.short	0x0101
        /*0586*/ 	.byte	0x05
	.zero		1


	//   ....[71]....
        /*0588*/ 	.word	0x000058c0
        /*058c*/ 	.word	0x000000ff
        /*0590*/ 	.word	0x00000040
        /*0594*/ 	.short	0x010a
        /*0596*/ 	.byte	0x04
	.zero		1


	//   ....[72]....
        /*0598*/ 	.word	0x000058e0
        /*059c*/ 	.word	0x000000ff
        /*05a0*/ 	.word	0x00000048
        /*05a4*/ 	.short	0x010a
        /*05a6*/ 	.byte	0x04
	.zero		1


	//   ....[73]....
        /*05a8*/ 	.word	0x00005900
        /*05ac*/ 	.word	0x000000ff
        /*05b0*/ 	.word	0x00000050
        /*05b4*/ 	.short	0x010a
        /*05b6*/ 	.byte	0x04
	.zero		1


	//   ....[74]....
        /*05b8*/ 	.word	0x00005940
        /*05bc*/ 	.word	0x00000000
        /*05c0*/ 	.word	0x00000058
        /*05c4*/ 	.short	0x010a
        /*05c6*/ 	.byte	0xff
	.zero		1


	//   ....[75]....
        /*05c8*/ 	.word	0x00005c90
        /*05cc*/ 	.word	0x00000000
        /*05d0*/ 	.word	0x00000070
        /*05d4*/ 	.short	0x010a
        /*05d6*/ 	.byte	0xff
	.zero		1


	//   ....[76]....
        /*05d8*/ 	.word	0x00005da0
        /*05dc*/ 	.word	0x00000000
        /*05e0*/ 	.word	0x00000000
        /*05e4*/ 	.short	0x0101
        /*05e6*/ 	.byte	0xff
	.zero		1


	//   ....[77]....
        /*05e8*/ 	.word	0x00006830
        /*05ec*/ 	.word	0x000000ff
        /*05f0*/ 	.word	0x00000020
        /*05f4*/ 	.short	0x010a
        /*05f6*/ 	.byte	0x31
	.zero		1


	//   ....[78]....
        /*05f8*/ 	.word	0x00006930
        /*05fc*/ 	.word	0x000000ff
        /*0600*/ 	.word	0x00000090
        /*0604*/ 	.short	0x010a
        /*0606*/ 	.byte	0x31
	.zero		1


	//   ....[79]....
        /*0608*/ 	.word	0x00006ae0
        /*060c*/ 	.word	0x000000ff
        /*0610*/ 	.word	0x00000020
        /*0614*/ 	.short	0x010a
        /*0616*/ 	.byte	0x31
	.zero		1


	//   ....[80]....
        /*0618*/ 	.word	0x00006c20
        /*061c*/ 	.word	0x000000ff
        /*0620*/ 	.word	0x00000090
        /*0624*/ 	.short	0x010a
        /*0626*/ 	.byte	0x31
	.zero		1


	//   ....[81]....
        /*0628*/ 	.word	0x00006e20
        /*062c*/ 	.word	0x000000ff
        /*0630*/ 	.word	0x00000000
        /*0634*/ 	.short	0x0101
        /*0636*/ 	.byte	0x05
	.zero		1


	//   ....[82]....
        /*0638*/ 	.word	0x00007e90
        /*063c*/ 	.word	0x00000000
        /*0640*/ 	.word	0x00000000
        /*0644*/ 	.short	0x0101
        /*0646*/ 	.byte	0xff
	.zero		1


	//   ....[83]....
        /*0648*/ 	.word	0x00007ea0
        /*064c*/ 	.word	0x00000003
        /*0650*/ 	.word	0x00000020
        /*0654*/ 	.short	0x010a
        /*0656*/ 	.byte	0xff
	.zero		1


	//   ....[84]....
        /*0658*/ 	.word	0x00007fb0
        /*065c*/ 	.word	0x00000003
        /*0660*/ 	.word	0x00000020
        /*0664*/ 	.short	0x010a
        /*0666*/ 	.byte	0xff
	.zero		1


	//   ....[85]....
        /*0668*/ 	.word	0x00009300
        /*066c*/ 	.word	0x00000000
        /*0670*/ 	.word	0x00000000
        /*0674*/ 	.short	0x0101
        /*0676*/ 	.byte	0xff
	.zero		1


	//   ....[86]....
        /*0678*/ 	.word	0x00009320
        /*067c*/ 	.word	0x00000003
        /*0680*/ 	.word	0x00000020
        /*0684*/ 	.short	0x010a
        /*0686*/ 	.byte	0xff
	.zero		1


	//   ....[87]....
        /*0688*/ 	.word	0x00009410
        /*068c*/ 	.word	0x00000003
        /*0690*/ 	.word	0x00000020
        /*0694*/ 	.short	0x010a
        /*0696*/ 	.byte	0xff
	.zero		1


	//   ....[88]....
        /*0698*/ 	.word	0x0000a760
        /*069c*/ 	.word	0x00000000
        /*06a0*/ 	.word	0x00000000
        /*06a4*/ 	.short	0x0101
        /*06a6*/ 	.byte	0xff
	.zero		1


	//   ....[89]....
        /*06a8*/ 	.word	0x0000a780
        /*06ac*/ 	.word	0x00000003
        /*06b0*/ 	.word	0x00000020
        /*06b4*/ 	.short	0x010a
        /*06b6*/ 	.byte	0xff
	.zero		1


	//   ....[90]....
        /*06b8*/ 	.word	0x0000a850
        /*06bc*/ 	.word	0x00000003
        /*06c0*/ 	.word	0x00000020
        /*06c4*/ 	.short	0x010a
        /*06c6*/ 	.byte	0xff
	.zero		1


	//   ....[91]....
        /*06c8*/ 	.word	0x0000bb90
        /*06cc*/ 	.word	0x00000000
        /*06d0*/ 	.word	0x00000000
        /*06d4*/ 	.short	0x0101
        /*06d6*/ 	.byte	0xff
	.zero		1


	//   ....[92]....
        /*06d8*/ 	.word	0x0000bc70
        /*06dc*/ 	.word	0x000000ff
        /*06e0*/ 	.word	0x000000c0
        /*06e4*/ 	.short	0x0101
        /*06e6*/ 	.byte	0x31
	.zero		1


	//   ....[93]....
        /*06e8*/ 	.word	0x0000be00
        /*06ec*/ 	.word	0x000000ff
        /*06f0*/ 	.word	0x00000000
        /*06f4*/ 	.short	0x0101
        /*06f6*/ 	.byte	0x04
	.zero		1


	//   ....[94]....
        /*06f8*/ 	.word	0x0000be20
        /*06fc*/ 	.word	0x00000002
        /*0700*/ 	.word	0x000000b0
        /*0704*/ 	.short	0x010a
        /*0706*/ 	.byte	0xff
	.zero		1


	//   ....[95]....
        /*0708*/ 	.word	0x0000be80
        /*070c*/ 	.word	0x00000002
        /*0710*/ 	.word	0x00000010
        /*0714*/ 	.short	0x010a
        /*0716*/ 	.byte	0xff
	.zero		1


	//   ....[96]....
        /*0718*/ 	.word	0x0000bee0
        /*071c*/ 	.word	0x00000002
        /*0720*/ 	.word	0x00000010
        /*0724*/ 	.short	0x010a
        /*0726*/ 	.byte	0xff
	.zero		1


	//   ....[97]....
        /*0728*/ 	.word	0x0000bf30
        /*072c*/ 	.word	0x00000002
        /*0730*/ 	.word	0x00000070
        /*0734*/ 	.short	0x010a
        /*0736*/ 	.byte	0xff
	.zero		1


	//   ....[98]....
        /*0738*/ 	.word	0x0000bf90
        /*073c*/ 	.word	0x00000000
        /*0740*/ 	.word	0x00000000
        /*0744*/ 	.short	0x010a
        /*0746*/ 	.byte	0xff
	.zero		1


	//   ....[99]....
        /*0748*/ 	.word	0x0000bfe0
        /*074c*/ 	.word	0x00000000
        /*0750*/ 	.word	0x000000a0
        /*0754*/ 	.short	0x010a
        /*0756*/ 	.byte	0xff
	.zero		1


	//   ....[100]....
        /*0758*/ 	.word	0x0000c040
        /*075c*/ 	.word	0x00000000
        /*0760*/ 	.word	0x00000080
        /*0764*/ 	.short	0x010a
        /*0766*/ 	.byte	0xff
	.zero		1


	//   ....[101]....
        /*0768*/ 	.word	0x0000c090
        /*076c*/ 	.word	0x00000000
        /*0770*/ 	.word	0x00000070
        /*0774*/ 	.short	0x010a
        /*0776*/ 	.byte	0xff
	.zero		1


	//   ....[102]....
        /*0778*/ 	.word	0x0000c0f0
        /*077c*/ 	.word	0x00000000
        /*0780*/ 	.word	0x00000080
        /*0784*/ 	.short	0x010a
        /*0786*/ 	.byte	0xff
	.zero		1


	//   ....[103]....
        /*0788*/ 	.word	0x0000c140
        /*078c*/ 	.word	0x00000002
        /*0790*/ 	.word	0x00000070
        /*0794*/ 	.short	0x010a
        /*0796*/ 	.byte	0xff
	.zero		1


	//   ....[104]....
        /*0798*/ 	.word	0x0000c1a0
        /*079c*/ 	.word	0x00000002
        /*07a0*/ 	.word	0x00000000
        /*07a4*/ 	.short	0x010a
        /*07a6*/ 	.byte	0xff
	.zero		1


	//   ....[105]....
        /*07a8*/ 	.word	0x0000c200
        /*07ac*/ 	.word	0x00000002
        /*07b0*/ 	.word	0x00000098
        /*07b4*/ 	.short	0x010a
        /*07b6*/ 	.byte	0xff
	.zero		1


	//   ....[106]....
        /*07b8*/ 	.word	0x0000c260
        /*07bc*/ 	.word	0x00000002
        /*07c0*/ 	.word	0x00000000
        /*07c4*/ 	.short	0x010a
        /*07c6*/ 	.byte	0xff
	.zero		1


	//   ....[107]....
        /*07c8*/ 	.word	0x0000c2c0
        /*07cc*/ 	.word	0x00000000
        /*07d0*/ 	.word	0x000000c0
        /*07d4*/ 	.short	0x010a
        /*07d6*/ 	.byte	0xff
	.zero		1


	//   ....[108]....
        /*07d8*/ 	.word	0x0000c310
        /*07dc*/ 	.word	0x00000000
        /*07e0*/ 	.word	0x00000070
        /*07e4*/ 	.short	0x010a
        /*07e6*/ 	.byte	0xff
	.zero		1


	//   ....[109]....
        /*07e8*/ 	.word	0x0000c370
        /*07ec*/ 	.word	0x00000000
        /*07f0*/ 	.word	0x00000068
        /*07f4*/ 	.short	0x010a
        /*07f6*/ 	.byte	0xff
	.zero		1


	//   ....[110]....
        /*07f8*/ 	.word	0x0000c3d0
        /*07fc*/ 	.word	0x00000003
        /*0800*/ 	.word	0x00000040
        /*0804*/ 	.short	0x010a
        /*0806*/ 	.byte	0xff
	.zero		1


	//   ....[111]....
        /*0808*/ 	.word	0x0000c430
        /*080c*/ 	.word	0x00000003
        /*0810*/ 	.word	0x00000048
        /*0814*/ 	.short	0x010a
        /*0816*/ 	.byte	0xff
	.zero		1


	//   ....[112]....
        /*0818*/ 	.word	0x0000c490
        /*081c*/ 	.word	0x00000003
        /*0820*/ 	.word	0x00000050
        /*0824*/ 	.short	0x010a
        /*0826*/ 	.byte	0xff
	.zero		1


	//   ....[113]....
        /*0828*/ 	.word	0x0000c4f0
        /*082c*/ 	.word	0x00000003
        /*0830*/ 	.word	0x00000058
        /*0834*/ 	.short	0x010a
        /*0836*/ 	.byte	0xff
	.zero		1


	//   ....[114]....
        /*0838*/ 	.word	0x0000c550
        /*083c*/ 	.word	0x00000000
        /*0840*/ 	.word	0x00000040
        /*0844*/ 	.short	0x010a
        /*0846*/ 	.byte	0xff
	.zero		1


	//   ....[115]....
        /*0848*/ 	.word	0x0000c5b0
        /*084c*/ 	.word	0x00000000
        /*0850*/ 	.word	0x00000048
        /*0854*/ 	.short	0x010a
        /*0856*/ 	.byte	0xff
	.zero		1


	//   ....[116]....
        /*0858*/ 	.word	0x0000c610
        /*085c*/ 	.word	0x00000000
        /*0860*/ 	.word	0x00000050
        /*0864*/ 	.short	0x010a
        /*0866*/ 	.byte	0xff
	.zero		1


	//   ....[117]....
        /*0868*/ 	.word	0x0000c660
        /*086c*/ 	.word	0x00000000
        /*0870*/ 	.word	0x00000070
        /*0874*/ 	.short	0x010a
        /*0876*/ 	.byte	0xff
	.zero		1


	//   ....[118]....
        /*0878*/ 	.word	0x0000c6c0
        /*087c*/ 	.word	0x00000000
        /*0880*/ 	.word	0x00000020
        /*0884*/ 	.short	0x010a
        /*0886*/ 	.byte	0xff
	.zero		1


	//   ....[119]....
        /*0888*/ 	.word	0x0000c720
        /*088c*/ 	.word	0x00000000
        /*0890*/ 	.word	0x00000090
        /*0894*/ 	.short	0x010a
        /*0896*/ 	.byte	0xff
	.zero		1


	//   ....[120]....
        /*0898*/ 	.word	0x0000c770
        /*089c*/ 	.word	0x00000003
        /*08a0*/ 	.word	0x00000020
        /*08a4*/ 	.short	0x010a
        /*08a6*/ 	.byte	0xff
	.zero		1


	//   ....[121]....
        /*08a8*/ 	.word	0x0000c7c0
        /*08ac*/ 	.word	0x00000003
        /*08b0*/ 	.word	0x00000020
        /*08b4*/ 	.short	0x010a
        /*08b6*/ 	.byte	0xff
	.zero		1


	//   ....[122]....
        /*08b8*/ 	.word	0x0000c810
        /*08bc*/ 	.word	0x00000003
        /*08c0*/ 	.word	0x00000020
        /*08c4*/ 	.short	0x010a
        /*08c6*/ 	.byte	0xff
	.zero		1


	//----- nvinfo : EIATTR_NUM_MBARRIERS
	.align		4
.L_47:
        /*08c8*/ 	.byte	0x03, 0x38
        /*08ca*/ 	.short	0x0019


	//----- nvinfo : EIATTR_EXIT_INSTR_OFFSETS
	.align		4
        /*08cc*/ 	.byte	0x04, 0x1c
        /*08ce*/ 	.short	(.L_49 - .L_48)


	//   ....[0]....
.L_48:
        /*08d0*/ 	.word	0x00002b20


	//   ....[1]....
        /*08d4*/ 	.word	0x00003020


	//   ....[2]....
        /*08d8*/ 	.word	0x00003080


	//   ....[3]....
        /*08dc*/ 	.word	0x000048b0


	//   ....[4]....
        /*08e0*/ 	.word	0x00005970


	//   ....[5]....
        /*08e4*/ 	.word	0x000059b0


	//   ....[6]....
        /*08e8*/ 	.word	0x0000bcf0


	//   ....[7]....
        /*08ec*/ 	.word	0x0000bd70


	//   ....[8]....
        /*08f0*/ 	.word	0x0000bda0


	//   ....[9]....
        /*08f4*/ 	.word	0x0000be10


	//----- nvinfo : EIATTR_MAX_THREADS
	.align		4
.L_49:
        /*08f8*/ 	.byte	0x04, 0x05
        /*08fa*/ 	.short	(.L_51 - .L_50)
.L_50:
        /*08fc*/ 	.word	0x00000100
        /*0900*/ 	.word	0x00000001
        /*0904*/ 	.word	0x00000001


	//----- nvinfo : EIATTR_CRS_STACK_SIZE
	.align		4
.L_51:
        /*0908*/ 	.byte	0x04, 0x1e
        /*090a*/ 	.short	(.L_53 - .L_52)
.L_52:
        /*090c*/ 	.word	0x00000000


	//----- nvinfo : EIATTR_CBANK_PARAM_SIZE
	.align		4
.L_53:
        /*0910*/ 	.byte	0x03, 0x19
        /*0912*/ 	.short	0x0c00


	//----- nvinfo : EIATTR_PARAM_CBANK
	.align		4
        /*0914*/ 	.byte	0x04, 0x0a
        /*0916*/ 	.short	(.L_55 - .L_54)
	.align		4
.L_54:
        /*0918*/ 	.word	index@(.nv.constant0._ZN7cutlass13device_kernelINS_4gemm6kernel13GemmUniversalIN4cute5tupleIJiiiiEEENS1_10collective13CollectiveMmaINS1_46MainloopSm100TmaUmmaWarpSpecializedBlockScaledILi2ELi2ELi1ENS5_IJNS4_1CILi1EEENSA_ILi8EEESB_EEEEENS5_IJNSA_ILi128EEENSA_ILi256EEESG_EEENS5_IJNS_12float_e2m1_tENS_13float_ue4m3_tEEEENS5_IJNS5_IJlSB_lEEENS4_6LayoutINS5_IJNS5_IJNS5_IJNSA_ILi32EEENSA_ILi4EEEEEEiEEENS5_IJNS5_IJNSA_ILi16EEESO_EEEiEEENS5_IJSB_iEEEEEENS5_IJST_NS5_IJNS5_IJNSA_ILi0EEESB_EEENSA_ILi512EEEEEENS5_IJSW_iEEEEEEEEEEESK_S13_NS4_8TiledMMAINS4_8MMA_AtomIJNS4_17SM100_MMA_MXF4_SSISI_SI_fSJ_Li128ELi256ELi16ELNS4_4UMMA5MajorE0ELS18_0ELNS17_7ScaleInE0ELS19_0EEEEEENSM_INS5_IJSB_SB_SB_EEENS5_IJSW_SW_SW_EEEEENS5_IJNS4_10UnderscoreES1F_S1F_EEEEENS5_IJNS4_23SM90_TMA_LOAD_MULTICASTES1I_EEENS5_IJNS4_14ComposedLayoutINS4_7SwizzleILi3ELi4ELi3EEENS4_18smem_ptr_flag_bitsILi4EEENSM_INS5_IJSC_SG_EEENS5_IJSG_SB_EEEEEEENSM_INS5_IJNS5_IJNS5_IJSP_SB_EEESS_EEESB_NS5_IJSB_SO_EEEEEENS5_IJNS5_IJNS5_IJSS_SY_EEESX_EEESW_NS5_IJSO_SY_EEEEEEEEEEEvNS4_8identityENS5_IJNS4_13SM90_TMA_LOADES24_EEENS5_IJS1S_NSM_INS5_IJNS5_IJNS5_IJSP_NSA_ILi2EEEEEESS_EEESB_S1V_EEENS5_IJS1Y_SW_NS5_IJSO_NSA_ILi1024EEEEEEEEEEEEEEvS23_EENS_8epilogue10collective18CollectiveEpilogueINS2G_23Sm100TmaWarpSpecializedILi4ELi2ELi64ELb1ELb0EEEJSH_NS5_IJNSM_ISF_SB_EENSM_INSA_ILi64EEESB_EEEEENS_10bfloat16_tESL_S2P_SL_NS2G_6fusion15FusionCallbacksIS2K_NS2Q_17LinearCombinationIS2P_fS2P_fLNS_15FloatRoundStyleE2EEESH_S2O_JEEENS4_5SM1004TMEM4LOAD26SM100_TMEM_LOAD_32dp32b64xES24_NS1K_IS1M_NS1N_ILi16EEENSM_INS5_IJSC_S2M_EEENS5_IJS2M_SB_EEEEEEENS4_39AutoVectorizingCopyWithAssumedAlignmentILi128EEENS4_14SM90_TMA_STOREES34_S36_S36_EEEvvEEEEvNT_6ParamsE)
        /*091c*/ 	.short	0x0380
        /*091e*/ 	.short	0x0c00


	//----- nvinfo : EIATTR_SW_WAR
	.align		4
.L_55:
        /*0920*/ 	.byte	0x04, 0x36
        /*0922*/ 	.short	(.L_57 - .L_56)
.L_56:
        /*0924*/ 	.word	0x00000008
.L_57:


//--------------------- .nv.callgraph             --------------------------
	.section	.nv.callgraph,"",@"SHT_CUDA_CALLGRAPH"
	.align	4
	.sectionentsize	8
	.align		4
        /*0000*/ 	.word	0x00000000
	.align		4
        /*0004*/ 	.word	0xffffffff
	.align		4
        /*0008*/ 	.word	index@(_ZN7cutlass13device_kernelINS_4gemm6kernel13GemmUniversalIN4cute5tupleIJiiiiEEENS1_10collective13CollectiveMmaINS1_46MainloopSm100TmaUmmaWarpSpecializedBlockScaledILi2ELi2ELi1ENS5_IJNS4_1CILi1EEENSA_ILi8EEESB_EEEEENS5_IJNSA_ILi128EEENSA_ILi256EEESG_EEENS5_IJNS_12float_e2m1_tENS_13float_ue4m3_tEEEENS5_IJNS5_IJlSB_lEEENS4_6LayoutINS5_IJNS5_IJNS5_IJNSA_ILi32EEENSA_ILi4EEEEEEiEEENS5_IJNS5_IJNSA_ILi16EEESO_EEEiEEENS5_IJSB_iEEEEEENS5_IJST_NS5_IJNS5_IJNSA_ILi0EEESB_EEENSA_ILi512EEEEEENS5_IJSW_iEEEEEEEEEEESK_S13_NS4_8TiledMMAINS4_8MMA_AtomIJNS4_17SM100_MMA_MXF4_SSISI_SI_fSJ_Li128ELi256ELi16ELNS4_4UMMA5MajorE0ELS18_0ELNS17_7ScaleInE0ELS19_0EEEEEENSM_INS5_IJSB_SB_SB_EEENS5_IJSW_SW_SW_EEEEENS5_IJNS4_10UnderscoreES1F_S1F_EEEEENS5_IJNS4_23SM90_TMA_LOAD_MULTICASTES1I_EEENS5_IJNS4_14ComposedLayoutINS4_7SwizzleILi3ELi4ELi3EEENS4_18smem_ptr_flag_bitsILi4EEENSM_INS5_IJSC_SG_EEENS5_IJSG_SB_EEEEEEENSM_INS5_IJNS5_IJNS5_IJSP_SB_EEESS_EEESB_NS5_IJSB_SO_EEEEEENS5_IJNS5_IJNS5_IJSS_SY_EEESX_EEESW_NS5_IJSO_SY_EEEEEEEEEEEvNS4_8identityENS5_IJNS4_13SM90_TMA_LOADES24_EEENS5_IJS1S_NSM_INS5_IJNS5_IJNS5_IJSP_NSA_ILi2EEEEEESS_EEESB_S1V_EEENS5_IJS1Y_SW_NS5_IJSO_NSA_ILi1024EEEEEEEEEEEEEEvS23_EENS_8epilogue10collective18CollectiveEpilogueINS2G_23Sm100TmaWarpSpecializedILi4ELi2ELi64ELb1ELb0EEEJSH_NS5_IJNSM_ISF_SB_EENSM_INSA_ILi64EEESB_EEEEENS_10bfloat16_tESL_S2P_SL_NS2G_6fusion15FusionCallbacksIS2K_NS2Q_17LinearCombinationIS2P_fS2P_fLNS_15FloatRoundStyleE2EEESH_S2O_JEEENS4_5SM1004TMEM4LOAD26SM100_TMEM_LOAD_32dp32b64xES24_NS1K_IS1M_NS1N_ILi16EEENSM_INS5_IJSC_S2M_EEENS5_IJS2M_SB_EEEEEEENS4_39AutoVectorizingCopyWithAssumedAlignmentILi128EEENS4_14SM90_TMA_STOREES34_S36_S36_EEEvvEEEEvNT_6ParamsE)
	.align		4
        /*000c*/ 	.word	index@(__assertfail)
	.align		4
        /*0010*/ 	.word	0x00000000
	.align		4
        /*0014*/ 	.word	0xfffffffe
	.align		4
        /*0018*/ 	.word	0x00000000
	.align		4
        /*001c*/ 	.word	0xfffffffd
	.align		4
        /*0020*/ 	.word	0x00000000
	.align		4
        /*0024*/ 	.word	0xfffffffc


//--------------------- .nv.constant4             --------------------------
	.section	.nv.constant4,"a",@progbits
	.align	8
	.align		8
.nv.constant4:
        /*0000*/ 	.dword	__assertfail
	.align		8
        /*0008*/ 	.dword	__unnamed_1
	.align		8
        /*0010*/ 	.dword	__unnamed_2
	.align		8
        /*0018*/ 	.dword	_ZN40_INTERNAL_efcce550_4_k_cu_d3a9b2dc_227254cuda3std3__45__cpo5beginE
	.align		8
        /*0020*/ 	.dword	_ZN40_INTERNAL_efcce550_4_k_cu_d3a9b2dc_227254cuda3std3__45__cpo3endE
	.align		8
        /*0028*/ 	.dword	_ZN40_INTERNAL_efcce550_4_k_cu_d3a9b2dc_227254cuda3std3__45__cpo6cbeginE
	.align		8
        /*0030*/ 	.dword	_ZN40_INTERNAL_efcce550_4_k_cu_d3a9b2dc_227254cuda3std3__45__cpo4cendE
	.align		8
        /*0038*/ 	.dword	_ZN40_INTERNAL_efcce550_4_k_cu_d3a9b2dc_227254cuda3std3__442_GLOBAL__N__efcce550_4_k_cu_d3a9b2dc_227256ignoreE
	.align		8
        /*0040*/ 	.dword	_ZN40_INTERNAL_efcce550_4_k_cu_d3a9b2dc_227254cuda3std3__419piecewise_constructE
	.align		8
        /*0048*/ 	.dword	_ZN40_INTERNAL_efcce550_4_k_cu_d3a9b2dc_227254cuda3std3__48in_placeE
	.align		8
        /*0050*/ 	.dword	_ZN40_INTERNAL_efcce550_4_k_cu_d3a9b2dc_227254cuda3std6ranges3__45__cpo4swapE
	.align		8
        /*0058*/ 	.dword	_ZN40_INTERNAL_efcce550_4_k_cu_d3a9b2dc_227254cuda3std6ranges3__45__cpo9iter_moveE
	.align		8
        /*0060*/ 	.dword	_ZN40_INTERNAL_efcce550_4_k_cu_d3a9b2dc_227254cute7productE
	.align		8
        /*0068*/ 	.dword	_ZN40_INTERNAL_efcce550_4_k_cu_d3a9b2dc_227254cute1_E
	.align		8
        /*0070*/ 	.dword	$str$25
	.align		8
        /*0078*/ 	.dword	$str$26
	.align		8
        /*0080*/ 	.dword	$str$29
	.align		8
        /*0088*/ 	.dword	$str$30


//--------------------- .text._ZN7cutlass13device_kernelINS_4gemm6kernel13GemmUniversalIN4cute5tupleIJiiiiEEENS1_10collective13CollectiveMmaINS1_46MainloopSm100TmaUmmaWarpSpecializedBlockScaledILi2ELi2ELi1ENS5_IJNS4_1CILi1EEENSA_ILi8EEESB_EEEEENS5_IJNSA_ILi128EEENSA_ILi256EEESG_EEENS5_IJNS_12float_e2m1_tENS_13float_ue4m3_tEEEENS5_IJNS5_IJlSB_lEEENS4_6LayoutINS5_IJNS5_IJNS5_IJNSA_ILi32EEENSA_ILi4EEEEEEiEEENS5_IJNS5_IJNSA_ILi16EEESO_EEEiEEENS5_IJSB_iEEEEEENS5_IJST_NS5_IJNS5_IJNSA_ILi0EEESB_EEENSA_ILi512EEEEEENS5_IJSW_iEEEEEEEEEEESK_S13_NS4_8TiledMMAINS4_8MMA_AtomIJNS4_17SM100_MMA_MXF4_SSISI_SI_fSJ_Li128ELi256ELi16ELNS4_4UMMA5MajorE0ELS18_0ELNS17_7ScaleInE0ELS19_0EEEEEENSM_INS5_IJSB_SB_SB_EEENS5_IJSW_SW_SW_EEEEENS5_IJNS4_10UnderscoreES1F_S1F_EEEEENS5_IJNS4_23SM90_TMA_LOAD_MULTICASTES1I_EEENS5_IJNS4_14ComposedLayoutINS4_7SwizzleILi3ELi4ELi3EEENS4_18smem_ptr_flag_bitsILi4EEENSM_INS5_IJSC_SG_EEENS5_IJSG_SB_EEEEEEENSM_INS5_IJNS5_IJNS5_IJSP_SB_EEESS_EEESB_NS5_IJSB_SO_EEEEEENS5_IJNS5_IJNS5_IJSS_SY_EEESX_EEESW_NS5_IJSO_SY_EEEEEEEEEEEvNS4_8identityENS5_IJNS4_13SM90_TMA_LOADES24_EEENS5_IJS1S_NSM_INS5_IJNS5_IJNS5_IJSP_NSA_ILi2EEEEEESS_EEESB_S1V_EEENS5_IJS1Y_SW_NS5_IJSO_NSA_ILi1024EEEEEEEEEEEEEEvS23_EENS_8epilogue10collective18CollectiveEpilogueINS2G_23Sm100TmaWarpSpecializedILi4ELi2ELi64ELb1ELb0EEEJSH_NS5_IJNSM_ISF_SB_EENSM_INSA_ILi64EEESB_EEEEENS_10bfloat16_tESL_S2P_SL_NS2G_6fusion15FusionCallbacksIS2K_NS2Q_17LinearCombinationIS2P_fS2P_fLNS_15FloatRoundStyleE2EEESH_S2O_JEEENS4_5SM1004TMEM4LOAD26SM100_TMEM_LOAD_32dp32b64xES24_NS1K_IS1M_NS1N_ILi16EEENSM_INS5_IJSC_S2M_EEENS5_IJS2M_SB_EEEEEEENS4_39AutoVectorizingCopyWithAssumedAlignmentILi128EEENS4_14SM90_TMA_STOREES34_S36_S36_EEEvvEEEEvNT_6ParamsE --------------------------
	.section	.text._ZN7cutlass13device_kernelINS_4gemm6kernel13GemmUniversalIN4cute5tupleIJiiiiEEENS1_10collective13CollectiveMmaINS1_46MainloopSm100TmaUmmaWarpSpecializedBlockScaledILi2ELi2ELi1ENS5_IJNS4_1CILi1EEENSA_ILi8EEESB_EEEEENS5_IJNSA_ILi128EEENSA_ILi256EEESG_EEENS5_IJNS_12float_e2m1_tENS_13float_ue4m3_tEEEENS5_IJNS5_IJlSB_lEEENS4_6LayoutINS5_IJNS5_IJNS5_IJNSA_ILi32EEENSA_ILi4EEEEEEiEEENS5_IJNS5_IJNSA_ILi16EEESO_EEEiEEENS5_IJSB_iEEEEEENS5_IJST_NS5_IJNS5_IJNSA_ILi0EEESB_EEENSA_ILi512EEEEEENS5_IJSW_iEEEEEEEEEEESK_S13_NS4_8TiledMMAINS4_8MMA_AtomIJNS4_17SM100_MMA_MXF4_SSISI_SI_fSJ_Li128ELi256ELi16ELNS4_4UMMA5MajorE0ELS18_0ELNS17_7ScaleInE0ELS19_0EEEEEENSM_INS5_IJSB_SB_SB_EEENS5_IJSW_SW_SW_EEEEENS5_IJNS4_10UnderscoreES1F_S1F_EEEEENS5_IJNS4_23SM90_TMA_LOAD_MULTICASTES1I_EEENS5_IJNS4_14ComposedLayoutINS4_7SwizzleILi3ELi4ELi3EEENS4_18smem_ptr_flag_bitsILi4EEENSM_INS5_IJSC_SG_EEENS5_IJSG_SB_EEEEEEENSM_INS5_IJNS5_IJNS5_IJSP_SB_EEESS_EEESB_NS5_IJSB_SO_EEEEEENS5_IJNS5_IJNS5_IJSS_SY_EEESX_EEESW_NS5_IJSO_SY_EEEEEEEEEEEvNS4_8identityENS5_IJNS4_13SM90_TMA_LOADES24_EEENS5_IJS1S_NSM_INS5_IJNS5_IJNS5_IJSP_NSA_ILi2EEEEEESS_EEESB_S1V_EEENS5_IJS1Y_SW_NS5_IJSO_NSA_ILi1024EEEEEEEEEEEEEEvS23_EENS_8epilogue10collective18CollectiveEpilogueINS2G_23Sm100TmaWarpSpecializedILi4ELi2ELi64ELb1ELb0EEEJSH_NS5_IJNSM_ISF_SB_EENSM_INSA_ILi64EEESB_EEEEENS_10bfloat16_tESL_S2P_SL_NS2G_6fusion15FusionCallbacksIS2K_NS2Q_17LinearCombinationIS2P_fS2P_fLNS_15FloatRoundStyleE2EEESH_S2O_JEEENS4_5SM1004TMEM4LOAD26SM100_TMEM_LOAD_32dp32b64xES24_NS1K_IS1M_NS1N_ILi16EEENSM_INS5_IJSC_S2M_EEENS5_IJS2M_SB_EEEEEEENS4_39AutoVectorizingCopyWithAssumedAlignmentILi128EEENS4_14SM90_TMA_STOREES34_S36_S36_EEEvvEEEEvNT_6ParamsE,"ax",@progbits
	.align	128
.text._ZN7cutlass13device_kernelINS_4gemm6kernel13GemmUniversalIN4cute5tupleIJiiiiEEENS1_10collective13CollectiveMmaINS1_46MainloopSm100TmaUmmaWarpSpecializedBlockScaledILi2ELi2ELi1ENS5_IJNS4_1CILi1EEENSA_ILi8EEESB_EEEEENS5_IJNSA_ILi128EEENSA_ILi256EEESG_EEENS5_IJNS_12float_e2m1_tENS_13float_ue4m3_tEEEENS5_IJNS5_IJlSB_lEEENS4_6LayoutINS5_IJNS5_IJNS5_IJNSA_ILi32EEENSA_ILi4EEEEEEiEEENS5_IJNS5_IJNSA_ILi16EEESO_EEEiEEENS5_IJSB_iEEEEEENS5_IJST_NS5_IJNS5_IJNSA_ILi0EEESB_EEENSA_ILi512EEEEEENS5_IJSW_iEEEEEEEEEEESK_S13_NS4_8TiledMMAINS4_8MMA_AtomIJNS4_17SM100_MMA_MXF4_SSISI_SI_fSJ_Li128ELi256ELi16ELNS4_4UMMA5MajorE0ELS18_0ELNS17_7ScaleInE0ELS19_0EEEEEENSM_INS5_IJSB_SB_SB_EEENS5_IJSW_SW_SW_EEEEENS5_IJNS4_10UnderscoreES1F_S1F_EEEEENS5_IJNS4_23SM90_TMA_LOAD_MULTICASTES1I_EEENS5_IJNS4_14ComposedLayoutINS4_7SwizzleILi3ELi4ELi3EEENS4_18smem_ptr_flag_bitsILi4EEENSM_INS5_IJSC_SG_EEENS5_IJSG_SB_EEEEEEENSM_INS5_IJNS5_IJNS5_IJSP_SB_EEESS_EEESB_NS5_IJSB_SO_EEEEEENS5_IJNS5_IJNS5_IJSS_SY_EEESX_EEESW_NS5_IJSO_SY_EEEEEEEEEEEvNS4_8identityENS5_IJNS4_13SM90_TMA_LOADES24_EEENS5_IJS1S_NSM_INS5_IJNS5_IJNS5_IJSP_NSA_ILi2EEEEEESS_EEESB_S1V_EEENS5_IJS1Y_SW_NS5_IJSO_NSA_ILi1024EEEEEEEEEEEEEEvS23_EENS_8epilogue10collective18CollectiveEpilogueINS2G_23Sm100TmaWarpSpecializedILi4ELi2ELi64ELb1ELb0EEEJSH_NS5_IJNSM_ISF_SB_EENSM_INSA_ILi64EEESB_EEEEENS_10bfloat16_tESL_S2P_SL_NS2G_6fusion15FusionCallbacksIS2K_NS2Q_17LinearCombinationIS2P_fS2P_fLNS_15FloatRoundStyleE2EEESH_S2O_JEEENS4_5SM1004TMEM4LOAD26SM100_TMEM_LOAD_32dp32b64xES24_NS1K_IS1M_NS1N_ILi16EEENSM_INS5_IJSC_S2M_EEENS5_IJS2M_SB_EEEEEEENS4_39AutoVectorizingCopyWithAssumedAlignmentILi128EEENS4_14SM90_TMA_STOREES34_S36_S36_EEEvvEEEEvNT_6ParamsE:
        .type           _ZN7cutlass13device_kernelINS_4gemm6kernel13GemmUniversalIN4cute5tupleIJiiiiEEENS1_10collective13CollectiveMmaINS1_46MainloopSm100TmaUmmaWarpSpecializedBlockScaledILi2ELi2ELi1ENS5_IJNS4_1CILi1EEENSA_ILi8EEESB_EEEEENS5_IJNSA_ILi128EEENSA_ILi256EEESG_EEENS5_IJNS_12float_e2m1_tENS_13float_ue4m3_tEEEENS5_IJNS5_IJlSB_lEEENS4_6LayoutINS5_IJNS5_IJNS5_IJNSA_ILi32EEENSA_ILi4EEEEEEiEEENS5_IJNS5_IJNSA_ILi16EEESO_EEEiEEENS5_IJSB_iEEEEEENS5_IJST_NS5_IJNS5_IJNSA_ILi0EEESB_EEENSA_ILi512EEEEEENS5_IJSW_iEEEEEEEEEEESK_S13_NS4_8TiledMMAINS4_8MMA_AtomIJNS4_17SM100_MMA_MXF4_SSISI_SI_fSJ_Li128ELi256ELi16ELNS4_4UMMA5MajorE0ELS18_0ELNS17_7ScaleInE0ELS19_0EEEEEENSM_INS5_IJSB_SB_SB_EEENS5_IJSW_SW_SW_EEEEENS5_IJNS4_10UnderscoreES1F_S1F_EEEEENS5_IJNS4_23SM90_TMA_LOAD_MULTICASTES1I_EEENS5_IJNS4_14ComposedLayoutINS4_7SwizzleILi3ELi4ELi3EEENS4_18smem_ptr_flag_bitsILi4EEENSM_INS5_IJSC_SG_EEENS5_IJSG_SB_EEEEEEENSM_INS5_IJNS5_IJNS5_IJSP_SB_EEESS_EEESB_NS5_IJSB_SO_EEEEEENS5_IJNS5_IJNS5_IJSS_SY_EEESX_EEESW_NS5_IJSO_SY_EEEEEEEEEEEvNS4_8identityENS5_IJNS4_13SM90_TMA_LOADES24_EEENS5_IJS1S_NSM_INS5_IJNS5_IJNS5_IJSP_NSA_ILi2EEEEEESS_EEESB_S1V_EEENS5_IJS1Y_SW_NS5_IJSO_NSA_ILi1024EEEEEEEEEEEEEEvS23_EENS_8epilogue10collective18CollectiveEpilogueINS2G_23Sm100TmaWarpSpecializedILi4ELi2ELi64ELb1ELb0EEEJSH_NS5_IJNSM_ISF_SB_EENSM_INSA_ILi64EEESB_EEEEENS_10bfloat16_tESL_S2P_SL_NS2G_6fusion15FusionCallbacksIS2K_NS2Q_17LinearCombinationIS2P_fS2P_fLNS_15FloatRoundStyleE2EEESH_S2O_JEEENS4_5SM1004TMEM4LOAD26SM100_TMEM_LOAD_32dp32b64xES24_NS1K_IS1M_NS1N_ILi16EEENSM_INS5_IJSC_S2M_EEENS5_IJS2M_SB_EEEEEEENS4_39AutoVectorizingCopyWithAssumedAlignmentILi128EEENS4_14SM90_TMA_STOREES34_S36_S36_EEEvvEEEEvNT_6ParamsE,@function
        .size           _ZN7cutlass13device_kernelINS_4gemm6kernel13GemmUniversalIN4cute5tupleIJiiiiEEENS1_10collective13CollectiveMmaINS1_46MainloopSm100TmaUmmaWarpSpecializedBlockScaledILi2ELi2ELi1ENS5_IJNS4_1CILi1EEENSA_ILi8EEESB_EEEEENS5_IJNSA_ILi128EEENSA_ILi256EEESG_EEENS5_IJNS_12float_e2m1_tENS_13float_ue4m3_tEEEENS5_IJNS5_IJlSB_lEEENS4_6LayoutINS5_IJNS5_IJNS5_IJNSA_ILi32EEENSA_ILi4EEEEEEiEEENS5_IJNS5_IJNSA_ILi16EEESO_EEEiEEENS5_IJSB_iEEEEEENS5_IJST_NS5_IJNS5_IJNSA_ILi0EEESB_EEENSA_ILi512EEEEEENS5_IJSW_iEEEEEEEEEEESK_S13_NS4_8TiledMMAINS4_8MMA_AtomIJNS4_17SM100_MMA_MXF4_SSISI_SI_fSJ_Li128ELi256ELi16ELNS4_4UMMA5MajorE0ELS18_0ELNS17_7ScaleInE0ELS19_0EEEEEENSM_INS5_IJSB_SB_SB_EEENS5_IJSW_SW_SW_EEEEENS5_IJNS4_10UnderscoreES1F_S1F_EEEEENS5_IJNS4_23SM90_TMA_LOAD_MULTICASTES1I_EEENS5_IJNS4_14ComposedLayoutINS4_7SwizzleILi3ELi4ELi3EEENS4_18smem_ptr_flag_bitsILi4EEENSM_INS5_IJSC_SG_EEENS5_IJSG_SB_EEEEEEENSM_INS5_IJNS5_IJNS5_IJSP_SB_EEESS_EEESB_NS5_IJSB_SO_EEEEEENS5_IJNS5_IJNS5_IJSS_SY_EEESX_EEESW_NS5_IJSO_SY_EEEEEEEEEEEvNS4_8identityENS5_IJNS4_13SM90_TMA_LOADES24_EEENS5_IJS1S_NSM_INS5_IJNS5_IJNS5_IJSP_NSA_ILi2EEEEEESS_EEESB_S1V_EEENS5_IJS1Y_SW_NS5_IJSO_NSA_ILi1024EEEEEEEEEEEEEEvS23_EENS_8epilogue10collective18CollectiveEpilogueINS2G_23Sm100TmaWarpSpecializedILi4ELi2ELi64ELb1ELb0EEEJSH_NS5_IJNSM_ISF_SB_EENSM_INSA_ILi64EEESB_EEEEENS_10bfloat16_tESL_S2P_SL_NS2G_6fusion15FusionCallbacksIS2K_NS2Q_17LinearCombinationIS2P_fS2P_fLNS_15FloatRoundStyleE2EEESH_S2O_JEEENS4_5SM1004TMEM4LOAD26SM100_TMEM_LOAD_32dp32b64xES24_NS1K_IS1M_NS1N_ILi16EEENSM_INS5_IJSC_S2M_EEENS5_IJS2M_SB_EEEEEEENS4_39AutoVectorizingCopyWithAssumedAlignmentILi128EEENS4_14SM90_TMA_STOREES34_S36_S36_EEEvvEEEEvNT_6ParamsE,(.L_x_179 - _ZN7cutlass13device_kernelINS_4gemm6kernel13GemmUniversalIN4cute5tupleIJiiiiEEENS1_10collective13CollectiveMmaINS1_46MainloopSm100TmaUmmaWarpSpecializedBlockScaledILi2ELi2ELi1ENS5_IJNS4_1CILi1EEENSA_ILi8EEESB_EEEEENS5_IJNSA_ILi128EEENSA_ILi256EEESG_EEENS5_IJNS_12float_e2m1_tENS_13float_ue4m3_tEEEENS5_IJNS5_IJlSB_lEEENS4_6LayoutINS5_IJNS5_IJNS5_IJNSA_ILi32EEENSA_ILi4EEEEEEiEEENS5_IJNS5_IJNSA_ILi16EEESO_EEEiEEENS5_IJSB_iEEEEEENS5_IJST_NS5_IJNS5_IJNSA_ILi0EEESB_EEENSA_ILi512EEEEEENS5_IJSW_iEEEEEEEEEEESK_S13_NS4_8TiledMMAINS4_8MMA_AtomIJNS4_17SM100_MMA_MXF4_SSISI_SI_fSJ_Li128ELi256ELi16ELNS4_4UMMA5MajorE0ELS18_0ELNS17_7ScaleInE0ELS19_0EEEEEENSM_INS5_IJSB_SB_SB_EEENS5_IJSW_SW_SW_EEEEENS5_IJNS4_10UnderscoreES1F_S1F_EEEEENS5_IJNS4_23SM90_TMA_LOAD_MULTICASTES1I_EEENS5_IJNS4_14ComposedLayoutINS4_7SwizzleILi3ELi4ELi3EEENS4_18smem_ptr_flag_bitsILi4EEENSM_INS5_IJSC_SG_EEENS5_IJSG_SB_EEEEEEENSM_INS5_IJNS5_IJNS5_IJSP_SB_EEESS_EEESB_NS5_IJSB_SO_EEEEEENS5_IJNS5_IJNS5_IJSS_SY_EEESX_EEESW_NS5_IJSO_SY_EEEEEEEEEEEvNS4_8identityENS5_IJNS4_13SM90_TMA_LOADES24_EEENS5_IJS1S_NSM_INS5_IJNS5_IJNS5_IJSP_NSA_ILi2EEEEEESS_EEESB_S1V_EEENS5_IJS1Y_SW_NS5_IJSO_NSA_ILi1024EEEEEEEEEEEEEEvS23_EENS_8epilogue10collective18CollectiveEpilogueINS2G_23Sm100TmaWarpSpecializedILi4ELi2ELi64ELb1ELb0EEEJSH_NS5_IJNSM_ISF_SB_EENSM_INSA_ILi64EEESB_EEEEENS_10bfloat16_tESL_S2P_SL_NS2G_6fusion15FusionCallbacksIS2K_NS2Q_17LinearCombinationIS2P_fS2P_fLNS_15FloatRoundStyleE2EEESH_S2O_JEEENS4_5SM1004TMEM4LOAD26SM100_TMEM_LOAD_32dp32b64xES24_NS1K_IS1M_NS1N_ILi16EEENSM_INS5_IJSC_S2M_EEENS5_IJS2M_SB_EEEEEEENS4_39AutoVectorizingCopyWithAssumedAlignmentILi128EEENS4_14SM90_TMA_STOREES34_S36_S36_EEEvvEEEEvNT_6ParamsE)
        .other          _ZN7cutlass13device_kernelINS_4gemm6kernel13GemmUniversalIN4cute5tupleIJiiiiEEENS1_10collective13CollectiveMmaINS1_46MainloopSm100TmaUmmaWarpSpecializedBlockScaledILi2ELi2ELi1ENS5_IJNS4_1CILi1EEENSA_ILi8EEESB_EEEEENS5_IJNSA_ILi128EEENSA_ILi256EEESG_EEENS5_IJNS_12float_e2m1_tENS_13float_ue4m3_tEEEENS5_IJNS5_IJlSB_lEEENS4_6LayoutINS5_IJNS5_IJNS5_IJNSA_ILi32EEENSA_ILi4EEEEEEiEEENS5_IJNS5_IJNSA_ILi16EEESO_EEEiEEENS5_IJSB_iEEEEEENS5_IJST_NS5_IJNS5_IJNSA_ILi0EEESB_EEENSA_ILi512EEEEEENS5_IJSW_iEEEEEEEEEEESK_S13_NS4_8TiledMMAINS4_8MMA_AtomIJNS4_17SM100_MMA_MXF4_SSISI_SI_fSJ_Li128ELi256ELi16ELNS4_4UMMA5MajorE0ELS18_0ELNS17_7ScaleInE0ELS19_0EEEEEENSM_INS5_IJSB_SB_SB_EEENS5_IJSW_SW_SW_EEEEENS5_IJNS4_10UnderscoreES1F_S1F_EEEEENS5_IJNS4_23SM90_TMA_LOAD_MULTICASTES1I_EEENS5_IJNS4_14ComposedLayoutINS4_7SwizzleILi3ELi4ELi3EEENS4_18smem_ptr_flag_bitsILi4EEENSM_INS5_IJSC_SG_EEENS5_IJSG_SB_EEEEEEENSM_INS5_IJNS5_IJNS5_IJSP_SB_EEESS_EEESB_NS5_IJSB_SO_EEEEEENS5_IJNS5_IJNS5_IJSS_SY_EEESX_EEESW_NS5_IJSO_SY_EEEEEEEEEEEvNS4_8identityENS5_IJNS4_13SM90_TMA_LOADES24_EEENS5_IJS1S_NSM_INS5_IJNS5_IJNS5_IJSP_NSA_ILi2EEEEEESS_EEESB_S1V_EEENS5_IJS1Y_SW_NS5_IJSO_NSA_ILi1024EEEEEEEEEEEEEEvS23_EENS_8epilogue10collective18CollectiveEpilogueINS2G_23Sm100TmaWarpSpecializedILi4ELi2ELi64ELb1ELb0EEEJSH_NS5_IJNSM_ISF_SB_EENSM_INSA_ILi64EEESB_EEEEENS_10bfloat16_tESL_S2P_SL_NS2G_6fusion15FusionCallbacksIS2K_NS2Q_17LinearCombinationIS2P_fS2P_fLNS_15FloatRoundStyleE2EEESH_S2O_JEEENS4_5SM1004TMEM4LOAD26SM100_TMEM_LOAD_32dp32b64xES24_NS1K_IS1M_NS1N_ILi16EEENSM_INS5_IJSC_S2M_EEENS5_IJS2M_SB_EEEEEEENS4_39AutoVectorizingCopyWithAssumedAlignmentILi128EEENS4_14SM90_TMA_STOREES34_S36_S36_EEEvvEEEEvNT_6ParamsE,@"STO_CUDA_ENTRY STV_DEFAULT"
_ZN7cutlass13device_kernelINS_4gemm6kernel13GemmUniversalIN4cute5tupleIJiiiiEEENS1_10collective13CollectiveMmaINS1_46MainloopSm100TmaUmmaWarpSpecializedBlockScaledILi2ELi2ELi1ENS5_IJNS4_1CILi1EEENSA_ILi8EEESB_EEEEENS5_IJNSA_ILi128EEENSA_ILi256EEESG_EEENS5_IJNS_12float_e2m1_tENS_13float_ue4m3_tEEEENS5_IJNS5_IJlSB_lEEENS4_6LayoutINS5_IJNS5_IJNS5_IJNSA_ILi32EEENSA_ILi4EEEEEEiEEENS5_IJNS5_IJNSA_ILi16EEESO_EEEiEEENS5_IJSB_iEEEEEENS5_IJST_NS5_IJNS5_IJNSA_ILi0EEESB_EEENSA_ILi512EEEEEENS5_IJSW_iEEEEEEEEEEESK_S13_NS4_8TiledMMAINS4_8MMA_AtomIJNS4_17SM100_MMA_MXF4_SSISI_SI_fSJ_Li128ELi256ELi16ELNS4_4UMMA5MajorE0ELS18_0ELNS17_7ScaleInE0ELS19_0EEEEEENSM_INS5_IJSB_SB_SB_EEENS5_IJSW_SW_SW_EEEEENS5_IJNS4_10UnderscoreES1F_S1F_EEEEENS5_IJNS4_23SM90_TMA_LOAD_MULTICASTES1I_EEENS5_IJNS4_14ComposedLayoutINS4_7SwizzleILi3ELi4ELi3EEENS4_18smem_ptr_flag_bitsILi4EEENSM_INS5_IJSC_SG_EEENS5_IJSG_SB_EEEEEEENSM_INS5_IJNS5_IJNS5_IJSP_SB_EEESS_EEESB_NS5_IJSB_SO_EEEEEENS5_IJNS5_IJNS5_IJSS_SY_EEESX_EEESW_NS5_IJSO_SY_EEEEEEEEEEEvNS4_8identityENS5_IJNS4_13SM90_TMA_LOADES24_EEENS5_IJS1S_NSM_INS5_IJNS5_IJNS5_IJSP_NSA_ILi2EEEEEESS_EEESB_S1V_EEENS5_IJS1Y_SW_NS5_IJSO_NSA_ILi1024EEEEEEEEEEEEEEvS23_EENS_8epilogue10collective18CollectiveEpilogueINS2G_23Sm100TmaWarpSpecializedILi4ELi2ELi64ELb1ELb0EEEJSH_NS5_IJNSM_ISF_SB_EENSM_INSA_ILi64EEESB_EEEEENS_10bfloat16_tESL_S2P_SL_NS2G_6fusion15FusionCallbacksIS2K_NS2Q_17LinearCombinationIS2P_fS2P_fLNS_15FloatRoundStyleE2EEESH_S2O_JEEENS4_5SM1004TMEM4LOAD26SM100_TMEM_LOAD_32dp32b64xES24_NS1K_IS1M_NS1N_ILi16EEENSM_INS5_IJSC_S2M_EEENS5_IJS2M_SB_EEEEEEENS4_39AutoVectorizingCopyWithAssumedAlignmentILi128EEENS4_14SM90_TMA_STOREES34_S36_S36_EEEvvEEEEvNT_6ParamsE:
[----:B------:R-:W1:Y:S01]  /*0000*/  LDC R1, c[0x0][0x37c] ;  /* 0x0000df00ff017b82 */ /* 0x000e620000000800 */
[----:B------:R-:W2:Y:S01]  /*0010*/  S2R R165, SR_TID.X ;  /* 0x0000000000a57919 */ /* 0x000ea20000002100 */
[----:B------:R-:W3:Y:S01]  /*0020*/  LDCU.64 UR4, c[0x0][0xc90] ;  /* 0x00019200ff0477ac */ /* 0x000ee20008000a00 */
[----:B------:R-:W-:Y:S02]  /*0030*/  PRMT R151, RZ, 0x7610, R151 ;  /* 0x00007610ff977816 */ /* 0x000fe40000000097 */
[----:B------:R-:W-:Y:S01]  /*0040*/  ELECT P6, URZ, PT ;  /* 0x0000000000ff782f */ /* 0x000fe200038c0000 */
[----:B------:R-:W4:Y:S01]  /*0050*/  LDCU.64 UR42, c[0x0][0x358] ;  /* 0x00006b00ff2a77ac */ /* 0x000f220008000a00 */
[----:B---3--:R-:W-:-:S04]  /*0060*/  UISETP.NE.U32.AND UP0, UPT, UR4, URZ, UPT ;  /* 0x000000ff0400728c */ /* 0x008fc8000bf05070 */
[----:B------:R-:W-:Y:S01]  /*0070*/  UISETP.NE.AND.EX UP0, UPT, UR5, URZ, UPT, UP0 ;  /* 0x000000ff0500728c */ /* 0x000fe2000bf05300 */
[----:B--2---:R-:W-:-:S05]  /*0080*/  SHF.R.U32.HI R158, RZ, 0x5, R165 ;  /* 0x00000005ff9e7819 */ /* 0x004fca00000116a5 */
[----:B------:R-:W2:Y:S02]  /*0090*/  SHFL.IDX PT, R0, R158, RZ, 0x1f ;  /* 0x00001fff9e007589 */ /* 0x000ea400000e0000 */
[----:B--2---:R-:W-:Y:S01]  /*00a0*/  R2UR UR8, R0 ;  /* 0x00000000000872ca */ /* 0x004fe200000e0000 */
[----:B-1--4-:R-:W-:-:S14]  /*00b0*/  BRA.U UP0, `(.L_x_0) ;  /* 0x00000001002c7547 */ /* 0x012fdc000b800000 */
[----:B------:R-:W1:Y:S02]  /*00c0*/  LDCU.64 UR6, c[0x0][0xc88] ;  /* 0x00019100ff0677ac */ /* 0x000e640008000a00 */
[----:B-1----:R-:W-:-:S04]  /*00d0*/  UISETP.NE.U32.AND UP0, UPT, UR6, URZ, UPT ;  /* 0x000000ff0600728c */ /* 0x002fc8000bf05070 */
[----:B------:R-:W-:-:S09]  /*00e0*/  UISETP.NE.AND.EX UP0, UPT, UR7, URZ, UPT, UP0 ;  /* 0x000000ff0700728c */ /* 0x000fd2000bf05300 */
[----:B------:R-:W-:Y:S05]  /*00f0*/  BRA.U !UP0, `(.L_x_1) ;  /* 0x0000000108107547 */ /* 0x000fea000b800000 */
[----:B------:R-:W1:Y:S02]  /*0100*/  LDC.64 R2, c[0x0][0xc88] ;  /* 0x00032200ff027b82 */ /* 0x000e640000000a00 */
[----:B-1----:R1:W5:Y:S01]  /*0110*/  LDG.E R83, desc[UR42][R2.64] ;  /* 0x0000002a02537981 */ /* 0x002362000c1e1900 */
[----:B------:R-:W-:Y:S01]  /*0120*/  HFMA2 R151, -RZ, RZ, 0, 5.9604644775390625e-08 ;  /* 0x00000001ff977431 */ /* 0x000fe200000001ff */
[----:B------:R-:W-:Y:S05]  /*0130*/  BRA `(.L_x_0) ;  /* 0x00000000000c7947 */ /* 0x000fea0003800000 */
.L_x_1:
[----:B------:R-:W1:Y:S01]  /*0140*/  LDCU UR6, c[0x0][0xc80] ;  /* 0x00019000ff0677ac */ /* 0x000e620008000800 */
[----:B------:R-:W-:Y:S01]  /*0150*/  HFMA2 R151, -RZ, RZ, 0, 5.9604644775390625e-08 ;  /* 0x00000001ff977431 */ /* 0x000fe200000001ff */
[----:B-1----:R-:W-:-:S07]  /*0160*/  MOV R83, UR6 ;  /* 0x0000000600537c02 */ /* 0x002fce0008000f00 */
.L_x_0:
[----:B------:R-:W2:Y:S02]  /*0170*/  LDCU.64 UR6, c[0x0][0xcb0] ;  /* 0x00019600ff0677ac */ /* 0x000ea40008000a00 */
[----:B--2---:R-:W-:-:S04]  /*0180*/  UISETP.NE.U32.AND UP0, UPT, UR6, URZ, UPT ;  /* 0x000000ff0600728c */ /* 0x004fc8000bf05070 */
[----:B------:R-:W-:-:S09]  /*0190*/  UISETP.NE.AND.EX UP0, UPT, UR7, URZ, UPT, UP0 ;  /* 0x000000ff0700728c */ /* 0x000fd2000bf05300 */
[----:B------:R-:W-:Y:S05]  /*01a0*/  BRA.U UP0, `(.L_x_2) ;  /* 0x0000000100247547 */ /* 0x000fea000b800000 */
[----:B------:R-:W2:Y:S02]  /*01b0*/  LDCU.64 UR6, c[0x0][0xca8] ;  /* 0x00019500ff0677ac */ /* 0x000ea40008000a00 */
[----:B--2---:R-:W-:-:S04]  /*01c0*/  UISETP.NE.U32.AND UP0, UPT, UR6, URZ, UPT ;  /* 0x000000ff0600728c */ /* 0x004fc8000bf05070 */
[----:B------:R-:W-:-:S09]  /*01d0*/  UISETP.NE.AND.EX UP0, UPT, UR7, URZ, UPT, UP0 ;  /* 0x000000ff0700728c */ /* 0x000fd2000bf05300 */
[----:B------:R-:W-:Y:S05]  /*01e0*/  BRA.U !UP0, `(.L_x_3) ;  /* 0x00000001080c7547 */ /* 0x000fea000b800000 */
[----:B------:R-:W2:Y:S02]  /*01f0*/  LDC.64 R76, c[0x0][0xca8] ;  /* 0x00032a00ff4c7b82 */ /* 0x000ea40000000a00 */
[----:B--2---:R2:W5:Y:S01]  /*0200*/  LDG.E R76, desc[UR42][R76.64] ;  /* 0x0000002a4c4c7981 */ /* 0x004562000c1e1900 */
[----:B------:R-:W-:Y:S05]  /*0210*/  BRA `(.L_x_2) ;  /* 0x0000000000087947 */ /* 0x000fea0003800000 */
.L_x_3:
[----:B------:R-:W2:Y:S02]  /*0220*/  LDCU UR6, c[0x0][0xca0] ;  /* 0x00019400ff0677ac */ /* 0x000ea40008000800 */
[----:B--2---:R-:W-:Y:S02]  /*0230*/  MOV R76, UR6 ;  /* 0x00000006004c7c02 */ /* 0x004fe40008000f00 */
.L_x_2:
[----:B------:R-:W-:Y:S01]  /*0240*/  IMAD.U32 R0, RZ, RZ, UR8 ;  /* 0x00000008ff007e24 */ /* 0x000fe2000f8e00ff */
[----:B------:R-:W-:Y:S04]  /*0250*/  BSSY.RECONVERGENT B0, `(.L_x_4) ;  /* 0x0000012000007945 */ /* 0x000fe80003800200 */
[C---:B------:R-:W-:Y:S02]  /*0260*/  ISETP.NE.OR P1, PT, R0.reuse, 0x1, !P6 ;  /* 0x000000010000780c */ /* 0x040fe40007725670 */
[----:B------:R-:W-:-:S11]  /*0270*/  ISETP.NE.OR P0, PT, R0, 0x3, !P6 ;  /* 0x000000030000780c */ /* 0x000fd60007705670 */
[----:B------:R-:W-:Y:S05]  /*0280*/  @P1 BRA `(.L_x_5) ;  /* 0x0000000000381947 */ /* 0x000fea0003800000 */
[----:B------:R-:W3:Y:S02]  /*0290*/  LDCU.64 UR6, c[0x0][0x348] ;  /* 0x00006900ff0677ac */ /* 0x000ee40008000a00 */
[----:B---3--:R-:W-:Y:S02]  /*02a0*/  UIADD3 UR14, UP3, UPT, UR6, 0x80, URZ ;  /* 0x00000080060e7890 */ /* 0x008fe4000ff7e0ff */
[----:B------:R-:W-:Y:S02]  /*02b0*/  UIADD3 UR12, UP2, UPT, UR6, 0x180, URZ ;  /* 0x00000180060c7890 */ /* 0x000fe4000ff5e0ff */
[----:B------:R-:W-:Y:S02]  /*02c0*/  UIADD3 UR10, UP1, UPT, UR6, 0x280, URZ ;  /* 0x00000280060a7890 */ /* 0x000fe4000ff3e0ff */
[----:B------:R-:W-:Y:S02]  /*02d0*/  UIADD3 UR6, UP0, UPT, UR6, 0x380, URZ ;  /* 0x0000038006067890 */ /* 0x000fe4000ff1e0ff */
[----:B------:R-:W-:-:S02]  /*02e0*/  UIADD3.X UR15, UPT, UPT, URZ, UR7, URZ, UP3, !UPT ;  /* 0x00000007ff0f7290 */ /* 0x000fc40009ffe4ff */
[----:B------:R-:W-:Y:S02]  /*02f0*/  UIADD3.X UR13, UPT, UPT, URZ, UR7, URZ, UP2, !UPT ;  /* 0x00000007ff0d7290 */ /* 0x000fe400097fe4ff */
[----:B------:R-:W-:Y:S02]  /*0300*/  UIADD3.X UR11, UPT, UPT, URZ, UR7, URZ, UP1, !UPT ;  /* 0x00000007ff0b7290 */ /* 0x000fe40008ffe4ff */
[----:B------:R-:W-:-:S03]  /*0310*/  UIADD3.X UR7, UPT, UPT, URZ, UR7, URZ, UP0, !UPT ;  /* 0x00000007ff077290 */ /* 0x000fc600087fe4ff */
[----:B------:R3:W-:Y:S02]  /*0320*/  UTMACCTL.PF [UR14] ;  /* 0x000000000e0079b9 */ /* 0x0007e40008040000 */
[----:B------:R3:W-:Y:S02]  /*0330*/  UTMACCTL.PF [UR12] ;  /* 0x000000000c0079b9 */ /* 0x0007e40008040000 */
[----:B------:R3:W-:Y:S02]  /*0340*/  UTMACCTL.PF [UR10] ;  /* 0x000000000a0079b9 */ /* 0x0007e40008040000 */
[----:B------:R3:W-:Y:S02]  /*0350*/  UTMACCTL.PF [UR6] ;  /* 0x00000000060079b9 */ /* 0x0007e40008040000 */
[----:B---3--:R-:W-:Y:S01]  /*0360*/  NOP ;  /* 0x0000000000007918 */ /* 0x008fe20000000000 */
.L_x_5:
[----:B------:R-:W-:Y:S05]  /*0370*/  BSYNC.RECONVERGENT B0 ;  /* 0x0000000000007941 */ /* 0x000fea0003800200 */
.L_x_4:
[----:B------:R-:W-:Y:S04]  /*0380*/  BSSY.RECONVERGENT B0, `(.L_x_6) ;  /* 0x000000a000007945 */ /* 0x000fe80003800200 */
[----:B------:R-:W-:Y:S05]  /*0390*/  @P0 BRA `(.L_x_7) ;  /* 0x0000000000200947 */ /* 0x000fea0003800000 */
[----:B------:R-:W3:Y:S02]  /*03a0*/  LDCU.64 UR6, c[0x0][0x348] ;  /* 0x00006900ff0677ac */ /* 0x000ee40008000a00 */
[----:B---3--:R-:W-:Y:S02]  /*03b0*/  UIADD3 UR10, UP1, UPT, UR6, 0x980, URZ ;  /* 0x00000980060a7890 */ /* 0x008fe4000ff3e0ff */
[----:B------:R-:W-:Y:S02]  /*03c0*/  UIADD3 UR6, UP0, UPT, UR6, 0xa80, URZ ;  /* 0x00000a8006067890 */ /* 0x000fe4000ff1e0ff */
[----:B------:R-:W-:Y:S02]  /*03d0*/  UIADD3.X UR11, UPT, UPT, URZ, UR7, URZ, UP1, !UPT ;  /* 0x00000007ff0b7290 */ /* 0x000fe40008ffe4ff */
[----:B------:R-:W-:-:S07]  /*03e0*/  UIADD3.X UR7, UPT, UPT, URZ, UR7, URZ, UP0, !UPT ;  /* 0x00000007ff077290 */ /* 0x000fce00087fe4ff */
[----:B------:R3:W-:Y:S02]  /*03f0*/  UTMACCTL.PF [UR10] ;  /* 0x000000000a0079b9 */ /* 0x0007e40008040000 */
[----:B------:R3:W-:Y:S02]  /*0400*/  UTMACCTL.PF [UR6] ;  /* 0x00000000060079b9 */ /* 0x0007e40008040000 */
[----:B---3--:R-:W-:Y:S01]  /*0410*/  NOP ;  /* 0x0000000000007918 */ /* 0x008fe20000000000 */
.L_x_7:
[----:B------:R-:W-:Y:S05]  /*0420*/  BSYNC.RECONVERGENT B0 ;  /* 0x0000000000007941 */ /* 0x000fea0003800200 */
.L_x_6:
[----:B------:R-:W3:Y:S01]  /*0430*/  LDCU.64 UR6, c[0x0][0xc88] ;  /* 0x00019100ff0677ac */ /* 0x000ee20008000a00 */
[----:B------:R-:W-:Y:S02]  /*0440*/  UISETP.EQ.U32.AND UP1, UPT, UR4, URZ, UPT ;  /* 0x000000ff0400728c */ /* 0x000fe4000bf22070 */
[----:B------:R-:W-:Y:S02]  /*0450*/  UPLOP3.LUT UP4, UPT, UPT, UPT, UPT, 0x80, 0x8 ;  /* 0x000000000008789c */ /* 0x000fe40003f8f070 */
[----:B---3--:R-:W-:-:S04]  /*0460*/  UISETP.NE.U32.AND UP0, UPT, UR6, URZ, UPT ;  /* 0x000000ff0600728c */ /* 0x008fc8000bf05070 */
[----:B------:R-:W-:-:S04]  /*0470*/  UISETP.NE.AND.EX UP0, UPT, UR7, URZ, UPT, UP0 ;  /* 0x000000ff0700728c */ /* 0x000fc8000bf05300 */
[----:B------:R-:W-:-:S04]  /*0480*/  UISETP.EQ.OR.EX UP2, UPT, UR5, URZ, !UP0, UP1 ;  /* 0x000000ff0500728c */ /* 0x000fc8000c742710 */
[----:B------:R-:W-:-:S05]  /*0490*/  UP2UR UR48, UPR, URZ, 0x4 ;  /* 0x00000004ff307883 */ /* 0x000fca0008000000 */
[----:B------:R-:W-:Y:S07]  /*04a0*/  BRA.U !UP2, `(.L_x_8) ;  /* 0x000000010a207547 */ /* 0x000fee000b800000 */
[----:B------:R-:W-:Y:S01]  /*04b0*/  UISETP.NE.U32.AND UP1, UPT, UR4, URZ, UPT ;  /* 0x000000ff0400728c */ /* 0x000fe2000bf25070 */
[----:B-----5:R-:W-:Y:S01]  /*04c0*/  FSETP.NEU.AND P0, PT, R83, RZ, PT ;  /* 0x000000ff5300720b */ /* 0x020fe20003f0d000 */
[----:B------:R-:W-:Y:S02]  /*04d0*/  USEL UR4, URZ, 0xffffffff, UP0 ;  /* 0xffffffffff047887 */ /* 0x000fe40008000000 */
[----:B------:R-:W-:-:S10]  /*04e0*/  UISETP.NE.AND.EX UP1, UPT, UR5, URZ, UPT, UP1 ;  /* 0x000000ff0500728c */ /* 0x000fd4000bf25310 */
[----:B------:R-:W-:Y:S01]  /*04f0*/  VOTEU.ANY UP0, P0 ;  /* 0x0000000000ff7886 */ /* 0x000fe20000000100 */
[----:B------:R-:W-:-:S04]  /*0500*/  @!UP1 USEL UR4, URZ, 0xffffffff, UP0 ;  /* 0xffffffffff049887 */ /* 0x000fc80008000000 */
[----:B------:R-:W-:-:S04]  /*0510*/  ULOP3.LUT UR4, UR4, 0x1, URZ, 0xc0, !UPT ;  /* 0x0000000104047892 */ /* 0x000fc8000f8ec0ff */
[----:B------:R-:W-:-:S11]  /*0520*/  UISETP.NE.U32.AND UP4, UPT, UR4, 0x1, UPT ;  /* 0x000000010400788c */ /* 0x000fd6000bf85070 */
.L_x_8:
[----:B-1----:R-:W1:Y:S01]  /*0530*/  SHFL.IDX PT, R2, R158, RZ, 0x1f ;  /* 0x00001fff9e027589 */ /* 0x002e6200000e0000 */
[----:B------:R-:W-:-:S04]  /*0540*/  UISETP.NE.AND UP0, UPT, UR8, 0x2, UPT ;  /* 0x000000020800788c */ /* 0x000fc8000bf05270 */
[----:B------:R-:W-:Y:S01]  /*0550*/  USEL UR22, URZ, 0x1, UP0 ;  /* 0x00000001ff167887 */ /* 0x000fe20008000000 */
[----:B-1----:R-:W-:-:S13]  /*0560*/  ISETP.NE.AND P0, PT, R2, RZ, PT ;  /* 0x000000ff0200720c */ /* 0x002fda0003f05270 */
[----:B------:R-:W-:Y:S05]  /*0570*/  @P0 BRA `(.L_x_9) ;  /* 0x0000000000480947 */ /* 0x000fea0003800000 */
[----:B------:R-:W1:Y:S01]  /*0580*/  S2UR UR6, SR_CgaCtaId ;  /* 0x00000000000679c3 */ /* 0x000e620000008800 */
[----:B------:R-:W-:Y:S01]  /*0590*/  UMOV UR7, 0x400 ;  /* 0x0000040000077882 */ /* 0x000fe20000000000 */
[----:B------:R-:W-:Y:S01]  /*05a0*/  UMOV UR5, 0x1 ;  /* 0x0000000100057882 */ /* 0x000fe20000000000 */
[----:B------:R-:W-:Y:S01]  /*05b0*/  UMOV UR4, 0x8 ;  /* 0x0000000800047882 */ /* 0x000fe20000000000 */
[----:B------:R-:W-:-:S04]  /*05c0*/  UIADD3 UR10, UPT, UPT, -UR5, 0x100000, URZ ;  /* 0x00100000050a7890 */ /* 0x000fc8000fffe1ff */
[----:B------:R-:W-:Y:S02]  /*05d0*/  USHF.L.U32 UR11, UR10, 0xb, URZ ;  /* 0x0000000b0a0b7899 */ /* 0x000fe400080006ff */
[----:B------:R-:W-:Y:S02]  /*05e0*/  USHF.L.U32 UR10, UR10, 0x1, URZ ;  /* 0x000000010a0a7899 */ /* 0x000fe400080006ff */
[----:B------:R-:W-:-:S04]  /*05f0*/  UIADD3 UR4, UPT, UPT, -UR4, 0x100000, URZ ;  /* 0x0010000004047890 */ /* 0x000fc8000fffe1ff */
[----:B------:R-:W-:Y:S02]  /*0600*/  USHF.L.U32 UR5, UR4, 0xb, URZ ;  /* 0x0000000b04057899 */ /* 0x000fe400080006ff */
[----:B------:R-:W-:Y:S01]  /*0610*/  USHF.L.U32 UR4, UR4, 0x1, URZ ;  /* 0x0000000104047899 */ /* 0x000fe200080006ff */
[----:B------:R-:W-:Y:S01]  /*0620*/  ELECT P0, URZ, PT ;  /* 0x0000000000ff782f */ /* 0x000fe20003800000 */
[----:B-1----:R-:W-:Y:S01]  /*0630*/  ULEA UR6, UR6, UR7, 0x18 ;  /* 0x0000000706067291 */ /* 0x002fe2000f8ec0ff */
[----:B------:R-:W1:Y:S11]  /*0640*/  FENCE.VIEW.ASYNC.S ;  /* 0x00000000000073c6 */ /* 0x000e760000000000 */
[----:B-1----:R1:W3:Y:S01]  /*0650*/  SYNCS.EXCH.64 URZ, [UR6], UR10 ;  /* 0x0000000a06ff75b2 */ /* 0x0022e20008000100 */
[----:B------:R1:W4:Y:S01]  /*0660*/  SYNCS.EXCH.64 URZ, [UR6+0x10], UR4 ;  /* 0x0000100406ff75b2 */ /* 0x0003220008000100 */
[----:B------:R1:W1:Y:S01]  /*0670*/  SYNCS.EXCH.64 URZ, [UR6+0x8], UR10 ;  /* 0x0000080a06ff75b2 */ /* 0x0002620008000100 */
[----:B------:R1:W1:Y:S01]  /*0680*/  SYNCS.EXCH.64 URZ, [UR6+0x18], UR4 ;  /* 0x0000180406ff75b2 */ /* 0x0002620008000100 */
[----:B------:R-:W-:Y:S01]  /*0690*/  NOP ;  /* 0x0000000000007918 */ /* 0x000fe20000000000 */
.L_x_9:
[----:B------:R-:W2:Y:S01]  /*06a0*/  SHFL.IDX PT, R2, R158, RZ, 0x1f ;  /* 0x00001fff9e027589 */ /* 0x000ea200000e0000 */
[----:B------:R-:W-:Y:S01]  /*06b0*/  NOP ;  /* 0x0000000000007918 */ /* 0x000fe20000000000 */
[----:B--2---:R-:W-:-:S13]  /*06c0*/  ISETP.NE.AND P0, PT, R2, 0x1, PT ;  /* 0x000000010200780c */ /* 0x004fda0003f05270 */
[----:B------:R-:W-:Y:S05]  /*06d0*/  @P0 BRA `(.L_x_10) ;  /* 0x0000000000580947 */ /* 0x000fea0003800000 */
[----:B-1----:R-:W1:Y:S01]  /*06e0*/  S2UR UR6, SR_CgaCtaId ;  /* 0x00000000000679c3 */ /* 0x002e620000008800 */
        /* <DEDUP_REMOVED lines=12> */
[----:B-1----:R2:W1:Y:S01]  /*07b0*/  SYNCS.EXCH.64 URZ, [UR6+0x20], UR10 ;  /* 0x0000200a06ff75b2 */ /* 0x0024620008000100 */
[----:B------:R2:W1:Y:S01]  /*07c0*/  SYNCS.EXCH.64 URZ, [UR6+0x40], UR4 ;  /* 0x0000400406ff75b2 */ /* 0x0004620008000100 */
[----:B------:R2:W1:Y:S01]  /*07d0*/  SYNCS.EXCH.64 URZ, [UR6+0x28], UR10 ;  /* 0x0000280a06ff75b2 */ /* 0x0004620008000100 */
[----:B------:R2:W1:Y:S01]  /*07e0*/  SYNCS.EXCH.64 URZ, [UR6+0x48], UR4 ;  /* 0x0000480406ff75b2 */ /* 0x0004620008000100 */
[----:B------:R2:W1:Y:S01]  /*07f0*/  SYNCS.EXCH.64 URZ, [UR6+0x30], UR10 ;  /* 0x0000300a06ff75b2 */ /* 0x0004620008000100 */
[----:B------:R2:W1:Y:S01]  /*0800*/  SYNCS.EXCH.64 URZ, [UR6+0x50], UR4 ;  /* 0x0000500406ff75b2 */ /* 0x0004620008000100 */
[----:B------:R2:W1:Y:S01]  /*0810*/  SYNCS.EXCH.64 URZ, [UR6+0x38], UR10 ;  /* 0x0000380a06ff75b2 */ /* 0x0004620008000100 */
[----:B------:R2:W1:Y:S02]  /*0820*/  SYNCS.EXCH.64 URZ, [UR6+0x58], UR4 ;  /* 0x0000580406ff75b2 */ /* 0x0004640008000100 */
[----:B--2---:R-:W-:Y:S01]  /*0830*/  NOP ;  /* 0x0000000000007918 */ /* 0x004fe20000000000 */
.L_x_10:
[----:B------:R-:W2:Y:S01]  /*0840*/  SHFL.IDX PT, R2, R158, RZ, 0x1f ;  /* 0x00001fff9e027589 */ /* 0x000ea200000e0000 */
[----:B------:R-:W-:Y:S01]  /*0850*/  NOP ;  /* 0x0000000000007918 */ /* 0x000fe20000000000 */
[----:B--2---:R-:W-:-:S13]  /*0860*/  ISETP.NE.AND P0, PT, R2, 0x3, PT ;  /* 0x000000030200780c */ /* 0x004fda0003f05270 */
[----:B------:R-:W-:Y:S05]  /*0870*/  @P0 BRA `(.L_x_11) ;  /* 0x0000000000300947 */ /* 0x000fea0003800000 */
[----:B-1----:R-:W1:Y:S01]  /*0880*/  S2UR UR5, SR_CgaCtaId ;  /* 0x00000000000579c3 */ /* 0x002e620000008800 */
[----:B------:R-:W-:Y:S01]  /*0890*/  UMOV UR6, 0x400 ;  /* 0x0000040000067882 */ /* 0x000fe20000000000 */
[----:B------:R-:W-:Y:S01]  /*08a0*/  UMOV UR4, 0x20 ;  /* 0x0000002000047882 */ /* 0x000fe20000000000 */
[----:B------:R-:W-:Y:S01]  /*08b0*/  ELECT P0, URZ, PT ;  /* 0x0000000000ff782f */ /* 0x000fe20003800000 */
[----:B-1----:R-:W-:Y:S02]  /*08c0*/  ULEA UR5, UR5, UR6, 0x18 ;  /* 0x0000000605057291 */ /* 0x002fe4000f8ec0ff */
[----:B------:R-:W-:-:S04]  /*08d0*/  UIADD3 UR6, UPT, UPT, -UR4, 0x100000, URZ ;  /* 0x0010000004067890 */ /* 0x000fc8000fffe1ff */
[----:B------:R-:W-:Y:S02]  /*08e0*/  USHF.L.U32 UR7, UR6, 0xb, URZ ;  /* 0x0000000b06077899 */ /* 0x000fe400080006ff */
[----:B------:R-:W-:Y:S01]  /*08f0*/  USHF.L.U32 UR6, UR6, 0x1, URZ ;  /* 0x0000000106067899 */ /* 0x000fe200080006ff */
[----:B------:R-:W1:Y:S11]  /*0900*/  FENCE.VIEW.ASYNC.S ;  /* 0x00000000000073c6 */ /* 0x000e760000000000 */
[----:B-1----:R2:W1:Y:S01]  /*0910*/  SYNCS.EXCH.64 URZ, [UR5+0x60], UR6 ;  /* 0x0000600605ff75b2 */ /* 0x0024620008000100 */
[----:B------:R2:W1:Y:S02]  /*0920*/  SYNCS.EXCH.64 URZ, [UR5+0x68], UR6 ;  /* 0x0000680605ff75b2 */ /* 0x0004640008000100 */
[----:B--2---:R-:W-:Y:S01]  /*0930*/  NOP ;  /* 0x0000000000007918 */ /* 0x004fe20000000000 */
.L_x_11:
[----:B------:R-:W2:Y:S01]  /*0940*/  SHFL.IDX PT, R2, R158, RZ, 0x1f ;  /* 0x00001fff9e027589 */ /* 0x000ea200000e0000 */
[----:B------:R-:W-:Y:S01]  /*0950*/  NOP ;  /* 0x0000000000007918 */ /* 0x000fe20000000000 */
[----:B--2---:R-:W-:-:S13]  /*0960*/  ISETP.NE.AND P0, PT, R2, 0x4, PT ;  /* 0x000000040200780c */ /* 0x004fda0003f05270 */
[----:B------:R-:W-:Y:S05]  /*0970*/  @P0 BRA `(.L_x_12) ;  /* 0x00000000004c0947 */ /* 0x000fea0003800000 */
[----:B-1----:R-:W1:Y:S01]  /*0980*/  S2UR UR5, SR_CgaCtaId ;  /* 0x00000000000579c3 */ /* 0x002e620000008800 */
[----:B------:R-:W-:Y:S01]  /*0990*/  UMOV UR7, 0x720 ;  /* 0x0000072000077882 */ /* 0x000fe20000000000 */
[----:B------:R-:W-:Y:S01]  /*09a0*/  UMOV UR6, 0x400 ;  /* 0x0000040000067882 */ /* 0x000fe20000000000 */
[----:B------:R-:W-:Y:S01]  /*09b0*/  USEL UR7, UR7, 0x620, UP4 ;  /* 0x0000062007077887 */ /* 0x000fe2000a000000 */
[----:B------:R-:W-:Y:S01]  /*09c0*/  UMOV UR4, 0x1 ;  /* 0x0000000100047882 */ /* 0x000fe20000000000 */
[----:B------:R-:W-:Y:S01]  /*09d0*/  ELECT P0, URZ, PT ;  /* 0x0000000000ff782f */ /* 0x000fe20003800000 */
[----:B------:R-:W-:-:S04]  /*09e0*/  UIADD3 UR10, UPT, UPT, -UR4, 0x100000, URZ ;  /* 0x00100000040a7890 */ /* 0x000fc8000fffe1ff */
[----:B------:R-:W-:Y:S02]  /*09f0*/  USHF.L.U32 UR11, UR10, 0xb, URZ ;  /* 0x0000000b0a0b7899 */ /* 0x000fe400080006ff */
[----:B------:R-:W-:Y:S02]  /*0a00*/  USHF.L.U32 UR10, UR10, 0x1, URZ ;  /* 0x000000010a0a7899 */ /* 0x000fe400080006ff */
[----:B-1----:R-:W-:Y:S02]  /*0a10*/  ULEA UR5, UR5, UR6, 0x18 ;  /* 0x0000000605057291 */ /* 0x002fe4000f8ec0ff */
[----:B------:R-:W-:-:S04]  /*0a20*/  UIADD3 UR6, UPT, UPT, -UR7, 0x100000, URZ ;  /* 0x0010000007067890 */ /* 0x000fc8000fffe1ff */
[----:B------:R-:W-:Y:S02]  /*0a30*/  USHF.L.U32 UR7, UR6, 0xb, URZ ;  /* 0x0000000b06077899 */ /* 0x000fe400080006ff */
[----:B------:R-:W-:Y:S01]  /*0a40*/  USHF.L.U32 UR6, UR6, 0x1, URZ ;  /* 0x0000000106067899 */ /* 0x000fe200080006ff */
[----:B------:R-:W1:Y:S03]  /*0a50*/  FENCE.VIEW.ASYNC.S ;  /* 0x00000000000073c6 */ /* 0x000e660000000000 */
[----:B-1----:R2:W1:Y:S08]  /*0a60*/  SYNCS.EXCH.64 URZ, [UR5+0x70], UR10 ;  /* 0x0000700a05ff75b2 */ /* 0x0024700008000100 */
[----:B------:R2:W1:Y:S01]  /*0a70*/  SYNCS.EXCH.64 URZ, [UR5+0x80], UR6 ;  /* 0x0000800605ff75b2 */ /* 0x0004620008000100 */
[----:B------:R2:W1:Y:S01]  /*0a80*/  SYNCS.EXCH.64 URZ, [UR5+0x78], UR10 ;  /* 0x0000780a05ff75b2 */ /* 0x0004620008000100 */
[----:B------:R2:W1:Y:S02]  /*0a90*/  SYNCS.EXCH.64 URZ, [UR5+0x88], UR6 ;  /* 0x0000880605ff75b2 */ /* 0x0004640008000100 */
[----:B--2---:R-:W-:Y:S01]  /*0aa0*/  NOP ;  /* 0x0000000000007918 */ /* 0x004fe20000000000 */
.L_x_12:
        /* <DEDUP_REMOVED lines=18> */
[----:B------:R2:W1:Y:S02]  /*0bd0*/  SYNCS.EXCH.64 URZ, [UR6+0x98], UR4 ;  /* 0x0000980406ff75b2 */ /* 0x0004640008000100 */
[----:B--2---:R-:W-:Y:S01]  /*0be0*/  NOP ;  /* 0x0000000000007918 */ /* 0x004fe20000000000 */
.L_x_13:
[----:B------:R-:W2:Y:S01]  /*0bf0*/  SHFL.IDX PT, R2, R158, RZ, 0x1f ;  /* 0x00001fff9e027589 */ /* 0x000ea200000e0000 */
[----:B------:R-:W1:Y:S01]  /*0c00*/  S2UR UR37, SR_CgaCtaId ;  /* 0x00000000002579c3 */ /* 0x000e620000008800 */
[----:B------:R-:W-:Y:S01]  /*0c10*/  ISETP.NE.OR P1, PT, RZ, UR8, !P6 ;  /* 0x00000008ff007c0c */ /* 0x000fe2000f725670 */
[----:B------:R-:W-:Y:S01]  /*0c20*/  NOP ;  /* 0x0000000000007918 */ /* 0x000fe20000000000 */
[----:B--2---:R-:W-:-:S13]  /*0c30*/  ISETP.NE.AND P0, PT, R2, 0x3, PT ;  /* 0x000000030200780c */ /* 0x004fda0003f05270 */
[----:B-1----:R-:W-:Y:S05]  /*0c40*/  @P0 BRA `(.L_x_14) ;  /* 0x0000000000380947 */ /* 0x002fea0003800000 */
[----:B------:R-:W1:Y:S01]  /*0c50*/  S2UR UR5, SR_CgaCtaId ;  /* 0x00000000000579c3 */ /* 0x000e620000008800 */
        /* <DEDUP_REMOVED lines=8> */
[----:B-1----:R1:W2:Y:S01]  /*0ce0*/  SYNCS.EXCH.64 URZ, [UR5+0xa0], UR6 ;  /* 0x0000a00605ff75b2 */ /* 0x0022a20008000100 */
[----:B------:R1:W1:Y:S01]  /*0cf0*/  SYNCS.EXCH.64 URZ, [UR5+0xb0], UR6 ;  /* 0x0000b00605ff75b2 */ /* 0x0002620008000100 */
[----:B------:R1:W1:Y:S01]  /*0d00*/  SYNCS.EXCH.64 URZ, [UR5+0xa8], UR6 ;  /* 0x0000a80605ff75b2 */ /* 0x0002620008000100 */
[----:B------:R1:W1:Y:S01]  /*0d10*/  SYNCS.EXCH.64 URZ, [UR5+0xb8], UR6 ;  /* 0x0000b80605ff75b2 */ /* 0x0002620008000100 */
[----:B------:R-:W-:Y:S01]  /*0d20*/  NOP ;  /* 0x0000000000007918 */ /* 0x000fe20000000000 */
.L_x_14:
[----:B------:R-:W-:Y:S01]  /*0d30*/  VOTEU.ALL UP0, P1 ;  /* 0x0000000000ff7886 */ /* 0x000fe20000800000 */
[----:B-1----:R-:W1:Y:S01]  /*0d40*/  LDCU UR5, c[0x0][0x36c] ;  /* 0x00006d80ff0577ac */ /* 0x002e620008000800 */
[----:B------:R-:W-:Y:S01]  /*0d50*/  NOP ;  /* 0x0000000000007918 */ /* 0x000fe20000000000 */
[----:B------:R-:W-:Y:S01]  /*0d60*/  ISETP.NE.OR P6, PT, R0, 0x2, !P6 ;  /* 0x000000020000780c */ /* 0x000fe200077c5670 */
[----:B------:R-:W-:Y:S01]  /*0d70*/  UMOV UR6, 0x80 ;  /* 0x0000008000067882 */ /* 0x000fe20000000000 */
[----:B------:R-:W-:Y:S01]  /*0d80*/  @!UP0 UMOV UR4, 0x400 ;  /* 0x0000040000048882 */ /* 0x000fe20000000000 */
[----:B------:R-:W-:-:S04]  /*0d90*/  @!UP0 UIADD3 UR6, UPT, UPT, -UR6, 0x100000, URZ ;  /* 0x0010000006068890 */ /* 0x000fc8000fffe1ff */
[----:B------:R-:W-:Y:S02]  /*0da0*/  @!UP0 USHF.L.U32 UR7, UR6, 0xb, URZ ;  /* 0x0000000b06078899 */ /* 0x000fe400080006ff */
[----:B------:R-:W-:Y:S01]  /*0db0*/  @!UP0 USHF.L.U32 UR6, UR6, 0x1, URZ ;  /* 0x0000000106068899 */ /* 0x000fe200080006ff */
[----:B------:R-:W-:Y:S01]  /*0dc0*/  LOP3.LUT R8, R165, 0x1f, RZ, 0xc0, !PT ;  /* 0x0000001fa5087812 */ /* 0x000fe200078ec0ff */
[----:B------:R-:W-:Y:S01]  /*0dd0*/  @!UP0 ULEA UR4, UR37, UR4, 0x18 ;  /* 0x0000000425048291 */ /* 0x000fe2000f8ec0ff */
[----:B------:R-:W-:Y:S01]  /*0de0*/  VOTEU.ALL UP0, P1 ;  /* 0x0000000000ff7886 */ /* 0x000fe20000800000 */
[----:B------:R-:W-:Y:S01]  /*0df0*/  UISETP.NE.AND UP3, UPT, UR8, URZ, UPT ;  /* 0x000000ff0800728c */ /* 0x000fe2000bf65270 */
[----:B------:R-:W3:Y:S09]  /*0e00*/  FENCE.VIEW.ASYNC.S ;  /* 0x00000000000073c6 */ /* 0x000ef20000000000 */
[----:B---3--:R3:W2:Y:S01]  /*0e10*/  @!UP0 SYNCS.EXCH.64 URZ, [UR4+0xc0], UR6 ;  /* 0x0000c00604ff85b2 */ /* 0x0086a20008000100 */
[----:B-1----:R-:W-:-:S09]  /*0e20*/  UISETP.EQ.U32.AND UP0, UPT, UR5, 0x1, UPT ;  /* 0x000000010500788c */ /* 0x002fd2000bf02070 */
[----:B------:R-:W-:Y:S05]  /*0e30*/  BRA.U !UP0, `(.L_x_15) ;  /* 0x0000000108087547 */ /* 0x000fea000b800000 */
[----:B--2-4-:R-:W-:Y:S01]  /*0e40*/  UCGABAR_ARV ;  /* 0x00000000000079c7 */ /* 0x014fe20008000000 */
[----:B------:R-:W-:Y:S05]  /*0e50*/  BRA `(.L_x_16) ;  /* 0x0000000000047947 */ /* 0x000fea0003800000 */
.L_x_15:
[----:B--2-4-:R-:W-:Y:S01]  /*0e60*/  NOP ;  /* 0x0000000000007918 */ /* 0x014fe20000000000 */
.L_x_16:
[----:B------:R-:W1:Y:S01]  /*0e70*/  S2UR UR20, SR_CTAID.X ;  /* 0x00000000001479c3 */ /* 0x000e620000002500 */
[----:B------:R-:W-:-:S05]  /*0e80*/  CS2R.32 R152, SR_CgaSize ;  /* 0x0000000000987805 */ /* 0x000fca0000008a00 */
[----:B------:R-:W-:-:S05]  /*0e90*/  IMAD R152, R152, -0xa0, RZ ;  /* 0xffffff6098987824 */ /* 0x000fca00078e02ff */
[----:B------:R-:W-:-:S14]  /*0ea0*/  R2UR UR5, R152 ;  /* 0x00000000980572ca */ /* 0x000fdc00000e0000 */
[----:B------:R-:W2:Y:S01]  /*0eb0*/  LDCU UR5, c[0x0][UR5+0x2b0] ;  /* 0x00005600050577ac */ /* 0x000ea20008000800 */
[----:B------:R-:W-:Y:S02]  /*0ec0*/  PRMT R0, RZ, 0x7610, R0 ;  /* 0x00007610ff007816 */ /* 0x000fe40000000000 */
[----:B------:R-:W-:-:S05]  /*0ed0*/  CS2R.32 R152, SR_CgaSize ;  /* 0x0000000000987805 */ /* 0x000fca0000008a00 */
[----:B------:R-:W-:-:S05]  /*0ee0*/  IMAD R152, R152, -0xa0, RZ ;  /* 0xffffff6098987824 */ /* 0x000fca00078e02ff */
[----:B---3--:R-:W-:-:S14]  /*0ef0*/  R2UR UR4, R152 ;  /* 0x00000000980472ca */ /* 0x008fdc00000e0000 */
[----:B------:R-:W3:Y:S01]  /*0f00*/  LDCU UR4, c[0x0][UR4+0x2b4] ;  /* 0x00005680040477ac */ /* 0x000ee20008000800 */
[----:B------:R-:W4:Y:S01]  /*0f10*/  S2UR UR10, SR_CTAID.Y ;  /* 0x00000000000a79c3 */ /* 0x000f220000002600 */
[----:B------:R-:W2:Y:S01]  /*0f20*/  LDCU UR9, c[0x0][0xf30] ;  /* 0x0001e600ff0977ac */ /* 0x000ea20008000800 */
[----:B------:R-:W-:Y:S02]  /*0f30*/  ULOP3.LUT UR7, UR37, 0x7, URZ, 0xc0, !UPT ;  /* 0x0000000725077892 */ /* 0x000fe4000f8ec0ff */
[----:B------:R-:W-:-:S04]  /*0f40*/  USHF.L.U32 UR6, UR37, 0xb, URZ ;  /* 0x0000000b25067899 */ /* 0x000fc800080006ff */
[----:B------:R-:W3:Y:S01]  /*0f50*/  LDC R11, c[0x0][0xf24] ;  /* 0x0003c900ff0b7b82 */ /* 0x000ee20000000800 */
[----:B------:R-:W-:Y:S02]  /*0f60*/  USHF.L.U32 UR18, UR37, 0x7, URZ ;  /* 0x0000000725127899 */ /* 0x000fe400080006ff */
[----:B------:R-:W-:Y:S02]  /*0f70*/  UISETP.NE.AND UP1, UPT, UR8, 0x2, UPT ;  /* 0x000000020800788c */ /* 0x000fe4000bf25270 */
[----:B------:R-:W-:Y:S02]  /*0f80*/  ULOP3.LUT UR6, UR6, 0x3800, URZ, 0xc0, !UPT ;  /* 0x0000380006067892 */ /* 0x000fe4000f8ec0ff */
[----:B------:R-:W-:Y:S01]  /*0f90*/  ULOP3.LUT UR18, UR18, 0x80, URZ, 0xc0, !UPT ;  /* 0x0000008012127892 */ /* 0x000fe2000f8ec0ff */
[----:B-1----:R-:W-:Y:S02]  /*0fa0*/  I2FP.F32.U32 R152, UR20 ;  /* 0x0000001400987c45 */ /* 0x002fe40008201000 */
[----:B------:R-:W-:-:S05]  /*0fb0*/  CS2R.32 R5, SR_CgaSize ;  /* 0x0000000000057805 */ /* 0x000fca0000008a00 */
[----:B------:R-:W-:-:S06]  /*0fc0*/  IMAD R5, R5, -0xa0, RZ ;  /* 0xffffff6005057824 */ /* 0x000fcc00078e02ff */
[----:B------:R-:W1:Y:S01]  /*0fd0*/  LDC R5, c[0x0][R5+0x2a0] ;  /* 0x0000a80005057b82 */ /* 0x000e620000000800 */
[----:B--2---:R-:W-:Y:S01]  /*0fe0*/  UISETP.NE.AND UP2, UPT, UR9, 0x1, UPT ;  /* 0x000000010900788c */ /* 0x004fe2000bf45270 */
[----:B------:R-:W-:Y:S01]  /*0ff0*/  FMUL R152, R152, UR5 ;  /* 0x0000000598987c20 */ /* 0x000fe20008400000 */
[----:B------:R-:W-:Y:S01]  /*1000*/  USHF.L.U32 UR5, UR37, 0x8, URZ ;  /* 0x0000000825057899 */ /* 0x000fe200080006ff */
[----:B----4-:R-:W-:Y:S02]  /*1010*/  I2FP.F32.U32 R150, UR10 ;  /* 0x0000000a00967c45 */ /* 0x010fe40008201000 */
[----:B------:R-:W-:-:S05]  /*1020*/  CS2R.32 R3, SR_CgaSize ;  /* 0x0000000000037805 */ /* 0x000fca0000008a00 */
[----:B------:R-:W-:-:S06]  /*1030*/  IMAD R3, R3, -0xa0, RZ ;  /* 0xffffff6003037824 */ /* 0x000fcc00078e02ff */
[----:B------:R-:W2:Y:S01]  /*1040*/  LDC R3, c[0x0][R3+0x2a4] ;  /* 0x0000a90003037b82 */ /* 0x000ea20000000800 */
[----:B------:R-:W-:Y:S01]  /*1050*/  MOV R20, UR10 ;  /* 0x0000000a00147c02 */ /* 0x000fe20008000f00 */
[----:B------:R-:W4:Y:S01]  /*1060*/  F2I.U32.TRUNC.NTZ R152, R152 ;  /* 0x0000009800987305 */ /* 0x000f22000020f000 */
[----:B------:R-:W-:Y:S01]  /*1070*/  ULOP3.LUT UR5, UR5, 0x700, URZ, 0xc0, !UPT ;  /* 0x0000070005057892 */ /* 0x000fe2000f8ec0ff */
[----:B---3--:R-:W-:Y:S01]  /*1080*/  FMUL R150, R150, UR4 ;  /* 0x0000000496967c20 */ /* 0x008fe20008400000 */
[----:B------:R-:W-:Y:S01]  /*1090*/  USHF.R.U32.HI UR4, URZ, 0x1, UR7 ;  /* 0x00000001ff047899 */ /* 0x000fe20008011607 */
[----:B------:R-:W-:Y:S02]  /*10a0*/  ISETP.GE.AND P0, PT, R11, 0x1, PT ;  /* 0x000000010b00780c */ /* 0x000fe40003f06270 */
[----:B------:R-:W3:Y:S02]  /*10b0*/  LDC R72, c[0x0][0xf24] ;  /* 0x0003c900ff487b82 */ /* 0x000ee40000000800 */
[----:B------:R-:W1:Y:S06]  /*10c0*/  F2I.U32.TRUNC.NTZ R150, R150 ;  /* 0x0000009600967305 */ /* 0x000e6c000020f000 */
[----:B------:R-:W2:Y:S01]  /*10d0*/  S2UR UR36, SR_CTAID.Z ;  /* 0x00000000002479c3 */ /* 0x000ea20000002700 */
[----:B----4-:R-:W-:-:S05]  /*10e0*/  IADD3 R152, PT, PT, -R152, RZ, RZ ;  /* 0x000000ff98987210 */ /* 0x010fca0007ffe1ff */
[----:B-1----:R-:W-:Y:S01]  /*10f0*/  IMAD R152, R5, R152, UR20 ;  /* 0x0000001405987e24 */ /* 0x002fe2000f8e0298 */
[----:B------:R-:W-:-:S05]  /*1100*/  IADD3 R150, PT, PT, -R150, RZ, RZ ;  /* 0x000000ff96967210 */ /* 0x000fca0007ffe1ff */
[----:B--2---:R-:W-:Y:S01]  /*1110*/  IMAD R150, R3, R150, UR10 ;  /* 0x0000000a03967e24 */ /* 0x004fe2000f8e0296 */
[----:B------:R-:W-:Y:S06]  /*1120*/  BRA.U UP3, `(.L_x_17) ;  /* 0x0000000103747547 */ /* 0x000fec000b800000 */
[C---:B------:R-:W-:Y:S02]  /*1130*/  ISETP.NE.AND P3, PT, R150.reuse, 0x2, PT ;  /* 0x000000029600780c */ /* 0x040fe40003f65270 */
[C---:B------:R-:W-:Y:S02]  /*1140*/  ISETP.NE.AND P1, PT, R150.reuse, RZ, PT ;  /* 0x000000ff9600720c */ /* 0x040fe40003f25270 */
[----:B------:R-:W-:Y:S02]  /*1150*/  ISETP.NE.AND P4, PT, R150, 0x1, PT ;  /* 0x000000019600780c */ /* 0x000fe40003f85270 */
[----:B------:R-:W-:Y:S02]  /*1160*/  SEL R5, RZ, 0x4, P3 ;  /* 0x00000004ff057807 */ /* 0x000fe40001800000 */
[C---:B------:R-:W-:Y:S02]  /*1170*/  ISETP.EQ.OR P3, PT, R152.reuse, RZ, !P1 ;  /* 0x000000ff9800720c */ /* 0x040fe40004f62670 */
[----:B------:R-:W-:-:S02]  /*1180*/  ISETP.NE.AND P5, PT, R152, RZ, PT ;  /* 0x000000ff9800720c */ /* 0x000fc40003fa5270 */
[C---:B------:R-:W-:Y:S02]  /*1190*/  ISETP.NE.AND P2, PT, R150.reuse, 0x3, PT ;  /* 0x000000039600780c */ /* 0x040fe40003f45270 */
[----:B------:R-:W-:Y:S02]  /*11a0*/  SEL R0, RZ, 0x2, P4 ;  /* 0x00000002ff007807 */ /* 0x000fe40002000000 */
[----:B------:R-:W-:Y:S02]  /*11b0*/  ISETP.NE.AND P1, PT, R150, 0x4, PT ;  /* 0x000000049600780c */ /* 0x000fe40003f25270 */
[----:B------:R-:W-:Y:S02]  /*11c0*/  SEL R0, R0, 0x2, P5 ;  /* 0x0000000200007807 */ /* 0x000fe40002800000 */
[----:B------:R-:W-:Y:S02]  /*11d0*/  SEL R5, R5, 0x4, P5 ;  /* 0x0000000405057807 */ /* 0x000fe40002800000 */
[----:B------:R-:W-:-:S02]  /*11e0*/  SEL R2, RZ, 0x1, !P3 ;  /* 0x00000001ff027807 */ /* 0x000fc40005800000 */
[----:B------:R-:W-:Y:S02]  /*11f0*/  SEL R4, RZ, 0x8, P2 ;  /* 0x00000008ff047807 */ /* 0x000fe40001000000 */
[----:B------:R-:W-:Y:S02]  /*1200*/  SEL R3, RZ, 0x10, P1 ;  /* 0x00000010ff037807 */ /* 0x000fe40000800000 */
[C---:B------:R-:W-:Y:S02]  /*1210*/  ISETP.NE.AND P3, PT, R150.reuse, 0x5, PT ;  /* 0x000000059600780c */ /* 0x040fe40003f65270 */
[----:B------:R-:W-:Y:S02]  /*1220*/  ISETP.NE.AND P2, PT, R150, 0x6, PT ;  /* 0x000000069600780c */ /* 0x000fe40003f45270 */
[----:B------:R-:W-:Y:S02]  /*1230*/  IADD3 R5, PT, PT, R5, R0, R2 ;  /* 0x0000000005057210 */ /* 0x000fe40007ffe002 */
[----:B------:R-:W-:-:S02]  /*1240*/  SEL R4, R4, 0x8, P5 ;  /* 0x0000000804047807 */ /* 0x000fc40002800000 */
[----:B------:R-:W-:Y:S02]  /*1250*/  SEL R3, R3, 0x10, P5 ;  /* 0x0000001003037807 */ /* 0x000fe40002800000 */
[----:B------:R-:W-:Y:S02]  /*1260*/  ISETP.NE.AND P1, PT, R150, 0x7, PT ;  /* 0x000000079600780c */ /* 0x000fe40003f25270 */
[----:B------:R-:W-:Y:S02]  /*1270*/  SEL R2, RZ, 0x20, P3 ;  /* 0x00000020ff027807 */ /* 0x000fe40001800000 */
[----:B------:R-:W-:Y:S02]  /*1280*/  SEL R0, RZ, 0x40, P2 ;  /* 0x00000040ff007807 */ /* 0x000fe40001000000 */
[----:B------:R-:W-:Y:S02]  /*1290*/  IADD3 R4, PT, PT, R3, R4, R5 ;  /* 0x0000000403047210 */ /* 0x000fe40007ffe005 */
[----:B------:R-:W-:-:S02]  /*12a0*/  SEL R3, RZ, 0x80, P1 ;  /* 0x00000080ff037807 */ /* 0x000fc40000800000 */
[----:B------:R-:W-:Y:S02]  /*12b0*/  SEL R5, R2, 0x20, P5 ;  /* 0x0000002002057807 */ /* 0x000fe40002800000 */
[----:B------:R-:W-:Y:S02]  /*12c0*/  SEL R0, R0, 0x40, P5 ;  /* 0x0000004000007807 */ /* 0x000fe40002800000 */
[----:B------:R-:W-:Y:S02]  /*12d0*/  SEL R3, R3, 0x80, P5 ;  /* 0x0000008003037807 */ /* 0x000fe40002800000 */
[----:B------:R-:W-:-:S05]  /*12e0*/  IADD3 R0, PT, PT, R0, R5, R4 ;  /* 0x0000000500007210 */ /* 0x000fca0007ffe004 */
[----:B------:R-:W-:Y:S02]  /*12f0*/  IMAD.IADD R0, R0, 0x1, R3 ;  /* 0x0000000100007824 */ /* 0x000fe400078e0203 */
.L_x_17:
[----:B------:R-:W-:Y:S05]  /*1300*/  @!P0 BRA `(.L_x_18) ;  /* 0x0000000000c08947 */ /* 0x000fea0003800000 */
[----:B------:R-:W1:Y:S01]  /*1310*/  LDC.64 R4, c[0x0][0xf18] ;  /* 0x0003c600ff047b82 */ /* 0x000e620000000a00 */
[----:B------:R-:W-:-:S07]  /*1320*/  ISETP.NE.AND P0, PT, R11, 0x1, PT ;  /* 0x000000010b00780c */ /* 0x000fce0003f05270 */
[----:B------:R-:W2:Y:S08]  /*1330*/  LDC R10, c[0x0][0xf0c] ;  /* 0x0003c300ff0a7b82 */ /* 0x000eb00000000800 */
[----:B------:R-:W4:Y:S08]  /*1340*/  LDC R13, c[0x0][0x370] ;  /* 0x0000dc00ff0d7b82 */ /* 0x000f300000000800 */
[----:B------:R-:W3:Y:S01]  /*1350*/  LDC R12, c[0x0][0x374] ;  /* 0x0000dd00ff0c7b82 */ /* 0x000ee20000000800 */
[----:B-1----:R-:W-:Y:S01]  /*1360*/  ISETP.NE.AND P1, PT, R4, 0x1, PT ;  /* 0x000000010400780c */ /* 0x002fe20003f25270 */
[----:B------:R-:W-:-:S06]  /*1370*/  IMAD.HI.U32 R18, R20, R5, RZ ;  /* 0x0000000514127227 */ /* 0x000fcc00078e00ff */
[----:B------:R-:W4:Y:S01]  /*1380*/  LDC.64 R6, c[0x0][0xf10] ;  /* 0x0003c400ff067b82 */ /* 0x000f220000000a00 */
[----:B--2---:R-:W-:-:S07]  /*1390*/  ISETP.NE.AND P2, PT, R10, 0x1, PT ;  /* 0x000000010a00780c */ /* 0x004fce0003f45270 */
[----:B------:R-:W1:Y:S08]  /*13a0*/  LDC R9, c[0x0][0xf20] ;  /* 0x0003c800ff097b82 */ /* 0x000e700000000800 */
[----:B------:R-:W2:Y:S01]  /*13b0*/  LDC.64 R2, c[0x0][0xf28] ;  /* 0x0003ca00ff027b82 */ /* 0x000ea20000000a00 */
[----:B---3--:R-:W-:-:S04]  /*13c0*/  IMAD.HI.U32 R14, R12, R5, RZ ;  /* 0x000000050c0e7227 */ /* 0x008fc800078e00ff */
[----:B------:R-:W-:Y:S02]  /*13d0*/  IMAD.U32 R5, RZ, RZ, UR20 ;  /* 0x00000014ff057e24 */ /* 0x000fe4000f8e00ff */
[----:B----4-:R-:W-:-:S04]  /*13e0*/  IMAD.HI.U32 R16, R13, R6, RZ ;  /* 0x000000060d107227 */ /* 0x010fc800078e00ff */
[----:B------:R-:W-:Y:S01]  /*13f0*/  IMAD.HI.U32 R6, R6, UR20, RZ ;  /* 0x0000001406067c27 */ /* 0x000fe2000f8e00ff */
[----:B------:R-:W-:Y:S02]  /*1400*/  @P2 SHF.R.U32.HI R13, RZ, R7, R16 ;  /* 0x00000007ff0d2219 */ /* 0x000fe40000011610 */
[-C--:B-1----:R-:W-:Y:S02]  /*1410*/  @P1 SHF.R.U32.HI R12, RZ, R9.reuse, R14 ;  /* 0x00000009ff0c1219 */ /* 0x082fe4000001160e */
[----:B------:R-:W-:Y:S02]  /*1420*/  SHF.R.U32.HI R9, RZ, R9, R18 ;  /* 0x00000009ff097219 */ /* 0x000fe40000011612 */
[----:B------:R-:W-:Y:S02]  /*1430*/  SHF.R.U32.HI R6, RZ, R7, R6 ;  /* 0x00000007ff067219 */ /* 0x000fe40000011606 */
[----:B------:R-:W-:Y:S01]  /*1440*/  SEL R9, R20, R9, !P1 ;  /* 0x0000000914097207 */ /* 0x000fe20004800000 */
[----:B--2---:R-:W-:Y:S01]  /*1450*/  IMAD.HI.U32 R14, R12, R2, RZ ;  /* 0x000000020c0e7227 */ /* 0x004fe200078e00ff */
[----:B------:R-:W-:-:S03]  /*1460*/  SEL R5, R5, R6, !P2 ;  /* 0x0000000605057207 */ /* 0x000fc60005000000 */
[----:B------:R-:W-:Y:S01]  /*1470*/  IMAD.HI.U32 R16, R13, R2, RZ ;  /* 0x000000020d107227 */ /* 0x000fe200078e00ff */
[----:B------:R-:W-:-:S03]  /*1480*/  @P0 SHF.R.U32.HI R12, RZ, R3, R14 ;  /* 0x00000003ff0c0219 */ /* 0x000fc6000001160e */
[----:B------:R-:W-:Y:S01]  /*1490*/  IMAD.MOV R7, RZ, RZ, -R5 ;  /* 0x000000ffff077224 */ /* 0x000fe200078e0a05 */
[----:B------:R-:W-:Y:S01]  /*14a0*/  @P0 SHF.R.U32.HI R13, RZ, R3, R16 ;  /* 0x00000003ff0d0219 */ /* 0x000fe20000011610 */
[----:B------:R-:W-:Y:S02]  /*14b0*/  IMAD R12, R12, R11, RZ ;  /* 0x0000000b0c0c7224 */ /* 0x000fe400078e02ff */
[----:B------:R-:W-:Y:S02]  /*14c0*/  IMAD R7, R10, R7, UR20 ;  /* 0x000000140a077e24 */ /* 0x000fe4000f8e0207 */
[----:B------:R-:W-:Y:S01]  /*14d0*/  IMAD R6, R13, R11, RZ ;  /* 0x0000000b0d067224 */ /* 0x000fe200078e02ff */
[----:B------:R-:W-:-:S04]  /*14e0*/  ISETP.GE.AND P1, PT, R9, R12, PT ;  /* 0x0000000c0900720c */ /* 0x000fc80003f26270 */
[----:B------:R-:W-:Y:S01]  /*14f0*/  ISETP.GE.OR P1, PT, R5, R6, P1 ;  /* 0x000000060500720c */ /* 0x000fe20000f26670 */
[----:B------:R-:W-:-:S05]  /*1500*/  IMAD.HI.U32 R6, R9, R2, RZ ;  /* 0x0000000209067227 */ /* 0x000fca00078e00ff */
[----:B------:R-:W-:-:S04]  /*1510*/  SHF.R.U32.HI R6, RZ, R3, R6 ;  /* 0x00000003ff067219 */ /* 0x000fc80000011606 */
[----:B------:R-:W-:-:S03]  /*1520*/  SEL R6, R9, R6, !P0 ;  /* 0x0000000609067207 */ /* 0x000fc60004000000 */
[----:B------:R-:W-:-:S04]  /*1530*/  @!P1 IMAD.HI.U32 R12, R5, R2, RZ ;  /* 0x00000002050c9227 */ /* 0x000fc800078e00ff */
[----:B------:R-:W-:Y:S01]  /*1540*/  IMAD.MOV R2, RZ, RZ, -R6 ;  /* 0x000000ffff027224 */ /* 0x000fe200078e0a06 */
[----:B------:R-:W-:-:S03]  /*1550*/  @!P1 SHF.R.U32.HI R12, RZ, R3, R12 ;  /* 0x00000003ff0c9219 */ /* 0x000fc6000001160c */
[----:B------:R-:W-:Y:S01]  /*1560*/  IMAD R2, R11, R2, R9 ;  /* 0x000000020b027224 */ /* 0x000fe200078e0209 */
[----:B------:R-:W-:-:S04]  /*1570*/  @!P1 SEL R3, R5, R12, !P0 ;  /* 0x0000000c05039207 */ /* 0x000fc80004000000 */
[----:B------:R-:W-:Y:S01]  /*1580*/  @!P1 IADD3 R6, PT, PT, R6, -R3, RZ ;  /* 0x8000000306069210 */ /* 0x000fe20007ffe0ff */
[----:B------:R-:W-:Y:S01]  /*1590*/  @!P1 IMAD R2, R2, R13, R3 ;  /* 0x0000000d02029224 */ /* 0x000fe200078e0203 */
[----:B------:R-:W-:-:S03]  /*15a0*/  IADD3 R3, PT, PT, -R9, RZ, RZ ;  /* 0x000000ff09037210 */ /* 0x000fc60007ffe1ff */
[----:B------:R-:W-:Y:S01]  /*15b0*/  @!P1 IMAD R9, R6, R11, R5 ;  /* 0x0000000b06099224 */ /* 0x000fe200078e0205 */
[----:B------:R-:W-:Y:S01]  /*15c0*/  @!P1 MOV R5, R2 ;  /* 0x0000000200059202 */ /* 0x000fe20000000f00 */
[----:B------:R-:W-:-:S04]  /*15d0*/  IMAD R3, R4, R3, R20 ;  /* 0x0000000304037224 */ /* 0x000fc800078e0214 */
[----:B------:R-:W-:Y:S02]  /*15e0*/  IMAD R7, R5, R10, R7 ;  /* 0x0000000a05077224 */ /* 0x000fe400078e0207 */
[----:B------:R-:W-:-:S03]  /*15f0*/  IMAD R20, R9, R4, R3 ;  /* 0x0000000409147224 */ /* 0x000fc600078e0203 */
[----:B------:R-:W-:-:S15]  /*1600*/  R2UR UR20, R7 ;  /* 0x00000000071472ca */ /* 0x000fde00000e0000 */
.L_x_18:
[----:B------:R-:W-:Y:S05]  /*1610*/  BRA.U UP2, `(.L_x_19) ;  /* 0x0000000102487547 */ /* 0x000fea000b800000 */
[----:B------:R-:W1:Y:S08]  /*1620*/  LDC.64 R4, c[0x0][0xf10] ;  /* 0x0003c400ff047b82 */ /* 0x000e700000000a00 */
[----:B------:R-:W2:Y:S08]  /*1630*/  LDC.64 R2, c[0x0][0xf18] ;  /* 0x0003c600ff027b82 */ /* 0x000eb00000000a00 */
[----:B------:R-:W4:Y:S08]  /*1640*/  LDC R6, c[0x0][0xf20] ;  /* 0x0003c800ff067b82 */ /* 0x000f300000000800 */
[----:B------:R-:W3:Y:S01]  /*1650*/  LDC R7, c[0x0][0xf0c] ;  /* 0x0003c300ff077b82 */ /* 0x000ee20000000800 */
[----:B-1----:R-:W-:-:S05]  /*1660*/  IMAD.HI.U32 R4, R4, UR20, RZ ;  /* 0x0000001404047c27 */ /* 0x002fca000f8e00ff */
[----:B------:R-:W-:Y:S01]  /*1670*/  SHF.R.U32.HI R4, RZ, R5, R4 ;  /* 0x00000005ff047219 */ /* 0x000fe20000011604 */
[----:B--2---:R-:W-:Y:S01]  /*1680*/  IMAD.HI.U32 R3, R20, R3, RZ ;  /* 0x0000000314037227 */ /* 0x004fe200078e00ff */
[----:B------:R-:W-:-:S04]  /*1690*/  ISETP.NE.AND P0, PT, R2, 0x1, PT ;  /* 0x000000010200780c */ /* 0x000fc80003f05270 */
[----:B----4-:R-:W-:Y:S01]  /*16a0*/  SHF.R.U32.HI R5, RZ, R6, R3 ;  /* 0x00000006ff057219 */ /* 0x010fe20000011603 */
[----:B------:R-:W-:Y:S01]  /*16b0*/  IMAD.U32 R3, RZ, RZ, UR20 ;  /* 0x00000014ff037e24 */ /* 0x000fe2000f8e00ff */
[----:B---3--:R-:W-:-:S04]  /*16c0*/  ISETP.NE.AND P1, PT, R7, 0x1, PT ;  /* 0x000000010700780c */ /* 0x008fc80003f25270 */
[----:B------:R-:W-:Y:S02]  /*16d0*/  SEL R3, R3, R4, !P1 ;  /* 0x0000000403037207 */ /* 0x000fe40004800000 */
[----:B------:R-:W-:-:S05]  /*16e0*/  SEL R4, R20, R5, !P0 ;  /* 0x0000000514047207 */ /* 0x000fca0004000000 */
[----:B------:R-:W-:Y:S02]  /*16f0*/  IMAD.IADD R6, R4, 0x1, -R3 ;  /* 0x0000000104067824 */ /* 0x000fe400078e0a03 */
[----:B------:R-:W-:Y:S02]  /*1700*/  IMAD.IADD R3, R3, 0x1, -R4 ;  /* 0x0000000103037824 */ /* 0x000fe400078e0a04 */
[----:B------:R-:W-:Y:S02]  /*1710*/  IMAD R6, R6, R7, UR20 ;  /* 0x0000001406067e24 */ /* 0x000fe4000f8e0207 */
[----:B------:R-:W-:-:S03]  /*1720*/  IMAD R20, R3, R2, R20 ;  /* 0x0000000203147224 */ /* 0x000fc600078e0214 */
[----:B------:R-:W-:-:S15]  /*1730*/  R2UR UR20, R6 ;  /* 0x00000000061472ca */ /* 0x000fde00000e0000 */
.L_x_19:
[----:B------:R-:W-:Y:S05]  /*1740*/  BRA.U !UP0, `(.L_x_20) ;  /* 0x00000001080c7547 */ /* 0x000fea000b800000 */
[----:B------:R-:W-:Y:S01]  /*1750*/  UCGABAR_WAIT ;  /* 0x0000000000007dc7 */ /* 0x000fe20008000000 */
[----:B------:R-:W-:Y:S01]  /*1760*/  CCTL.IVALL ;  /* 0x00000000ff00798f */ /* 0x000fe20002000000 */
[----:B------:R-:W-:Y:S05]  /*1770*/  BRA `(.L_x_21) ;  /* 0x0000000000047947 */ /* 0x000fea0003800000 */
.L_x_20:
[----:B------:R-:W-:Y:S06]  /*1780*/  BAR.SYNC.DEFER_BLOCKING 0x0 ;  /* 0x0000000000007b1d */ /* 0x000fec0000010000 */
.L_x_21:
[----:B------:R-:W-:Y:S05]  /*1790*/  BRA.U UP1, `(.L_x_22) ;  /* 0x0000001101e87547 */ /* 0x000fea000b800000 */
[----:B------:R-:W1:Y:S01]  /*17a0*/  LDCU UR31, c[0x0][0x38c] ;  /* 0x00007180ff1f77ac */ /* 0x000e620008000800 */
[----:B------:R-:W2:Y:S01]  /*17b0*/  LDC R9, c[0x0][0x370] ;  /* 0x0000dc00ff097b82 */ /* 0x000ea20000000800 */
[----:B------:R-:W-:Y:S01]  /*17c0*/  PLOP3.LUT P1, PT, PT, PT, UP4, 0x80, 0x8 ;  /* 0x000000000008781c */ /* 0x000fe20003f2f048 */
[----:B------:R-:W-:Y:S01]  /*17d0*/  HFMA2 R12, -RZ, RZ, 0, 0 ;  /* 0x00000000ff0c7431 */ /* 0x000fe200000001ff */
[----:B------:R-:W-:Y:S01]  /*17e0*/  UMOV UR14, 0x400 ;  /* 0x00000400000e7882 */ /* 0x000fe20000000000 */
[----:B------:R-:W-:Y:S01]  /*17f0*/  UISETP.NE.AND UP1, UPT, UR8, URZ, UPT ;  /* 0x000000ff0800728c */ /* 0x000fe2000bf25270 */
[----:B------:R-:W-:Y:S01]  /*1800*/  ISETP.EQ.OR P4, PT, R8, RZ, P6 ;  /* 0x000000ff0800720c */ /* 0x000fe20003782670 */
[----:B------:R-:W-:Y:S01]  /*1810*/  ULEA UR14, UR37, UR14, 0x18 ;  /* 0x0000000e250e7291 */ /* 0x000fe2000f8ec0ff */
[----:B------:R-:W-:Y:S01]  /*1820*/  PLOP3.LUT P1, PT, P1, PT, PT, 0x8, 0x80 ;  /* 0x000000000080781c */ /* 0x000fe20000f2e170 */
[----:B------:R-:W4:Y:S01]  /*1830*/  LDC R0, c[0x0][0x374] ;  /* 0x0000dd00ff007b82 */ /* 0x000f220000000800 */
[----:B------:R-:W-:Y:S01]  /*1840*/  IMAD.MOV.U32 R15, RZ, RZ, 0x1 ;  /* 0x00000001ff0f7424 */ /* 0x000fe200078e00ff */
[----:B------:R-:W-:Y:S01]  /*1850*/  MOV R8, 0x1 ;  /* 0x0000000100087802 */ /* 0x000fe20000000f00 */
[----:B------:R-:W-:Y:S01]  /*1860*/  IMAD.MOV.U32 R14, RZ, RZ, RZ ;  /* 0x000000ffff0e7224 */ /* 0x000fe200078e00ff */
[----:B------:R-:W2:Y:S01]  /*1870*/  LDCU.64 UR40, c[0x0][0x348] ;  /* 0x00006900ff2877ac */ /* 0x000ea20008000a00 */
[----:B------:R-:W-:Y:S01]  /*1880*/  IMAD.MOV.U32 R10, RZ, RZ, RZ ;  /* 0x000000ffff0a7224 */ /* 0x000fe200078e00ff */
[----:B------:R-:W-:-:S02]  /*1890*/  USEL UR22, UR22, 0x2, UP1 ;  /* 0x0000000216167887 */ /* 0x000fc40008800000 */
[----:B-1----:R-:W-:Y:S02]  /*18a0*/  UIADD3 UR9, UPT, UPT, UR31, 0xff, URZ ;  /* 0x000000ff1f097890 */ /* 0x002fe4000fffe0ff */
[----:B------:R-:W-:Y:S02]  /*18b0*/  UIADD3 UR30, UPT, UPT, UR14, 0x28800, UR5 ;  /* 0x000288000e1e7890 */ /* 0x000fe4000fffe005 */
[----:B------:R-:W-:Y:S01]  /*18c0*/  USHF.R.S32.HI UR39, URZ, 0x1f, UR9 ;  /* 0x0000001fff277899 */ /* 0x000fe20008011409 */
[----:B------:R-:W-:-:S03]  /*18d0*/  UMOV UR23, URZ ;  /* 0x000000ff00177c82 */ /* 0x000fc60008000000 */
[----:B------:R-:W-:Y:S02]  /*18e0*/  ULEA.HI UR39, UR39, UR9, URZ, 0x8 ;  /* 0x0000000927277291 */ /* 0x000fe4000f8f40ff */
[----:B------:R-:W-:Y:S02]  /*18f0*/  UIADD3 UR9, UPT, UPT, UR31, -0x1, URZ ;  /* 0xffffffff1f097890 */ /* 0x000fe4000fffe0ff */
[----:B------:R-:W-:Y:S02]  /*1900*/  USHF.R.S32.HI UR39, URZ, 0x8, UR39 ;  /* 0x00000008ff277899 */ /* 0x000fe40008011427 */
[----:B------:R-:W-:Y:S02]  /*1910*/  UISETP.GE.U32.AND UP2, UPT, UR9, -0x1ff, UPT ;  /* 0xfffffe010900788c */ /* 0x000fe4000bf46070 */
[----:B------:R-:W-:Y:S02]  /*1920*/  UISETP.LT.U32.AND UP0, UPT, UR39, 0x2, UPT ;  /* 0x000000022700788c */ /* 0x000fe4000bf01070 */
[----:B------:R-:W-:-:S02]  /*1930*/  UIADD3 UR31, UPT, UPT, UR31, 0x1fe, URZ ;  /* 0x000001fe1f1f7890 */ /* 0x000fc4000fffe0ff */
[----:B------:R-:W-:-:S04]  /*1940*/  USEL UR38, UR39, 0x2, UP0 ;  /* 0x0000000227267887 */ /* 0x000fc80008000000 */
[----:B------:R-:W-:Y:S02]  /*1950*/  UIADD3 UR15, UPT, UPT, UR38, -0x1, URZ ;  /* 0xffffffff260f7890 */ /* 0x000fe4000fffe0ff */
[----:B------:R-:W-:Y:S02]  /*1960*/  @UP2 UIADD3 UR15, UPT, UPT, UR38, URZ, URZ ;  /* 0x000000ff260f2290 */ /* 0x000fe4000fffe0ff */
[----:B------:R-:W-:Y:S02]  /*1970*/  UIADD3 UR29, UPT, UPT, UR39, -UR38, URZ ;  /* 0x80000026271d7290 */ /* 0x000fe4000fffe0ff */
[----:B------:R-:W-:-:S12]  /*1980*/  UIADD3 UR15, UPT, UPT, UR15, 0x1, URZ ;  /* 0x000000010f0f7890 */ /* 0x000fd8000fffe0ff */
.L_x_46:
[----:B------:R-:W-:-:S09]  /*1990*/  UISETP.NE.AND UP0, UPT, UR37, URZ, UPT ;  /* 0x000000ff2500728c */ /* 0x000fd2000bf05270 */
[----:B------:R-:W-:Y:S05]  /*19a0*/  BRA.U UP0, `(.L_x_23) ;  /* 0x0000000100287547 */ /* 0x000fea000b800000 */
[----:B------:R-:W-:Y:S02]  /*19b0*/  LEA R2, R10, UR14, 0x3 ;  /* 0x0000000e0a027c11 */ /* 0x000fe4000f8e18ff */
[----:B------:R-:W-:-:S04]  /*19c0*/  SHF.L.U32 R3, R8, 0x1f, RZ ;  /* 0x0000001f08037819 */ /* 0x000fc800000006ff */
[----:B------:R-:W1:Y:S02]  /*19d0*/  SYNCS.PHASECHK.TRANS64.TRYWAIT P0, [R2+URZ+0xb0], R3 ;  /* 0x0000b003020075a7 */ /* 0x000e6400080011ff */
[----:B-1----:R-:W-:Y:S05]  /*19e0*/  @!P0 BRA `(.L_x_24) ;  /* 0x000000a4000c8947 */ /* 0x002fea0003800000 */
.L_x_143:
[----:B------:R1:W-:Y:S01]  /*19f0*/  SYNCS.ARRIVE.TRANS64.A1T0 RZ, [R2+URZ+0xa0], RZ ;  /* 0x0000a0ff02ff79a7 */ /* 0x0003e200081000ff */
[----:B------:R-:W-:-:S05]  /*1a00*/  VIADD R10, R10, 0x1 ;  /* 0x000000010a0a7836 */ /* 0x000fca0000000000 */
[----:B------:R-:W-:-:S04]  /*1a10*/  ISETP.NE.AND P0, PT, R10, 0x2, PT ;  /* 0x000000020a00780c */ /* 0x000fc80003f05270 */
[----:B------:R-:W-:Y:S02]  /*1a20*/  SEL R3, RZ, 0x1, P0 ;  /* 0x00000001ff037807 */ /* 0x000fe40000000000 */
[----:B------:R-:W-:Y:S02]  /*1a30*/  SEL R10, R10, RZ, P0 ;  /* 0x000000ff0a0a7207 */ /* 0x000fe40000000000 */
[----:B------:R-:W-:Y:S02]  /*1a40*/  LOP3.LUT R8, R8, R3, RZ, 0x3c, !PT ;  /* 0x0000000308087212 */ /* 0x000fe400078e3cff */
.L_x_23:
[----:B------:R-:W-:Y:S01]  /*1a50*/  ULEA UR8, UR23, UR14, 0x3 ;  /* 0x0000000e17087291 */ /* 0x000fe2000f8e18ff */
[----:B-1----:R-:W-:Y:S01]  /*1a60*/  SHF.L.U32 R2, R15, 0x1f, RZ ;  /* 0x0000001f0f027819 */ /* 0x002fe200000006ff */
[----:B------:R-:W-:Y:S01]  /*1a70*/  UISETP.GE.U32.AND UP0, UPT, UR31, 0x1ff, UPT ;  /* 0x000001ff1f00788c */ /* 0x000fe2000bf06070 */
[----:B------:R-:W-:Y:S01]  /*1a80*/  R2UR UR11, R20 ;  /* 0x00000000140b72ca */ /* 0x000fe200000e0000 */
[----:B------:R-:W-:Y:S01]  /*1a90*/  ULEA UR35, UR20, UR7, 0x3 ;  /* 0x0000000714237291 */ /* 0x000fe2000f8e18ff */
[----:B------:R-:W-:-:S03]  /*1aa0*/  UMOV UR44, URZ ;  /* 0x000000ff002c7c82 */ /* 0x000fc60008000000 */
[----:B------:R-:W-:Y:S01]  /*1ab0*/  USHF.L.U32 UR35, UR35, 0x4, URZ ;  /* 0x0000000423237899 */ /* 0x000fe200080006ff */
[----:B------:R1:W1:Y:S07]  /*1ac0*/  SYNCS.PHASECHK.TRANS64.TRYWAIT P2, [UR8+0x10], R2 ;  /* 0x00001002ff0075a7 */ /* 0x00026e0008041108 */
[----:B------:R-:W-:Y:S02]  /*1ad0*/  USHF.L.U32 UR27, UR11, 0x8, URZ ;  /* 0x000000080b1b7899 */ /* 0x000fe400080006ff */
[----:B------:R-:W-:Y:S01]  /*1ae0*/  USHF.L.U32 UR11, UR11, 0x1, URZ ;  /* 0x000000010b0b7899 */ /* 0x000fe200080006ff */
[----:B------:R-:W-:Y:S11]  /*1af0*/  BRA.U !UP0, `(.L_x_25) ;  /* 0x0000000508147547 */ /* 0x000ff6000b800000 */
[----:B------:R-:W-:Y:S01]  /*1b00*/  UMOV UR43, URZ ;  /* 0x000000ff002b7c82 */ /* 0x000fe20008000000 */
[----:B------:R-:W-:-:S05]  /*1b10*/  UMOV UR42, UR23 ;  /* 0x00000017002a7c82 */ /* 0x000fca0008000000 */
.L_x_33:
[----:B------:R-:W-:Y:S01]  /*1b20*/  ULEA UR33, UR42, UR14, 0x3 ;  /* 0x0000000e2a217291 */ /* 0x000fe2000f8e18ff */
[----:B------:R-:W-:Y:S01]  /*1b30*/  @!P6 MOV R3, 0xd800 ;  /* 0x0000d8000003e802 */ /* 0x000fe20000000f00 */
[----:B-12---:R-:W-:Y:S10]  /*1b40*/  @P2 BRA `(.L_x_26) ;  /* 0x00000000000c2947 */ /* 0x006ff40003800000 */
[----:B------:R-:W-:-:S04]  /*1b50*/  SHF.L.U32 R5, R15, 0x1f, RZ ;  /* 0x0000001f0f057819 */ /* 0x000fc800000006ff */
[----:B------:R-:W1:Y:S02]  /*1b60*/  SYNCS.PHASECHK.TRANS64.TRYWAIT P0, [UR33+0x10], R5 ;  /* 0x00001005ff0075a7 */ /* 0x000e640008001121 */
[----:B-1----:R-:W-:Y:S05]  /*1b70*/  @!P0 BRA `(.L_x_27) ;  /* 0x000000a000bc8947 */ /* 0x002fea0003800000 */
.L_x_26:
[----:B------:R1:W-:Y:S01]  /*1b80*/  @!P6 SYNCS.ARRIVE.TRANS64 RZ, [UR33], R3 ;  /* 0x00000003ffffe9a7 */ /* 0x0003e20008000021 */
[----:B------:R-:W-:-:S04]  /*1b90*/  ULOP3.LUT UR8, UR22, 0x2, URZ, 0xfc, !UPT ;  /* 0x0000000216087892 */ /* 0x000fc8000f8efcff */
[----:B------:R-:W-:-:S09]  /*1ba0*/  UISETP.NE.AND UP0, UPT, UR8, 0x2, UPT ;  /* 0x000000020800788c */ /* 0x000fd2000bf05270 */
[----:B------:R-:W-:Y:S05]  /*1bb0*/  BRA.U UP0, `(.L_x_28) ;  /* 0x0000000100047547 */ /* 0x000fea000b800000 */
[----:B--2---:R-:W-:Y:S05]  /*1bc0*/  BPT.TRAP 0x1 ;  /* 0x000000040000795c */ /* 0x004fea0000300000 */
.L_x_28:
[----:B------:R-:W-:Y:S04]  /*1bd0*/  BSSY.RECONVERGENT B0, `(.L_x_29) ;  /* 0x0000003000007945 */ /* 0x000fe80003800200 */
[----:B------:R-:W-:Y:S05]  /*1be0*/  @P4 BRA `(.L_x_30) ;  /* 0x0000000000044947 */ /* 0x000fea0003800000 */
[----:B--2---:R-:W-:Y:S05]  /*1bf0*/  BPT.TRAP 0x1 ;  /* 0x000000040000795c */ /* 0x004fea0000300000 */
.L_x_30:
[----:B--2---:R-:W-:Y:S05]  /*1c00*/  BSYNC.RECONVERGENT B0 ;  /* 0x0000000000007941 */ /* 0x004fea0003800200 */
.L_x_29:
[----:B------:R-:W-:Y:S01]  /*1c10*/  UIADD3 UR23, UPT, UPT, UR42, 0x1, URZ ;  /* 0x000000012a177890 */ /* 0x000fe2000fffe0ff */
[----:B------:R-:W-:Y:S01]  /*1c20*/  BSSY.RECONVERGENT B0, `(.L_x_31) ;  /* 0x000002d000007945 */ /* 0x000fe20003800200 */
[----:B------:R-:W-:Y:S02]  /*1c30*/  ELECT P0, URZ, PT ;  /* 0x0000000000ff782f */ /* 0x000fe40003800000 */
[----:B------:R-:W-:-:S04]  /*1c40*/  UISETP.NE.AND UP0, UPT, UR23, 0x2, UPT ;  /* 0x000000021700788c */ /* 0x000fc8000bf05270 */
[----:B------:R-:W-:Y:S02]  /*1c50*/  USEL UR9, URZ, 0x1, UP0 ;  /* 0x00000001ff097887 */ /* 0x000fe40008000000 */
[----:B------:R-:W-:-:S04]  /*1c60*/  USEL UR23, UR23, URZ, UP0 ;  /* 0x000000ff17177287 */ /* 0x000fc80008000000 */
[----:B------:R-:W-:Y:S01]  /*1c70*/  ULEA UR8, UR23, UR14, 0x3 ;  /* 0x0000000e17087291 */ /* 0x000fe2000f8e18ff */
[----:B------:R-:W-:-:S04]  /*1c80*/  LOP3.LUT R15, R15, UR9, RZ, 0x3c, !PT ;  /* 0x000000090f0f7c12 */ /* 0x000fc8000f8e3cff */
[----:B------:R-:W-:-:S04]  /*1c90*/  SHF.L.U32 R2, R15, 0x1f, RZ ;  /* 0x0000001f0f027819 */ /* 0x000fc800000006ff */
[----:B------:R2:W1:Y:S01]  /*1ca0*/  SYNCS.PHASECHK.TRANS64.TRYWAIT P2, [UR8+0x10], R2 ;  /* 0x00001002ff0075a7 */ /* 0x0004620008041108 */
[----:B------:R-:W-:Y:S05]  /*1cb0*/  @!P0 BRA `(.L_x_32) ;  /* 0x00000000008c8947 */ /* 0x000fea0003800000 */
[----:B------:R-:W-:Y:S02]  /*1cc0*/  ULEA UR32, UR42, UR6, 0xe ;  /* 0x000000062a207291 */ /* 0x000fe4000f8e70ff */
[----:B------:R-:W-:Y:S02]  /*1cd0*/  UIADD3 UR54, UP3, UPT, UR40, 0x80, URZ ;  /* 0x0000008028367890 */ /* 0x000fe4000ff7e0ff */
[----:B------:R-:W-:Y:S02]  /*1ce0*/  ULEA UR24, UR42, UR14, 0xf ;  /* 0x0000000e2a187291 */ /* 0x000fe4000f8e78ff */
[----:B------:R-:W-:Y:S02]  /*1cf0*/  UIADD3 UR52, UP2, UPT, UR40, 0x180, URZ ;  /* 0x0000018028347890 */ /* 0x000fe4000ff5e0ff */
[----:B------:R-:W-:Y:S02]  /*1d00*/  ULEA UR16, UR42, UR5, 0xb ;  /* 0x000000052a107291 */ /* 0x000fe4000f8e58ff */
[----:B------:R-:W-:-:S02]  /*1d10*/  UIADD3 UR50, UP1, UPT, UR40, 0x280, URZ ;  /* 0x0000028028327890 */ /* 0x000fc4000ff3e0ff */
[----:B------:R-:W-:Y:S02]  /*1d20*/  USHF.L.U32 UR12, UR43, 0x2, URZ ;  /* 0x000000022b0c7899 */ /* 0x000fe400080006ff */
[----:B------:R-:W-:Y:S02]  /*1d30*/  ULEA UR8, UR42, UR14, 0xc ;  /* 0x0000000e2a087291 */ /* 0x000fe4000f8e60ff */
[----:B------:R-:W-:Y:S02]  /*1d40*/  UIADD3 UR48, UP0, UPT, UR40, 0x380, URZ ;  /* 0x0000038028307890 */ /* 0x000fe4000ff1e0ff */
[----:B------:R-:W-:Y:S02]  /*1d50*/  USHF.L.U32 UR34, UR43, 0x8, URZ ;  /* 0x000000082b227899 */ /* 0x000fe400080006ff */
[----:B------:R-:W-:Y:S02]  /*1d60*/  UIADD3.X UR55, UPT, UPT, URZ, UR41, URZ, UP3, !UPT ;  /* 0x00000029ff377290 */ /* 0x000fe40009ffe4ff */
[----:B------:R-:W-:-:S02]  /*1d70*/  UIADD3 UR32, UPT, UPT, UR14, 0x10800, UR32 ;  /* 0x000108000e207890 */ /* 0x000fc4000fffe020 */
[----:B------:R-:W-:Y:S02]  /*1d80*/  UIADD3.X UR53, UPT, UPT, URZ, UR41, URZ, UP2, !UPT ;  /* 0x00000029ff357290 */ /* 0x000fe400097fe4ff */
[----:B------:R-:W-:Y:S02]  /*1d90*/  UIADD3 UR24, UPT, UPT, UR24, 0x18800, URZ ;  /* 0x0001880018187890 */ /* 0x000fe4000fffe0ff */
[----:B------:R-:W-:Y:S02]  /*1da0*/  UIADD3.X UR51, UPT, UPT, URZ, UR41, URZ, UP1, !UPT ;  /* 0x00000029ff337290 */ /* 0x000fe40008ffe4ff */
[----:B------:R-:W-:Y:S02]  /*1db0*/  UIADD3 UR19, UPT, UPT, UR4, UR12, URZ ;  /* 0x0000000c04137290 */ /* 0x000fe4000fffe0ff */
[----:B------:R-:W-:Y:S02]  /*1dc0*/  UIADD3 UR16, UPT, UPT, UR14, 0x28800, UR16 ;  /* 0x000288000e107890 */ /* 0x000fe4000fffe010 */
[----:B------:R-:W-:-:S02]  /*1dd0*/  UIADD3.X UR49, UPT, UPT, URZ, UR41, URZ, UP0, !UPT ;  /* 0x00000029ff317290 */ /* 0x000fc400087fe4ff */
[----:B------:R-:W-:Y:S01]  /*1de0*/  UIADD3 UR8, UPT, UPT, UR8, 0x29800, URZ ;  /* 0x0002980008087890 */ /* 0x000fe2000fffe0ff */
[----:B------:R-:W-:Y:S01]  /*1df0*/  UMOV UR44, 0xff0000 ;  /* 0x00ff0000002c7882 */ /* 0x000fe20000000000 */
[----:B------:R-:W-:Y:S01]  /*1e00*/  UMOV UR46, 0x0 ;  /* 0x00000000002e7882 */ /* 0x000fe20000000000 */
[----:B------:R-:W-:Y:S01]  /*1e10*/  UMOV UR47, 0x10000000 ;  /* 0x10000000002f7882 */ /* 0x000fe20000000000 */
[----:B------:R-:W-:Y:S01]  /*1e20*/  UMOV UR25, UR33 ;  /* 0x0000002100197c82 */ /* 0x000fe20008000000 */
[----:B------:R-:W-:Y:S01]  /*1e30*/  UMOV UR28, UR36 ;  /* 0x00000024001c7c82 */ /* 0x000fe20008000000 */
[----:B------:R-:W-:Y:S01]  /*1e40*/  UMOV UR26, UR34 ;  /* 0x00000022001a7c82 */ /* 0x000fe20008000000 */
[----:B------:R-:W-:Y:S01]  /*1e50*/  UMOV UR17, UR33 ;  /* 0x0000002100117c82 */ /* 0x000fe20008000000 */
[----:B------:R-:W-:Y:S01]  /*1e60*/  UMOV UR21, UR36 ;  /* 0x0000002400157c82 */ /* 0x000fe20008000000 */
[----:B------:R1:W-:Y:S01]  /*1e70*/  UTMALDG.3D.MULTICAST [UR32], [UR54], UR44, desc[UR46] ;  /* 0x00002e20360073b4 */ /* 0x0003e2000801182c */
[----:B------:R-:W-:Y:S01]  /*1e80*/  UMOV UR10, URZ ;  /* 0x000000ff000a7c82 */ /* 0x000fe20008000000 */
[----:B------:R-:W-:Y:S01]  /*1e90*/  UMOV UR9, UR33 ;  /* 0x0000002100097c82 */ /* 0x000fe20008000000 */
[----:B------:R-:W-:Y:S01]  /*1ea0*/  UMOV UR13, UR36 ;  /* 0x00000024000d7c82 */ /* 0x000fe20008000000 */
[----:B------:R1:W-:Y:S01]  /*1eb0*/  UTMALDG.3D [UR24], [UR52], desc[UR46] ;  /* 0x00002e18340075b4 */ /* 0x0003e20008011000 */
[----:B------:R1:W-:Y:S01]  /*1ec0*/  UTMALDG.4D.MULTICAST [UR16], [UR50], UR44, desc[UR46] ;  /* 0x00002e10320073b4 */ /* 0x0003e2000801982c */
[----:B------:R1:W-:Y:S01]  /*1ed0*/  UTMALDG.4D [UR8], [UR48], desc[UR46] ;  /* 0x00002e08300075b4 */ /* 0x0003e20008019000 */
[----:B------:R-:W-:Y:S01]  /*1ee0*/  NOP ;  /* 0x0000000000007918 */ /* 0x000fe20000000000 */
.L_x_32:
[----:B-1----:R-:W-:Y:S05]  /*1ef0*/  BSYNC.RECONVERGENT B0 ;  /* 0x0000000000007941 */ /* 0x002fea0003800200 */
.L_x_31:
[----:B------:R-:W-:Y:S01]  /*1f00*/  UIADD3 UR43, UPT, UPT, UR43, 0x1, URZ ;  /* 0x000000012b2b7890 */ /* 0x000fe2000fffe0ff */
[----:B------:R-:W-:Y:S01]  /*1f10*/  UMOV UR42, UR23 ;  /* 0x00000017002a7c82 */ /* 0x000fe20008000000 */
[----:B------:R-:W-:Y:S02]  /*1f20*/  UMOV UR44, UR15 ;  /* 0x0000000f002c7c82 */ /* 0x000fe40008000000 */
[----:B------:R-:W-:-:S09]  /*1f30*/  UISETP.NE.AND UP0, UPT, UR43, UR15, UPT ;  /* 0x0000000f2b00728c */ /* 0x000fd2000bf05270 */
[----:B------:R-:W-:Y:S05]  /*1f40*/  BRA.U UP0, `(.L_x_33) ;  /* 0xfffffff900f47547 */ /* 0x000fea000b83ffff */
.L_x_25:
[----:B------:R-:W-:Y:S01]  /*1f50*/  ULEA UR8, UR23, UR14, 0x3 ;  /* 0x0000000e17087291 */ /* 0x000fe2000f8e18ff */
[----:B-12---:R-:W-:Y:S01]  /*1f60*/  SHF.L.U32 R2, R15, 0x1f, RZ ;  /* 0x0000001f0f027819 */ /* 0x006fe200000006ff */
[----:B------:R-:W-:Y:S01]  /*1f70*/  @!P1 SYNCS.ARRIVE.TRANS64.A1T0 RZ, [UR14+0x68], RZ ;  /* 0x000068ffffff99a7 */ /* 0x000fe2000810000e */
[----:B------:R-:W-:-:S06]  /*1f80*/  UISETP.GT.AND UP0, UPT, UR39, UR38, UPT ;  /* 0x000000262700728c */ /* 0x000fcc000bf04270 */
[----:B------:R1:W2:Y:S03]  /*1f90*/  SYNCS.PHASECHK.TRANS64.TRYWAIT P1, [UR8+0x10], R2 ;  /* 0x00001002ff0075a7 */ /* 0x0002a60008021108 */
[----:B------:R-:W-:Y:S05]  /*1fa0*/  BRA.U !UP0, `(.L_x_34) ;  /* 0x00000005080c7547 */ /* 0x000fea000b800000 */
[----:B------:R-:W-:Y:S01]  /*1fb0*/  UIADD3 UR42, UPT, UPT, UR29, UR44, URZ ;  /* 0x0000002c1d2a7290 */ /* 0x000fe2000fffe0ff */
[----:B------:R-:W-:-:S11]  /*1fc0*/  UMOV UR43, UR23 ;  /* 0x00000017002b7c82 */ /* 0x000fd60008000000 */
.L_x_42:
[----:B------:R-:W-:Y:S01]  /*1fd0*/  ULEA UR33, UR43, UR14, 0x3 ;  /* 0x0000000e2b217291 */ /* 0x000fe2000f8e18ff */
[----:B--2---:R-:W-:Y:S01]  /*1fe0*/  @!P6 MOV R3, 0xd800 ;  /* 0x0000d8000003e802 */ /* 0x004fe20000000f00 */
[----:B--2---:R-:W-:Y:S10]  /*1ff0*/  @P1 BRA `(.L_x_35) ;  /* 0x00000000000c1947 */ /* 0x004ff40003800000 */
[----:B------:R-:W-:-:S04]  /*2000*/  SHF.L.U32 R5, R15, 0x1f, RZ ;  /* 0x0000001f0f057819 */ /* 0x000fc800000006ff */
[----:B------:R-:W2:Y:S02]  /*2010*/  SYNCS.PHASECHK.TRANS64.TRYWAIT P0, [UR33+0x10], R5 ;  /* 0x00001005ff0075a7 */ /* 0x000ea40008001121 */
[----:B--2---:R-:W-:Y:S05]  /*2020*/  @!P0 BRA `(.L_x_36) ;  /* 0x0000009c00a88947 */ /* 0x004fea0003800000 */
.L_x_35:
[----:B------:R2:W-:Y:S01]  /*2030*/  @!P6 SYNCS.ARRIVE.TRANS64 RZ, [UR33], R3 ;  /* 0x00000003ffffe9a7 */ /* 0x0005e20008000021 */
[----:B------:R-:W-:-:S04]  /*2040*/  ULOP3.LUT UR8, UR22, 0x2, URZ, 0xfc, !UPT ;  /* 0x0000000216087892 */ /* 0x000fc8000f8efcff */
[----:B------:R-:W-:-:S09]  /*2050*/  UISETP.NE.AND UP0, UPT, UR8, 0x2, UPT ;  /* 0x000000020800788c */ /* 0x000fd2000bf05270 */
[----:B------:R-:W-:Y:S05]  /*2060*/  BRA.U UP0, `(.L_x_37) ;  /* 0x0000000100047547 */ /* 0x000fea000b800000 */
[----:B------:R-:W-:Y:S05]  /*2070*/  BPT.TRAP 0x1 ;  /* 0x000000040000795c */ /* 0x000fea0000300000 */
.L_x_37:
[----:B------:R-:W-:Y:S04]  /*2080*/  BSSY.RECONVERGENT B0, `(.L_x_38) ;  /* 0x0000003000007945 */ /* 0x000fe80003800200 */
[----:B------:R-:W-:Y:S05]  /*2090*/  @P4 BRA `(.L_x_39) ;  /* 0x0000000000044947 */ /* 0x000fea0003800000 */
[----:B------:R-:W-:Y:S05]  /*20a0*/  BPT.TRAP 0x1 ;  /* 0x000000040000795c */ /* 0x000fea0000300000 */
.L_x_39:
[----:B------:R-:W-:Y:S05]  /*20b0*/  BSYNC.RECONVERGENT B0 ;  /* 0x0000000000007941 */ /* 0x000fea0003800200 */
.L_x_38:
        /* <DEDUP_REMOVED lines=8> */
[----:B-1----:R-:W-:-:S04]  /*2140*/  SHF.L.U32 R2, R15, 0x1f, RZ ;  /* 0x0000001f0f027819 */ /* 0x002fc800000006ff */
[----:B------:R1:W1:Y:S01]  /*2150*/  SYNCS.PHASECHK.TRANS64.TRYWAIT P1, [UR8+0x10], R2 ;  /* 0x00001002ff0075a7 */ /* 0x0002620008021108 */
[----:B------:R-:W-:Y:S05]  /*2160*/  @!P0 BRA `(.L_x_41) ;  /* 0x0000000000888947 */ /* 0x000fea0003800000 */
[----:B------:R-:W-:Y:S02]  /*2170*/  ULEA UR32, UR43, UR6, 0xe ;  /* 0x000000062b207291 */ /* 0x000fe4000f8e70ff */
[----:B------:R-:W-:Y:S02]  /*2180*/  UIADD3 UR54, UP3, UPT, UR40, 0x80, URZ ;  /* 0x0000008028367890 */ /* 0x000fe4000ff7e0ff */
[----:B------:R-:W-:Y:S02]  /*2190*/  ULEA UR24, UR43, UR14, 0xf ;  /* 0x0000000e2b187291 */ /* 0x000fe4000f8e78ff */
[----:B------:R-:W-:Y:S02]  /*21a0*/  UIADD3 UR52, UP2, UPT, UR40, 0x180, URZ ;  /* 0x0000018028347890 */ /* 0x000fe4000ff5e0ff */
[----:B------:R-:W-:Y:S02]  /*21b0*/  UIADD3 UR50, UP1, UPT, UR40, 0x280, URZ ;  /* 0x0000028028327890 */ /* 0x000fe4000ff3e0ff */
[----:B------:R-:W-:-:S02]  /*21c0*/  USHF.L.U32 UR12, UR44, 0x2, URZ ;  /* 0x000000022c0c7899 */ /* 0x000fc400080006ff */
[----:B------:R-:W-:Y:S02]  /*21d0*/  ULEA UR8, UR43, UR14, 0xc ;  /* 0x0000000e2b087291 */ /* 0x000fe4000f8e60ff */
[----:B------:R-:W-:Y:S02]  /*21e0*/  UIADD3 UR48, UP0, UPT, UR40, 0x380, URZ ;  /* 0x0000038028307890 */ /* 0x000fe4000ff1e0ff */
[----:B------:R-:W-:Y:S02]  /*21f0*/  USHF.L.U32 UR34, UR44, 0x8, URZ ;  /* 0x000000082c227899 */ /* 0x000fe400080006ff */
[----:B------:R-:W-:Y:S02]  /*2200*/  UIADD3.X UR55, UPT, UPT, URZ, UR41, URZ, UP3, !UPT ;  /* 0x00000029ff377290 */ /* 0x000fe40009ffe4ff */
[----:B------:R-:W-:Y:S02]  /*2210*/  UIADD3 UR32, UPT, UPT, UR14, 0x10800, UR32 ;  /* 0x000108000e207890 */ /* 0x000fe4000fffe020 */
[----:B------:R-:W-:-:S02]  /*2220*/  UIADD3.X UR53, UPT, UPT, URZ, UR41, URZ, UP2, !UPT ;  /* 0x00000029ff357290 */ /* 0x000fc400097fe4ff */
[----:B------:R-:W-:Y:S02]  /*2230*/  UIADD3 UR24, UPT, UPT, UR24, 0x18800, URZ ;  /* 0x0001880018187890 */ /* 0x000fe4000fffe0ff */
[----:B------:R-:W-:Y:S02]  /*2240*/  ULEA UR16, UR43, UR30, 0xb ;  /* 0x0000001e2b107291 */ /* 0x000fe4000f8e58ff */
[----:B------:R-:W-:Y:S02]  /*2250*/  UIADD3.X UR51, UPT, UPT, URZ, UR41, URZ, UP1, !UPT ;  /* 0x00000029ff337290 */ /* 0x000fe40008ffe4ff */
[----:B------:R-:W-:Y:S02]  /*2260*/  UIADD3 UR19, UPT, UPT, UR4, UR12, URZ ;  /* 0x0000000c04137290 */ /* 0x000fe4000fffe0ff */
[----:B------:R-:W-:Y:S02]  /*2270*/  UIADD3 UR8, UPT, UPT, UR8, 0x29800, URZ ;  /* 0x0002980008087890 */ /* 0x000fe4000fffe0ff */
[----:B------:R-:W-:Y:S01]  /*2280*/  UIADD3.X UR49, UPT, UPT, URZ, UR41, URZ, UP0, !UPT ;  /* 0x00000029ff317290 */ /* 0x000fe200087fe4ff */
        /* <DEDUP_REMOVED lines=16> */
.L_x_41:
[----:B-1----:R-:W-:Y:S05]  /*2390*/  BSYNC.RECONVERGENT B0 ;  /* 0x0000000000007941 */ /* 0x002fea0003800200 */
.L_x_40:
[----:B------:R-:W-:Y:S01]  /*23a0*/  UIADD3 UR44, UPT, UPT, UR44, 0x1, URZ ;  /* 0x000000012c2c7890 */ /* 0x000fe2000fffe0ff */
[----:B------:R-:W-:-:S03]  /*23b0*/  UMOV UR43, UR23 ;  /* 0x00000017002b7c82 */ /* 0x000fc60008000000 */
[----:B------:R-:W-:-:S09]  /*23c0*/  UISETP.NE.AND UP0, UPT, UR44, UR42, UPT ;  /* 0x0000002a2c00728c */ /* 0x000fd2000bf05270 */
[----:B------:R-:W-:Y:S05]  /*23d0*/  BRA.U UP0, `(.L_x_42) ;  /* 0xfffffff900fc7547 */ /* 0x000fea000b83ffff */
.L_x_34:
[----:B-1----:R-:W-:Y:S01]  /*23e0*/  LEA R2, R14, UR14, 0x3 ;  /* 0x0000000e0e027c11 */ /* 0x002fe2000f8e18ff */
[----:B------:R-:W-:Y:S01]  /*23f0*/  NOP ;  /* 0x0000000000007918 */ /* 0x000fe20000000000 */
[----:B--2---:R-:W-:Y:S02]  /*2400*/  SHF.L.U32 R3, R12, 0x1f, RZ ;  /* 0x0000001f0c037819 */ /* 0x004fe400000006ff */
[----:B------:R-:W-:Y:S02]  /*2410*/  LEA R4, R14, UR14, 0x4 ;  /* 0x0000000e0e047c11 */ /* 0x000fe4000f8e20ff */
[----:B------:R-:W1:Y:S02]  /*2420*/  SYNCS.PHASECHK.TRANS64.TRYWAIT P0, [R2+URZ+0x70], R3 ;  /* 0x00007003020075a7 */ /* 0x000e6400080011ff */
[----:B-1----:R-:W-:Y:S05]  /*2430*/  @!P0 BRA `(.L_x_43) ;  /* 0x0000009800bc8947 */ /* 0x002fea0003800000 */
.L_x_146:
[----:B------:R-:W2:Y:S01]  /*2440*/  LDS.128 R4, [R4+0xd0] ;  /* 0x0000d00004047984 */ /* 0x000ea20000000c00 */
[----:B---3--:R-:W-:Y:S01]  /*2450*/  ISETP.GE.AND P0, PT, R72, 0x1, PT ;  /* 0x000000014800780c */ /* 0x008fe20003f06270 */
[----:B-1----:R-:W-:Y:S01]  /*2460*/  VIADD R2, R2, 0x80 ;  /* 0x0000008002027836 */ /* 0x002fe20000000000 */
[----:B------:R-:W-:Y:S01]  /*2470*/  @!PT LDS RZ, [RZ] ;  /* 0x00000000fffff984 */ /* 0x000fe20000000800 */
[----:B------:R-:W-:Y:S01]  /*2480*/  @!PT LDS RZ, [RZ] ;  /* 0x00000000fffff984 */ /* 0x000fe20000000800 */
[----:B------:R-:W-:Y:S01]  /*2490*/  @!PT LDS RZ, [RZ] ;  /* 0x00000000fffff984 */ /* 0x000fe20000000800 */
[----:B------:R-:W-:Y:S01]  /*24a0*/  @!PT LDS RZ, [RZ] ;  /* 0x00000000fffff984 */ /* 0x000fe20000000800 */
[----:B------:R1:W-:Y:S06]  /*24b0*/  MEMBAR.ALL.CTA ;  /* 0x0000000000007992 */ /* 0x0003ec0000008000 */
[----:B-1----:R-:W1:Y:S01]  /*24c0*/  FENCE.VIEW.ASYNC.S ;  /* 0x00000000000073c6 */ /* 0x002e620000000000 */
[----:B------:R-:W-:-:S04]  /*24d0*/  PRMT R2, RZ, 0x654, R2 ;  /* 0x00000654ff027816 */ /* 0x000fc80000000002 */
[----:B-1----:R1:W-:Y:S01]  /*24e0*/  SYNCS.ARRIVE.TRANS64.RED.A1T0 RZ, [R2+URZ], RZ ;  /* 0x000000ff02ff79a7 */ /* 0x0023e200081004ff */
[----:B--2---:R-:W-:-:S13]  /*24f0*/  LOP3.LUT P2, RZ, R6, 0x1, RZ, 0xc0, !PT ;  /* 0x0000000106ff7812 */ /* 0x004fda000784c0ff */
[----:B------:R-:W-:Y:S01]  /*2500*/  @P2 SHF.R.U32.HI R3, RZ, 0x10, R5 ;  /* 0x00000010ff032819 */ /* 0x000fe20000011605 */
[----:B------:R-:W-:Y:S01]  /*2510*/  VOTEU.ANY UP0, P2 ;  /* 0x0000000000ff7886 */ /* 0x000fe20001000100 */
[----:B------:R-:W-:Y:S02]  /*2520*/  @P2 MOV R13, R4 ;  /* 0x00000004000d2202 */ /* 0x000fe40000000f00 */
[----:B------:R-:W-:Y:S02]  /*2530*/  @P2 R2UR.BROADCAST UR8, R3 ;  /* 0x00000000030822ca */ /* 0x000fe400008e0000 */
[----:B------:R-:W-:-:S11]  /*2540*/  @P2 LOP3.LUT R11, R5, 0xffff, RZ, 0xc0, !PT ;  /* 0x0000ffff050b2812 */ /* 0x000fd600078ec0ff */
[----:B------:R-:W-:Y:S01]  /*2550*/  @UP0 UMOV UR36, UR8 ;  /* 0x0000000800240c82 */ /* 0x000fe20008000000 */
[----:B-1----:R-:W-:Y:S05]  /*2560*/  @!P0 BRA `(.L_x_44) ;  /* 0x0000000000b88947 */ /* 0x002fea0003800000 */
[----:B------:R-:W4:Y:S01]  /*2570*/  LDC.64 R4, c[0x0][0xf18] ;  /* 0x0003c600ff047b82 */ /* 0x000f220000000a00 */
[----:B------:R-:W-:-:S07]  /*2580*/  ISETP.NE.AND P3, PT, R72, 0x1, PT ;  /* 0x000000014800780c */ /* 0x000fce0003f65270 */
[----:B------:R-:W1:Y:S08]  /*2590*/  LDC.64 R6, c[0x0][0xf10] ;  /* 0x0003c400ff067b82 */ /* 0x000e700000000a00 */
[----:B------:R-:W2:Y:S08]  /*25a0*/  LDC R16, c[0x0][0xf20] ;  /* 0x0003c800ff107b82 */ /* 0x000eb00000000800 */
[----:B------:R-:W3:Y:S01]  /*25b0*/  LDC R18, c[0x0][0xf0c] ;  /* 0x0003c300ff127b82 */ /* 0x000ee20000000800 */
[----:B----4-:R-:W-:Y:S01]  /*25c0*/  IMAD.HI.U32 R17, R0, R5, RZ ;  /* 0x0000000500117227 */ /* 0x010fe200078e00ff */
[----:B------:R-:W-:-:S03]  /*25d0*/  ISETP.NE.AND P0, PT, R4, 0x1, PT ;  /* 0x000000010400780c */ /* 0x000fc60003f05270 */
[----:B------:R-:W-:-:S03]  /*25e0*/  IMAD.HI.U32 R5, R11, R5, RZ ;  /* 0x000000050b057227 */ /* 0x000fc600078e00ff */
[----:B------:R-:W4:Y:S01]  /*25f0*/  LDC.64 R2, c[0x0][0xf28] ;  /* 0x0003ca00ff027b82 */ /* 0x000f220000000a00 */
[----:B-1----:R-:W-:-:S04]  /*2600*/  IMAD.HI.U32 R20, R9, R6, RZ ;  /* 0x0000000609147227 */ /* 0x002fc800078e00ff */
[----:B------:R-:W-:Y:S01]  /*2610*/  IMAD.HI.U32 R22, R13, R6, RZ ;  /* 0x000000060d167227 */ /* 0x000fe200078e00ff */
[----:B------:R-:W-:Y:S02]  /*2620*/  SHF.R.U32.HI R20, RZ, R7, R20 ;  /* 0x00000007ff147219 */ /* 0x000fe40000011614 */
[-C--:B--2---:R-:W-:Y:S02]  /*2630*/  SHF.R.U32.HI R17, RZ, R16.reuse, R17 ;  /* 0x00000010ff117219 */ /* 0x084fe40000011611 */
[----:B------:R-:W-:Y:S02]  /*2640*/  SHF.R.U32.HI R16, RZ, R16, R5 ;  /* 0x00000010ff107219 */ /* 0x000fe40000011605 */
[----:B------:R-:W-:Y:S02]  /*2650*/  SEL R17, R0, R17, !P0 ;  /* 0x0000001100117207 */ /* 0x000fe40004000000 */
[----:B------:R-:W-:Y:S02]  /*2660*/  SHF.R.U32.HI R22, RZ, R7, R22 ;  /* 0x00000007ff167219 */ /* 0x000fe40000011616 */
[----:B---3--:R-:W-:-:S02]  /*2670*/  ISETP.NE.AND P1, PT, R18, 0x1, PT ;  /* 0x000000011200780c */ /* 0x008fc40003f25270 */
[----:B------:R-:W-:Y:S02]  /*2680*/  SEL R5, R11, R16, !P0 ;  /* 0x000000100b057207 */ /* 0x000fe40004000000 */
[----:B------:R-:W-:Y:S02]  /*2690*/  SEL R19, R9, R20, !P1 ;  /* 0x0000001409137207 */ /* 0x000fe40004800000 */
[----:B------:R-:W-:Y:S01]  /*26a0*/  SEL R7, R13, R22, !P1 ;  /* 0x000000160d077207 */ /* 0x000fe20004800000 */
[----:B----4-:R-:W-:-:S04]  /*26b0*/  IMAD.HI.U32 R20, R17, R2, RZ ;  /* 0x0000000211147227 */ /* 0x010fc800078e00ff */
[----:B------:R-:W-:Y:S01]  /*26c0*/  IMAD.HI.U32 R6, R19, R2, RZ ;  /* 0x0000000213067227 */ /* 0x000fe200078e00ff */
[----:B------:R-:W-:-:S04]  /*26d0*/  @P3 SHF.R.U32.HI R17, RZ, R3, R20 ;  /* 0x00000003ff113219 */ /* 0x000fc80000011614 */
[----:B------:R-:W-:Y:S01]  /*26e0*/  @P3 SHF.R.U32.HI R19, RZ, R3, R6 ;  /* 0x00000003ff133219 */ /* 0x000fe20000011606 */
[----:B------:R-:W-:-:S04]  /*26f0*/  IMAD R17, R72, R17, RZ ;  /* 0x0000001148117224 */ /* 0x000fc800078e02ff */
        /* <DEDUP_REMOVED lines=10> */
[----:B------:R-:W-:Y:S02]  /*27a0*/  @!P0 SEL R3, R7, R16, !P3 ;  /* 0x0000001007038207 */ /* 0x000fe40005800000 */
[----:B------:R-:W-:-:S03]  /*27b0*/  IADD3 R16, PT, PT, -R5, RZ, RZ ;  /* 0x000000ff05107210 */ /* 0x000fc60007ffe1ff */
[--C-:B------:R-:W-:Y:S02]  /*27c0*/  @!P0 IMAD.IADD R6, R6, 0x1, -R3.reuse ;  /* 0x0000000106068824 */ /* 0x100fe400078e0a03 */
[----:B------:R-:W-:Y:S01]  /*27d0*/  @!P0 IMAD R3, R2, R19, R3 ;  /* 0x0000001302038224 */ /* 0x000fe200078e0203 */
[----:B------:R-:W-:Y:S01]  /*27e0*/  IADD3 R2, PT, PT, -R7, RZ, RZ ;  /* 0x000000ff07027210 */ /* 0x000fe20007ffe1ff */
[----:B------:R-:W-:Y:S02]  /*27f0*/  @!P0 IMAD R5, R72, R6, R7 ;  /* 0x0000000648058224 */ /* 0x000fe400078e0207 */
[----:B------:R-:W-:Y:S02]  /*2800*/  IMAD R11, R4, R16, R11 ;  /* 0x00000010040b7224 */ /* 0x000fe400078e020b */
[----:B------:R-:W-:Y:S02]  /*2810*/  @!P0 IMAD.MOV.U32 R7, RZ, RZ, R3 ;  /* 0x000000ffff078224 */ /* 0x000fe400078e0003 */
[----:B------:R-:W-:-:S02]  /*2820*/  IMAD R2, R18, R2, R13 ;  /* 0x0000000212027224 */ /* 0x000fc400078e020d */
[----:B------:R-:W-:Y:S02]  /*2830*/  IMAD R11, R5, R4, R11 ;  /* 0x00000004050b7224 */ /* 0x000fe400078e020b */
[----:B------:R-:W-:Y:S02]  /*2840*/  IMAD R13, R7, R18, R2 ;  /* 0x00000012070d7224 */ /* 0x000fe400078e0202 */
.L_x_44:
[----:B------:R-:W1:Y:S02]  /*2850*/  LDCU UR8, c[0x0][0xf30] ;  /* 0x0001e600ff0877ac */ /* 0x000e640008000800 */
[----:B-1----:R-:W-:-:S09]  /*2860*/  UISETP.NE.AND UP0, UPT, UR8, 0x1, UPT ;  /* 0x000000010800788c */ /* 0x002fd2000bf05270 */
[----:B------:R-:W-:Y:S05]  /*2870*/  BRA.U UP0, `(.L_x_45) ;  /* 0x0000000100407547 */ /* 0x000fea000b800000 */
[----:B------:R-:W1:Y:S08]  /*2880*/  LDC.64 R4, c[0x0][0xf10] ;  /* 0x0003c400ff047b82 */ /* 0x000e700000000a00 */
[----:B------:R-:W2:Y:S08]  /*2890*/  LDC.64 R2, c[0x0][0xf18] ;  /* 0x0003c600ff027b82 */ /* 0x000eb00000000a00 */
[----:B------:R-:W3:Y:S08]  /*28a0*/  LDC R6, c[0x0][0xf20] ;  /* 0x0003c800ff067b82 */ /* 0x000ef00000000800 */
[----:B------:R-:W4:Y:S01]  /*28b0*/  LDC R16, c[0x0][0xf0c] ;  /* 0x0003c300ff107b82 */ /* 0x000f220000000800 */
[----:B-1----:R-:W-:-:S05]  /*28c0*/  IMAD.HI.U32 R4, R13, R4, RZ ;  /* 0x000000040d047227 */ /* 0x002fca00078e00ff */
[----:B------:R-:W-:Y:S01]  /*28d0*/  SHF.R.U32.HI R4, RZ, R5, R4 ;  /* 0x00000005ff047219 */ /* 0x000fe20000011604 */
[----:B--2---:R-:W-:Y:S01]  /*28e0*/  IMAD.HI.U32 R3, R11, R3, RZ ;  /* 0x000000030b037227 */ /* 0x004fe200078e00ff */
[----:B------:R-:W-:-:S04]  /*28f0*/  ISETP.NE.AND P0, PT, R2, 0x1, PT ;  /* 0x000000010200780c */ /* 0x000fc80003f05270 */
[----:B---3--:R-:W-:-:S04]  /*2900*/  SHF.R.U32.HI R6, RZ, R6, R3 ;  /* 0x00000006ff067219 */ /* 0x008fc80000011603 */
[----:B------:R-:W-:Y:S02]  /*2910*/  SEL R3, R11, R6, !P0 ;  /* 0x000000060b037207 */ /* 0x000fe40004000000 */
[----:B----4-:R-:W-:-:S04]  /*2920*/  ISETP.NE.AND P1, PT, R16, 0x1, PT ;  /* 0x000000011000780c */ /* 0x010fc80003f25270 */
[----:B------:R-:W-:-:S05]  /*2930*/  SEL R4, R13, R4, !P1 ;  /* 0x000000040d047207 */ /* 0x000fca0004800000 */
[----:B------:R-:W-:Y:S02]  /*2940*/  IMAD.IADD R5, R3, 0x1, -R4 ;  /* 0x0000000103057824 */ /* 0x000fe400078e0a04 */
[----:B------:R-:W-:Y:S02]  /*2950*/  IMAD.IADD R3, R4, 0x1, -R3 ;  /* 0x0000000104037824 */ /* 0x000fe400078e0a03 */
[----:B------:R-:W-:Y:S02]  /*2960*/  IMAD R13, R5, R16, R13 ;  /* 0x00000010050d7224 */ /* 0x000fe400078e020d */
[----:B------:R-:W-:-:S07]  /*2970*/  IMAD R11, R3, R2, R11 ;  /* 0x00000002030b7224 */ /* 0x000fce00078e020b */
.L_x_45:
[----:B------:R-:W-:Y:S01]  /*2980*/  VIADD R14, R14, 0x1 ;  /* 0x000000010e0e7836 */ /* 0x000fe20000000000 */
[----:B------:R-:W-:Y:S01]  /*2990*/  PLOP3.LUT P1, PT, PT, PT, PT, 0x80, 0x8 ;  /* 0x000000000008781c */ /* 0x000fe20003f2f070 */
[----:B------:R-:W-:Y:S02]  /*29a0*/  IMAD.IADD R2, R13, 0x1, R152 ;  /* 0x000000010d027824 */ /* 0x000fe400078e0298 */
[----:B------:R-:W-:Y:S01]  /*29b0*/  IMAD.IADD R20, R11, 0x1, R150 ;  /* 0x000000010b147824 */ /* 0x000fe200078e0296 */
[----:B------:R-:W-:Y:S02]  /*29c0*/  ISETP.NE.AND P0, PT, R14, 0x2, PT ;  /* 0x000000020e00780c */ /* 0x000fe40003f05270 */
[----:B------:R-:W-:Y:S02]  /*29d0*/  R2UR UR20, R2 ;  /* 0x00000000021472ca */ /* 0x000fe400000e0000 */
[----:B------:R-:W-:Y:S02]  /*29e0*/  SEL R3, RZ, 0x1, P0 ;  /* 0x00000001ff037807 */ /* 0x000fe40000000000 */
[----:B------:R-:W-:-:S02]  /*29f0*/  SEL R14, R14, RZ, P0 ;  /* 0x000000ff0e0e7207 */ /* 0x000fc40000000000 */
[----:B------:R-:W-:Y:S01]  /*2a00*/  LOP3.LUT R12, R12, R3, RZ, 0x3c, !PT ;  /* 0x000000030c0c7212 */ /* 0x000fe200078e3cff */
[----:B------:R-:W-:Y:S08]  /*2a10*/  @P2 BRA `(.L_x_46) ;  /* 0xffffffec00dc2947 */ /* 0x000ff0000383ffff */
[----:B------:R-:W-:Y:S01]  /*2a20*/  UIADD3 UR14, UPT, UPT, UR14, 0x10, URZ ;  /* 0x000000100e0e7890 */ /* 0x000fe2000fffe0ff */
[----:B------:R-:W-:-:S03]  /*2a30*/  SHF.L.U32 R3, R15, 0x1f, RZ ;  /* 0x0000001f0f037819 */ /* 0x000fc600000006ff */
[----:B------:R-:W-:-:S09]  /*2a40*/  ULEA UR4, UR23, UR14, 0x3 ;  /* 0x0000000e17047291 */ /* 0x000fd2000f8e18ff */
[----:B------:R-:W1:Y:S02]  /*2a50*/  SYNCS.PHASECHK.TRANS64.TRYWAIT P0, [UR4], R3 ;  /* 0x00000003ff0075a7 */ /* 0x000e640008001104 */
[----:B-1----:R-:W-:Y:S05]  /*2a60*/  @!P0 BRA `(.L_x_47) ;  /* 0x0000009400448947 */ /* 0x002fea0003800000 */
.L_x_148:
[----:B------:R-:W-:-:S04]  /*2a70*/  UIADD3 UR5, UPT, UPT, UR23, 0x1, URZ ;  /* 0x0000000117057890 */ /* 0x000fc8000fffe0ff */
[----:B------:R-:W-:-:S04]  /*2a80*/  UISETP.NE.AND UP0, UPT, UR5, 0x2, UPT ;  /* 0x000000020500788c */ /* 0x000fc8000bf05270 */
[----:B------:R-:W-:Y:S02]  /*2a90*/  USEL UR4, URZ, 0x1, UP0 ;  /* 0x00000001ff047887 */ /* 0x000fe40008000000 */
[----:B------:R-:W-:-:S04]  /*2aa0*/  USEL UR5, UR5, URZ, UP0 ;  /* 0x000000ff05057287 */ /* 0x000fc80008000000 */
[----:B------:R-:W-:Y:S01]  /*2ab0*/  ULEA UR5, UR5, UR14, 0x3 ;  /* 0x0000000e05057291 */ /* 0x000fe2000f8e18ff */
[----:B-1----:R-:W-:-:S04]  /*2ac0*/  LOP3.LUT R3, R15, UR4, RZ, 0x3c, !PT ;  /* 0x000000040f037c12 */ /* 0x002fc8000f8e3cff */
[----:B------:R-:W-:Y:S01]  /*2ad0*/  SHF.L.U32 R3, R3, 0x1f, RZ ;  /* 0x0000001f03037819 */ /* 0x000fe200000006ff */
[----:B----4-:R-:W-:-:S07]  /*2ae0*/  IMAD.U32 R0, RZ, RZ, UR5 ;  /* 0x00000005ff007e24 */ /* 0x010fce000f8e00ff */
.L_x_48:
[----:B-1----:R1:W2:Y:S02]  /*2af0*/  SYNCS.PHASECHK.TRANS64.TRYWAIT P0, [R0+URZ], R3 ;  /* 0x00000003000075a7 */ /* 0x0022a400080011ff */
[----:B--2---:R-:W-:Y:S05]  /*2b00*/  @!P0 NANOSLEEP.SYNCS 0x989680 ;  /* 0x009896800000895d */ /* 0x004fea0003900000 */
[----:B------:R-:W2:Y:S02]  /*2b10*/  @!P0 SYNCS.PHASECHK.TRANS64 P0, [R0+URZ], R3 ;  /* 0x00000003000085a7 */ /* 0x000ea400080010ff */
[----:B--2---:R-:W-:Y:S05]  /*2b20*/  @P0 EXIT ;  /* 0x000000000000094d */ /* 0x004fea0003800000 */
[----:B------:R-:W-:Y:S05]  /*2b30*/  BRA `(.L_x_48) ;  /* 0xfffffffc00ec7947 */ /* 0x000fea000383ffff */
.L_x_22:
[----:B------:R-:W-:-:S04]  /*2b40*/  UISETP.NE.AND UP0, UPT, UR37, URZ, UPT ;  /* 0x000000ff2500728c */ /* 0x000fc8000bf05270 */
[----:B------:R-:W-:-:S09]  /*2b50*/  UISETP.NE.OR UP0, UPT, UR8, 0x1, UP0 ;  /* 0x000000010800788c */ /* 0x000fd20008705670 */
[----:B------:R-:W-:Y:S05]  /*2b60*/  BRA.U UP0, `(.L_x_49) ;  /* 0x00000005004c7547 */ /* 0x000fea000b800000 */
[----:B------:R-:W-:Y:S01]  /*2b70*/  HFMA2 R3, -RZ, RZ, 0, 0 ;  /* 0x00000000ff037431 */ /* 0x000fe200000001ff */
[----:B------:R-:W-:Y:S01]  /*2b80*/  ISETP.GE.U32.AND P2, PT, R8, 0x8, PT ;  /* 0x000000080800780c */ /* 0x000fe20003f46070 */
[----:B------:R-:W-:Y:S01]  /*2b90*/  IMAD.MOV.U32 R12, RZ, RZ, 0x1 ;  /* 0x00000001ff0c7424 */ /* 0x000fe200078e00ff */
[----:B------:R-:W-:Y:S01]  /*2ba0*/  CS2R R10, SRZ ;  /* 0x00000000000a7805 */ /* 0x000fe2000001ff00 */
[----:B------:R-:W-:Y:S01]  /*2bb0*/  IMAD.MOV.U32 R9, RZ, RZ, RZ ;  /* 0x000000ffff097224 */ /* 0x000fe200078e00ff */
[----:B------:R-:W-:Y:S01]  /*2bc0*/  UMOV UR4, 0x400 ;  /* 0x0000040000047882 */ /* 0x000fe20000000000 */
[----:B------:R-:W-:Y:S01]  /*2bd0*/  UMOV UR6, URZ ;  /* 0x000000ff00067c82 */ /* 0x000fe20008000000 */
[----:B------:R-:W-:-:S12]  /*2be0*/  ULEA UR37, UR37, UR4, 0x18 ;  /* 0x0000000425257291 */ /* 0x000fd8000f8ec0ff */
.L_x_53:
[----:B------:R-:W-:Y:S02]  /*2bf0*/  LEA R0, R3, UR37, 0x3 ;  /* 0x0000002503007c11 */ /* 0x000fe4000f8e18ff */
[----:B------:R-:W-:-:S03]  /*2c00*/  SHF.L.U32 R5, R9, 0x1f, RZ ;  /* 0x0000001f09057819 */ /* 0x000fc600000006ff */
[----:B------:R-:W-:Y:S01]  /*2c10*/  VIADD R4, R0, 0xb0 ;  /* 0x000000b000047836 */ /* 0x000fe20000000000 */
[----:B------:R-:W1:Y:S02]  /*2c20*/  SYNCS.PHASECHK.TRANS64.TRYWAIT P0, [R0+URZ+0xa0], R5 ;  /* 0x0000a005000075a7 */ /* 0x000e6400080011ff */
[----:B-1----:R-:W-:Y:S05]  /*2c30*/  @!P0 BRA `(.L_x_50) ;  /* 0x0000009000e88947 */ /* 0x002fea0003800000 */
.L_x_149:
[----:B------:R-:W-:Y:S01]  /*2c40*/  ULEA UR5, UR6, UR37, 0x3 ;  /* 0x0000002506057291 */ /* 0x000fe2000f8e18ff */
[----:B------:R-:W-:Y:S01]  /*2c50*/  PRMT R4, RZ, 0x654, R4 ;  /* 0x00000654ff047816 */ /* 0x000fe20000000004 */
[----:B-1----:R-:W-:Y:S01]  /*2c60*/  @!P2 IMAD.MOV.U32 R5, RZ, RZ, 0x10 ;  /* 0x00000010ff05a424 */ /* 0x002fe200078e00ff */
[----:B------:R-:W-:Y:S01]  /*2c70*/  SHF.L.U32 R7, R12, 0x1f, RZ ;  /* 0x0000001f0c077819 */ /* 0x000fe200000006ff */
[----:B------:R-:W-:Y:S01]  /*2c80*/  UIADD3 UR4, UPT, UPT, UR5, 0x70, URZ ;  /* 0x0000007005047890 */ /* 0x000fe2000fffe0ff */
[----:B------:R1:W-:Y:S05]  /*2c90*/  SYNCS.ARRIVE.TRANS64.RED.A1T0 RZ, [R4+URZ], RZ ;  /* 0x000000ff04ff79a7 */ /* 0x0003ea00081004ff */
[----:B------:R-:W-:Y:S01]  /*2ca0*/  IMAD.U32 R13, RZ, RZ, UR4 ;  /* 0x00000004ff0d7e24 */ /* 0x000fe2000f8e00ff */
[----:B------:R-:W2:Y:S04]  /*2cb0*/  SYNCS.PHASECHK.TRANS64.TRYWAIT P0, [UR5+0x80], R7 ;  /* 0x00008007ff0075a7 */ /* 0x000ea80008001105 */
[----:B------:R-:W-:Y:S01]  /*2cc0*/  PRMT R13, R8, 0x654, R13 ;  /* 0x00000654080d7816 */ /* 0x000fe2000000000d */
[----:B-12---:R-:W-:Y:S06]  /*2cd0*/  @!P0 BRA `(.L_x_51) ;  /* 0x0000009000d48947 */ /* 0x006fec0003800000 */
.L_x_151:
[----:B------:R-:W-:Y:S01]  /*2ce0*/  ULEA UR4, UR6, UR37, 0x4 ;  /* 0x0000002506047291 */ /* 0x000fe2000f8e20ff */
[----:B------:R-:W-:Y:S01]  /*2cf0*/  SEL R2, R13, R2, !P2 ;  /* 0x000000020d027207 */ /* 0x000fe20005000000 */
[----:B------:R-:W-:Y:S01]  /*2d00*/  UIADD3 UR5, UPT, UPT, UR5, 0x70, URZ ;  /* 0x0000007005057890 */ /* 0x000fe2000fffe0ff */
[----:B-1----:R-:W-:Y:S01]  /*2d10*/  LEA R0, R11, UR37, 0x3 ;  /* 0x000000250b007c11 */ /* 0x002fe2000f8e18ff */
[----:B------:R-:W-:Y:S01]  /*2d20*/  UIADD3 UR4, UPT, UPT, UR4, 0xd0, URZ ;  /* 0x000000d004047890 */ /* 0x000fe2000fffe0ff */
[----:B------:R1:W-:Y:S01]  /*2d30*/  @!P2 SYNCS.ARRIVE.TRANS64.RED RZ, [R2+URZ], R5 ;  /* 0x0000000502ffa9a7 */ /* 0x0003e200080004ff */
[----:B------:R-:W-:Y:S01]  /*2d40*/  UIADD3 UR6, UPT, UPT, UR6, 0x1, URZ ;  /* 0x0000000106067890 */ /* 0x000fe2000fffe0ff */
[----:B------:R-:W-:-:S03]  /*2d50*/  VIADD R3, R3, 0x1 ;  /* 0x0000000103037836 */ /* 0x000fc60000000000 */
[----:B------:R-:W-:Y:S02]  /*2d60*/  UISETP.NE.AND UP0, UPT, UR6, 0x2, UPT ;  /* 0x000000020600788c */ /* 0x000fe4000bf05270 */
[----:B------:R-:W-:Y:S01]  /*2d70*/  ISETP.NE.AND P0, PT, R3, 0x2, PT ;  /* 0x000000020300780c */ /* 0x000fe20003f05270 */
[----:B------:R-:W-:Y:S06]  /*2d80*/  UGETNEXTWORKID.BROADCAST [UR4], [UR5] ;  /* 0x00000000040073ca */ /* 0x000fec0008000100 */
[----:B------:R-:W-:Y:S02]  /*2d90*/  USEL UR4, URZ, 0x1, UP0 ;  /* 0x00000001ff047887 */ /* 0x000fe40008000000 */
[----:B------:R-:W-:-:S04]  /*2da0*/  USEL UR6, UR6, URZ, UP0 ;  /* 0x000000ff06067287 */ /* 0x000fc80008000000 */
[----:B------:R-:W-:Y:S02]  /*2db0*/  LOP3.LUT R12, R12, UR4, RZ, 0x3c, !PT ;  /* 0x000000040c0c7c12 */ /* 0x000fe4000f8e3cff */
[----:B-1----:R-:W-:-:S04]  /*2dc0*/  SHF.L.U32 R5, R10, 0x1f, RZ ;  /* 0x0000001f0a057819 */ /* 0x002fc800000006ff */
[----:B------:R-:W1:Y:S02]  /*2dd0*/  SYNCS.PHASECHK.TRANS64.TRYWAIT P1, [R0+URZ+0x70], R5 ;  /* 0x00007005000075a7 */ /* 0x000e6400080211ff */
[----:B-1----:R-:W-:Y:S05]  /*2de0*/  @!P1 BRA `(.L_x_52) ;  /* 0x0000009000a89947 */ /* 0x002fea0003800000 */
.L_x_152:
[----:B------:R-:W-:Y:S01]  /*2df0*/  LEA R4, R11, UR37, 0x4 ;  /* 0x000000250b047c11 */ /* 0x000fe2000f8e20ff */
[----:B-1----:R-:W-:Y:S01]  /*2e00*/  VIADD R0, R0, 0x80 ;  /* 0x0000008000007836 */ /* 0x002fe20000000000 */
[----:B------:R-:W-:Y:S01]  /*2e10*/  SEL R3, R3, RZ, P0 ;  /* 0x000000ff03037207 */ /* 0x000fe20000000000 */
[----:B------:R-:W-:-:S03]  /*2e20*/  VIADD R11, R11, 0x1 ;  /* 0x000000010b0b7836 */ /* 0x000fc60000000000 */
[----:B------:R-:W1:Y:S01]  /*2e30*/  LDS.128 R4, [R4+0xd0] ;  /* 0x0000d00004047984 */ /* 0x000e620000000c00 */
[----:B------:R-:W-:Y:S02]  /*2e40*/  PRMT R0, RZ, 0x654, R0 ;  /* 0x00000654ff007816 */ /* 0x000fe40000000000 */
[C---:B------:R-:W-:Y:S01]  /*2e50*/  ISETP.NE.AND P1, PT, R11.reuse, 0x2, PT ;  /* 0x000000020b00780c */ /* 0x040fe20003f25270 */
[----:B------:R-:W-:Y:S01]  /*2e60*/  @!PT LDS RZ, [RZ] ;  /* 0x00000000fffff984 */ /* 0x000fe20000000800 */
[----:B------:R-:W-:Y:S01]  /*2e70*/  @!PT LDS RZ, [RZ] ;  /* 0x00000000fffff984 */ /* 0x000fe20000000800 */
[----:B------:R-:W-:Y:S01]  /*2e80*/  @!PT LDS RZ, [RZ] ;  /* 0x00000000fffff984 */ /* 0x000fe20000000800 */
[----:B------:R-:W-:Y:S01]  /*2e90*/  @!PT LDS RZ, [RZ] ;  /* 0x00000000fffff984 */ /* 0x000fe20000000800 */
[----:B------:R2:W-:Y:S06]  /*2ea0*/  MEMBAR.ALL.CTA ;  /* 0x0000000000007992 */ /* 0x0005ec0000008000 */
[----:B--2---:R-:W2:Y:S01]  /*2eb0*/  FENCE.VIEW.ASYNC.S ;  /* 0x00000000000073c6 */ /* 0x004ea20000000000 */
[----:B------:R-:W-:Y:S01]  /*2ec0*/  SEL R11, R11, RZ, P1 ;  /* 0x000000ff0b0b7207 */ /* 0x000fe20000800000 */
[----:B--2---:R2:W-:Y:S01]  /*2ed0*/  SYNCS.ARRIVE.TRANS64.RED.A1T0 RZ, [R0+URZ], RZ ;  /* 0x000000ff00ff79a7 */ /* 0x0045e200081004ff */
[----:B-1----:R-:W-:-:S02]  /*2ee0*/  LOP3.LUT P3, RZ, R6, 0x1, RZ, 0xc0, !PT ;  /* 0x0000000106ff7812 */ /* 0x002fc4000786c0ff */
[----:B------:R-:W-:-:S04]  /*2ef0*/  SEL R5, RZ, 0x1, P1 ;  /* 0x00000001ff057807 */ /* 0x000fc80000800000 */
[----:B------:R-:W-:Y:S02]  /*2f00*/  LOP3.LUT R10, R10, R5, RZ, 0x3c, !PT ;  /* 0x000000050a0a7212 */ /* 0x000fe400078e3cff */
[----:B--2---:R-:W-:-:S04]  /*2f10*/  SEL R0, RZ, 0x1, P0 ;  /* 0x00000001ff007807 */ /* 0x004fc80000000000 */
[----:B------:R-:W-:Y:S01]  /*2f20*/  LOP3.LUT R9, R9, R0, RZ, 0x3c, !PT ;  /* 0x0000000009097212 */ /* 0x000fe200078e3cff */
[----:B------:R-:W-:Y:S06]  /*2f30*/  @P3 BRA `(.L_x_53) ;  /* 0xfffffffc002c3947 */ /* 0x000fec000383ffff */
[----:B------:R-:W-:Y:S01]  /*2f40*/  ULEA UR5, UR6, UR37, 0x3 ;  /* 0x0000002506057291 */ /* 0x000fe2000f8e18ff */
[----:B------:R-:W-:-:S08]  /*2f50*/  SHF.L.U32 R3, R12, 0x1f, RZ ;  /* 0x0000001f0c037819 */ /* 0x000fd000000006ff */
[----:B------:R-:W1:Y:S02]  /*2f60*/  SYNCS.PHASECHK.TRANS64 P0, [UR5+0x80], R3 ;  /* 0x00008003ff0075a7 */ /* 0x000e640008001005 */
[----:B-1----:R-:W-:Y:S05]  /*2f70*/  @P0 BRA `(.L_x_54) ;  /* 0x0000000000080947 */ /* 0x002fea0003800000 */
[----:B------:R-:W1:Y:S02]  /*2f80*/  SYNCS.PHASECHK.TRANS64.TRYWAIT P0, [UR5+0x80], R3 ;  /* 0x00008003ff0075a7 */ /* 0x000e640008001105 */
[----:B-1----:R-:W-:Y:S05]  /*2f90*/  @!P0 BRA `(.L_x_55) ;  /* 0x0000009000508947 */ /* 0x002fea0003800000 */
.L_x_54:
[----:B------:R-:W-:-:S04]  /*2fa0*/  UIADD3 UR4, UPT, UPT, UR6, 0x1, URZ ;  /* 0x0000000106047890 */ /* 0x000fc8000fffe0ff */
[----:B------:R-:W-:-:S04]  /*2fb0*/  UISETP.NE.AND UP0, UPT, UR4, 0x2, UPT ;  /* 0x000000020400788c */ /* 0x000fc8000bf05270 */
[----:B------:R-:W-:Y:S02]  /*2fc0*/  USEL UR7, URZ, 0x1, UP0 ;  /* 0x00000001ff077887 */ /* 0x000fe40008000000 */
[----:B------:R-:W-:-:S04]  /*2fd0*/  USEL UR4, UR4, URZ, UP0 ;  /* 0x000000ff04047287 */ /* 0x000fc80008000000 */
[----:B------:R-:W-:Y:S01]  /*2fe0*/  ULEA UR4, UR4, UR37, 0x3 ;  /* 0x0000002504047291 */ /* 0x000fe2000f8e18ff */
[----:B-1----:R-:W-:-:S04]  /*2ff0*/  LOP3.LUT R3, R12, UR7, RZ, 0x3c, !PT ;  /* 0x000000070c037c12 */ /* 0x002fc8000f8e3cff */
[----:B------:R-:W-:-:S04]  /*3000*/  SHF.L.U32 R0, R3, 0x1f, RZ ;  /* 0x0000001f03007819 */ /* 0x000fc800000006ff */
[----:B------:R-:W1:Y:S02]  /*3010*/  SYNCS.PHASECHK.TRANS64 P0, [UR4+0x80], R0 ;  /* 0x00008000ff0075a7 */ /* 0x000e640008001004 */
[----:B-1----:R-:W-:Y:S05]  /*3020*/  @P0 EXIT ;  /* 0x000000000000094d */ /* 0x002fea0003800000 */
[----:B------:R-:W-:Y:S02]  /*3030*/  SHF.L.U32 R3, R3, 0x1f, RZ ;  /* 0x0000001f03037819 */ /* 0x000fe400000006ff */
[----:B------:R-:W-:-:S07]  /*3040*/  MOV R0, UR4 ;  /* 0x0000000400007c02 */ /* 0x000fce0008000f00 */
.L_x_56:
[----:B-1----:R1:W2:Y:S02]  /*3050*/  SYNCS.PHASECHK.TRANS64.TRYWAIT P0, [R0+URZ+0x80], R3 ;  /* 0x00008003000075a7 */ /* 0x0022a400080011ff */
[----:B--2---:R-:W-:Y:S05]  /*3060*/  @!P0 NANOSLEEP.SYNCS 0x989680 ;  /* 0x009896800000895d */ /* 0x004fea0003900000 */
[----:B------:R-:W2:Y:S02]  /*3070*/  @!P0 SYNCS.PHASECHK.TRANS64 P0, [R0+URZ+0x80], R3 ;  /* 0x00008003000085a7 */ /* 0x000ea400080010ff */
[----:B--2---:R-:W-:Y:S05]  /*3080*/  @P0 EXIT ;  /* 0x000000000000094d */ /* 0x004fea0003800000 */
[----:B------:R-:W-:Y:S05]  /*3090*/  BRA `(.L_x_56) ;  /* 0xfffffffc00ec7947 */ /* 0x000fea000383ffff */
.L_x_49:
[----:B------:R-:W-:Y:S05]  /*30a0*/  BRA.U UP3, `(.L_x_57) ;  /* 0x0000001903047547 */ /* 0x000fea000b800000 */
[----:B------:R-:W-:Y:S01]  /*30b0*/  UMOV UR4, 0x40 ;  /* 0x0000004000047882 */ /* 0x000fe20000000000 */
[----:B------:R-:W-:Y:S01]  /*30c0*/  NOP ;  /* 0x0000000000007918 */ /* 0x000fe20000000000 */
[----:B------:R-:W-:Y:S01]  /*30d0*/  ULEA UR4, UR37, UR4, 0x18 ;  /* 0x0000000425047291 */ /* 0x000fe2000f8ec0ff */
[----:B------:R-:W-:Y:S02]  /*30e0*/  UMOV UR5, 0x400 ;  /* 0x0000040000057882 */ /* 0x000fe40000000000 */
[----:B------:R-:W-:-:S06]  /*30f0*/  ULEA UR37, UR37, UR5, 0x18 ;  /* 0x0000000525257291 */ /* 0x000fcc000f8ec0ff */
[----:B------:R-:W1:Y:S02]  /*3100*/  LDS.U8 R2, [UR4+0x1c] ;  /* 0x00001c04ff027984 */ /* 0x000e640008000000 */
[----:B-1----:R-:W-:-:S13]  /*3110*/  ISETP.NE.AND P0, PT, R2, RZ, PT ;  /* 0x000000ff0200720c */ /* 0x002fda0003f05270 */
[----:B------:R-:W-:Y:S05]  /*3120*/  @P0 BRA `(.L_x_58) ;  /* 0x0000000000580947 */ /* 0x000fea0003800000 */
[----:B------:R-:W-:-:S13]  /*3130*/  ELECT P0, URZ, PT ;  /* 0x0000000000ff782f */ /* 0x000fda0003800000 */
[----:B------:R-:W-:Y:S05]  /*3140*/  @!P0 BRA `(.L_x_59) ;  /* 0x0000000000608947 */ /* 0x000fea0003800000 */
[----:B------:R-:W-:Y:S01]  /*3150*/  UMOV UR5, 0x10 ;  /* 0x0000001000057882 */ /* 0x000fe20000000000 */
[----:B------:R-:W-:Y:S01]  /*3160*/  HFMA2 R2, -RZ, RZ, 0, 5.9604644775390625e-08 ;  /* 0x00000001ff027431 */ /* 0x000fe200000001ff */
[----:B------:R-:W-:-:S03]  /*3170*/  MOV R3, 0xffff ;  /* 0x0000ffff00037802 */ /* 0x000fc60000000f00 */
[----:B------:R-:W-:Y:S04]  /*3180*/  DEPBAR.LE SB1, 0x36 ;  /* 0x00009d800000791a */ /* 0x000fe80000000000 */
[----:B------:R-:W1:Y:S02]  /*3190*/  UTCATOMSWS.FIND_AND_SET.ALIGN UP0, UR5, UR5 ;  /* 0x00000005000575e3 */ /* 0x000e640008000800 */
[----:B-1----:R-:W-:Y:S01]  /*31a0*/  MOV R4, UR5 ;  /* 0x0000000500047c02 */ /* 0x002fe20008000f00 */
[----:B------:R-:W-:Y:S06]  /*31b0*/  BRA.U UP0, `(.L_x_60) ;  /* 0x0000000100187547 */ /* 0x000fec000b800000 */
.L_x_61:
[----:B------:R-:W-:Y:S05]  /*31c0*/  NANOSLEEP 0x64 ;  /* 0x000000640000795d */ /* 0x000fea0003800000 */
[----:B------:R-:W-:-:S05]  /*31d0*/  UMOV UR5, 0x10 ;  /* 0x0000001000057882 */ /* 0x000fca0000000000 */
[----:B------:R-:W-:Y:S04]  /*31e0*/  DEPBAR.LE SB1, 0x36 ;  /* 0x00009d800000791a */ /* 0x000fe80000000000 */
[----:B------:R-:W1:Y:S02]  /*31f0*/  UTCATOMSWS.FIND_AND_SET.ALIGN UP0, UR5, UR5 ;  /* 0x00000005000575e3 */ /* 0x000e640008000800 */
[----:B-1----:R-:W-:Y:S01]  /*3200*/  MOV R4, UR5 ;  /* 0x0000000500047c02 */ /* 0x002fe20008000f00 */
[----:B------:R-:W-:Y:S05]  /*3210*/  BRA.U !UP0, `(.L_x_61) ;  /* 0xfffffffd08e87547 */ /* 0x000fea000b83ffff */
.L_x_60:
[-C--:B------:R-:W-:Y:S02]  /*3220*/  SHF.L.U32 R3, R3, R4.reuse, RZ ;  /* 0x0000000403037219 */ /* 0x080fe400000006ff */
[----:B------:R-:W-:Y:S01]  /*3230*/  SHF.L.U32 R2, R2, R4, RZ ;  /* 0x0000000402027219 */ /* 0x000fe200000006ff */
[----:B------:R-:W-:Y:S02]  /*3240*/  IMAD.SHL.U32 R4, R4, 0x20, RZ ;  /* 0x0000002004047824 */ /* 0x000fe400078e00ff */
[----:B------:R1:W-:Y:S04]  /*3250*/  ATOMS.OR RZ, [UR4+0x14], R3 ;  /* 0x00001403ffff798c */ /* 0x0003e8000b000004 */
[----:B------:R1:W-:Y:S04]  /*3260*/  ATOMS.OR RZ, [UR4+0x18], R2 ;  /* 0x00001802ffff798c */ /* 0x0003e8000b000004 */
[----:B------:R1:W-:Y:S01]  /*3270*/  STS [UR37+0xf0], R4 ;  /* 0x0000f004ff007988 */ /* 0x0003e20008000825 */
[----:B------:R-:W-:Y:S05]  /*3280*/  BRA `(.L_x_59) ;  /* 0x0000000000107947 */ /* 0x000fea0003800000 */
.L_x_58:
[----:B------:R-:W-:-:S05]  /*3290*/  MOV R2, 0xffffffff ;  /* 0xffffffff00027802 */ /* 0x000fca0000000f00 */
[----:B------:R1:W-:Y:S02]  /*32a0*/  STS [UR37+0xf0], R2 ;  /* 0x0000f002ff007988 */ /* 0x0003e40008000825 */
[----:B-1----:R-:W-:Y:S02]  /*32b0*/  MOV R2, 0x32d0 ;  /* 0x000032d000027802 */ /* 0x002fe40000000f00 */
[----:B---3-5:R-:W-:Y:S05]  /*32c0*/  CALL.REL.NOINC `($__internal_1_$__cuda_sm10x_tcgen05_guardrail_trap_phase_invalid_during_alloc) ;  /* 0x0000009400707944 */ /* 0x028fea0003c00000 */
.L_x_59:
[----:B------:R-:W-:Y:S05]  /*32d0*/  WARPSYNC.ALL ;  /* 0x0000000000007948 */ /* 0x000fea0003800000 */
[----:B------:R-:W2:Y:S01]  /*32e0*/  S2UR UR14, SR_CgaCtaId ;  /* 0x00000000000e79c3 */ /* 0x000ea20000008800 */
[----:B------:R-:W-:Y:S01]  /*32f0*/  UMOV UR4, 0x400 ;  /* 0x0000040000047882 */ /* 0x000fe20000000000 */
[----:B------:R-:W-:-:S06]  /*3300*/  NOP ;  /* 0x0000000000007918 */ /* 0x000fcc0000000000 */
[----:B------:R-:W-:Y:S06]  /*3310*/  BAR.ARV 0x6, 0xa0 ;  /* 0x0182800000007b1d */ /* 0x000fec0000002000 */
[----:B------:R-:W4:Y:S01]  /*3320*/  LDCU UR5, c[0x0][0x38c] ;  /* 0x00007180ff0577ac */ /* 0x000f220008000800 */
[----:B------:R-:W-:Y:S01]  /*3330*/  CS2R R8, SRZ ;  /* 0x0000000000087805 */ /* 0x000fe2000001ff00 */
[----:B-1----:R-:W-:Y:S01]  /*3340*/  IMAD.MOV.U32 R3, RZ, RZ, RZ ;  /* 0x000000ffff037224 */ /* 0x002fe200078e00ff */
[----:B------:R-:W-:Y:S01]  /*3350*/  UMOV UR34, URZ ;  /* 0x000000ff00227c82 */ /* 0x000fe20008000000 */
[----:B------:R-:W-:Y:S01]  /*3360*/  UMOV UR32, URZ ;  /* 0x000000ff00207c82 */ /* 0x000fe20008000000 */
[----:B------:R-:W-:Y:S01]  /*3370*/  UMOV UR30, URZ ;  /* 0x000000ff001e7c82 */ /* 0x000fe20008000000 */
[----:B------:R-:W-:Y:S01]  /*3380*/  MOV R14, UR34 ;  /* 0x00000022000e7c02 */ /* 0x000fe20008000f00 */
[----:B------:R-:W-:Y:S01]  /*3390*/  UMOV UR22, 0x1 ;  /* 0x0000000100167882 */ /* 0x000fe20000000000 */
[----:B------:R-:W-:Y:S01]  /*33a0*/  MOV R12, UR32 ;  /* 0x00000020000c7c02 */ /* 0x000fe20008000f00 */
[----:B--2---:R-:W-:Y:S01]  /*33b0*/  ULEA UR14, UR14, UR4, 0x18 ;  /* 0x000000040e0e7291 */ /* 0x004fe2000f8ec0ff */
[----:B------:R-:W-:Y:S01]  /*33c0*/  MOV R10, UR30 ;  /* 0x0000001e000a7c02 */ /* 0x000fe20008000f00 */
[----:B------:R-:W1:Y:S02]  /*33d0*/  LDCU UR4, c[0x0][0x38c] ;  /* 0x00007180ff0477ac */ /* 0x000e640008000800 */
[----:B------:R-:W-:-:S02]  /*33e0*/  UIADD3 UR17, UPT, UPT, UR14, 0x10800, URZ ;  /* 0x000108000e117890 */ /* 0x000fc4000fffe0ff */
[----:B----4-:R-:W-:-:S03]  /*33f0*/  UISETP.GE.AND UP0, UPT, UR5, 0x1, UPT ;  /* 0x000000010500788c */ /* 0x010fc6000bf06270 */
[----:B------:R-:W2:Y:S01]  /*3400*/  LDS R2, [UR14+0xf0] ;  /* 0x0000f00eff027984 */ /* 0x000ea20008000800 */
[----:B------:R-:W-:Y:S02]  /*3410*/  UISETP.GE.U32.AND UP3, UPT, UR5, 0x101, UPT ;  /* 0x000001010500788c */ /* 0x000fe4000bf66070 */
[----:B------:R-:W-:Y:S02]  /*3420*/  UIADD3 UR18, UPT, UPT, UR14, 0x18800, URZ ;  /* 0x000188000e127890 */ /* 0x000fe4000fffe0ff */
[----:B------:R-:W-:Y:S02]  /*3430*/  UIADD3 UR19, UPT, UPT, UR14, 0x28800, URZ ;  /* 0x000288000e137890 */ /* 0x000fe4000fffe0ff */
[----:B------:R-:W-:Y:S02]  /*3440*/  UIADD3 UR20, UPT, UPT, UR14, 0x29800, URZ ;  /* 0x000298000e147890 */ /* 0x000fe4000fffe0ff */
[----:B------:R-:W-:Y:S02]  /*3450*/  USHF.R.U32.HI UR17, URZ, 0x4, UR17 ;  /* 0x00000004ff117899 */ /* 0x000fe40008011611 */
[----:B-1----:R-:W-:-:S02]  /*3460*/  UIADD3 UR4, UPT, UPT, UR4, 0xff, URZ ;  /* 0x000000ff04047890 */ /* 0x002fc4000fffe0ff */
[----:B------:R-:W-:Y:S02]  /*3470*/  USHF.R.U32.HI UR18, URZ, 0x4, UR18 ;  /* 0x00000004ff127899 */ /* 0x000fe40008011612 */
[----:B------:R-:W-:Y:S02]  /*3480*/  USHF.R.S32.HI UR13, URZ, 0x1f, UR4 ;  /* 0x0000001fff0d7899 */ /* 0x000fe40008011404 */
[----:B------:R-:W-:Y:S02]  /*3490*/  USHF.R.U32.HI UR19, URZ, 0x4, UR19 ;  /* 0x00000004ff137899 */ /* 0x000fe40008011613 */
[----:B------:R-:W-:Y:S02]  /*34a0*/  ULEA.HI UR13, UR13, UR4, URZ, 0x8 ;  /* 0x000000040d0d7291 */ /* 0x000fe4000f8f40ff */
[----:B------:R-:W-:Y:S02]  /*34b0*/  USHF.R.U32.HI UR20, URZ, 0x4, UR20 ;  /* 0x00000004ff147899 */ /* 0x000fe40008011614 */
[----:B------:R-:W-:-:S02]  /*34c0*/  ULOP3.LUT UR17, UR17, 0x3fff, URZ, 0xc0, !UPT ;  /* 0x00003fff11117892 */ /* 0x000fc4000f8ec0ff */
[----:B------:R-:W-:Y:S02]  /*34d0*/  ULOP3.LUT UR18, UR18, 0x3fff, URZ, 0xc0, !UPT ;  /* 0x00003fff12127892 */ /* 0x000fe4000f8ec0ff */
[----:B------:R-:W-:Y:S02]  /*34e0*/  ULOP3.LUT UR19, UR19, 0x3fff, URZ, 0xc0, !UPT ;  /* 0x00003fff13137892 */ /* 0x000fe4000f8ec0ff */
[----:B------:R-:W-:Y:S02]  /*34f0*/  ULOP3.LUT UR20, UR20, 0x3fff, URZ, 0xc0, !UPT ;  /* 0x00003fff14147892 */ /* 0x000fe4000f8ec0ff */
[----:B------:R-:W-:Y:S01]  /*3500*/  USHF.R.S32.HI UR13, URZ, 0x8, UR13 ;  /* 0x00000008ff0d7899 */ /* 0x000fe2000801140d */
[----:B------:R-:W-:Y:S01]  /*3510*/  UMOV UR24, URZ ;  /* 0x000000ff00187c82 */ /* 0x000fe20008000000 */
[----:B------:R-:W-:Y:S02]  /*3520*/  UIADD3 UR21, UPT, UPT, UR14, 0x90, URZ ;  /* 0x000000900e157890 */ /* 0x000fe4000fffe0ff */
[----:B------:R-:W-:-:S02]  /*3530*/  ULOP3.LUT UR17, UR17, 0x10000, URZ, 0xfc, !UPT ;  /* 0x0001000011117892 */ /* 0x000fc4000f8efcff */
[----:B------:R-:W-:Y:S01]  /*3540*/  ULOP3.LUT UR18, UR18, 0x10000, URZ, 0xfc, !UPT ;  /* 0x0001000012127892 */ /* 0x000fe2000f8efcff */
[----:B--2---:R-:W-:Y:S01]  /*3550*/  R2UR UR26, R2 ;  /* 0x00000000021a72ca */ /* 0x004fe200000e0000 */
[----:B------:R-:W-:Y:S02]  /*3560*/  ULOP3.LUT UR19, UR19, 0x10000, URZ, 0xfc, !UPT ;  /* 0x0001000013137892 */ /* 0x000fe4000f8efcff */
[----:B------:R-:W-:Y:S02]  /*3570*/  ULOP3.LUT UR20, UR20, 0x10000, URZ, 0xfc, !UPT ;  /* 0x0001000014147892 */ /* 0x000fe4000f8efcff */
[----:B------:R-:W-:-:S08]  /*3580*/  UIADD3 UR25, UPT, UPT, UR13, -0x1, URZ ;  /* 0xffffffff0d197890 */ /* 0x000fd0000fffe0ff */
[----:B------:R-:W-:Y:S02]  /*3590*/  UIADD3 UR10, UPT, UPT, UR26, 0x1c0, URZ ;  /* 0x000001c01a0a7890 */ /* 0x000fe4000fffe0ff */
[----:B------:R-:W-:Y:S02]  /*35a0*/  UIADD3 UR11, UPT, UPT, UR26, 0x1d0, URZ ;  /* 0x000001d01a0b7890 */ /* 0x000fe4000fffe0ff */
[----:B------:R-:W-:Y:S02]  /*35b0*/  UIADD3 UR8, UPT, UPT, UR26, 0x1c4, URZ ;  /* 0x000001c41a087890 */ /* 0x000fe4000fffe0ff */
[----:B------:R-:W-:Y:S02]  /*35c0*/  UIADD3 UR6, UPT, UPT, UR26, 0x1c8, URZ ;  /* 0x000001c81a067890 */ /* 0x000fe4000fffe0ff */
[----:B------:R-:W-:Y:S02]  /*35d0*/  UIADD3 UR9, UPT, UPT, UR26, 0x1d8, URZ ;  /* 0x000001d81a097890 */ /* 0x000fe4000fffe0ff */
[----:B------:R-:W-:-:S02]  /*35e0*/  UIADD3 UR7, UPT, UPT, UR26, 0x1e0, URZ ;  /* 0x000001e01a077890 */ /* 0x000fc4000fffe0ff */
[----:B------:R-:W-:Y:S02]  /*35f0*/  UIADD3 UR4, UPT, UPT, UR26, 0x1cc, URZ ;  /* 0x000001cc1a047890 */ /* 0x000fe4000fffe0ff */
[----:B------:R-:W-:Y:S02]  /*3600*/  UIADD3 UR5, UPT, UPT, UR26, 0x1e8, URZ ;  /* 0x000001e81a057890 */ /* 0x000fe4000fffe0ff */
[----:B------:R-:W-:Y:S02]  /*3610*/  USHF.R.U32.HI UR28, URZ, 0x11, UR10 ;  /* 0x00000011ff1c7899 */ /* 0x000fe4000801160a */
[----:B------:R-:W-:Y:S02]  /*3620*/  USHF.R.U32.HI UR27, URZ, 0x1a, UR11 ;  /* 0x0000001aff1b7899 */ /* 0x000fe4000801160b */
[----:B------:R-:W-:Y:S02]  /*3630*/  USHF.R.U32.HI UR23, URZ, 0x11, UR8 ;  /* 0x00000011ff177899 */ /* 0x000fe40008011608 */
[----:B------:R-:W-:-:S02]  /*3640*/  USHF.R.U32.HI UR16, URZ, 0x1a, UR9 ;  /* 0x0000001aff107899 */ /* 0x000fc40008011609 */
[----:B------:R-:W-:Y:S02]  /*3650*/  USHF.R.U32.HI UR15, URZ, 0x11, UR6 ;  /* 0x00000011ff0f7899 */ /* 0x000fe40008011606 */
[----:B------:R-:W-:Y:S02]  /*3660*/  USHF.R.U32.HI UR12, URZ, 0x1a, UR7 ;  /* 0x0000001aff0c7899 */ /* 0x000fe40008011607 */
[----:B------:R-:W-:Y:S02]  /*3670*/  USHF.R.U32.HI UR77, URZ, 0x11, UR4 ;  /* 0x00000011ff4d7899 */ /* 0x000fe40008011604 */
[----:B------:R-:W-:Y:S02]  /*3680*/  USHF.R.U32.HI UR76, URZ, 0x1a, UR5 ;  /* 0x0000001aff4c7899 */ /* 0x000fe40008011605 */
[----:B------:R-:W-:Y:S02]  /*3690*/  ULOP3.LUT UR28, UR28, 0x6000, URZ, 0xc0, !UPT ;  /* 0x000060001c1c7892 */ /* 0x000fe4000f8ec0ff */
[----:B------:R-:W-:-:S02]  /*36a0*/  ULOP3.LUT UR27, UR27, 0x30, URZ, 0xc0, !UPT ;  /* 0x000000301b1b7892 */ /* 0x000fc4000f8ec0ff */
[----:B------:R-:W-:Y:S02]  /*36b0*/  ULOP3.LUT UR23, UR23, 0x6000, URZ, 0xc0, !UPT ;  /* 0x0000600017177892 */ /* 0x000fe4000f8ec0ff */
[----:B------:R-:W-:Y:S02]  /*36c0*/  ULOP3.LUT UR16, UR16, 0x30, URZ, 0xc0, !UPT ;  /* 0x0000003010107892 */ /* 0x000fe4000f8ec0ff */
[----:B------:R-:W-:Y:S02]  /*36d0*/  ULOP3.LUT UR15, UR15, 0x6000, URZ, 0xc0, !UPT ;  /* 0x000060000f0f7892 */ /* 0x000fe4000f8ec0ff */
[----:B------:R-:W-:Y:S02]  /*36e0*/  ULOP3.LUT UR12, UR12, 0x30, URZ, 0xc0, !UPT ;  /* 0x000000300c0c7892 */ /* 0x000fe4000f8ec0ff */
        /* <DEDUP_REMOVED lines=10> */
[----:B------:R-:W-:Y:S02]  /*3790*/  UPRMT UR35, UR27, 0x5410, UR28 ;  /* 0x000054101b237896 */ /* 0x000fe4000800001c */
[----:B------:R-:W-:Y:S02]  /*37a0*/  UPRMT UR33, UR16, 0x5410, UR23 ;  /* 0x0000541010217896 */ /* 0x000fe40008000017 */
[----:B------:R-:W-:Y:S02]  /*37b0*/  UPRMT UR31, UR12, 0x5410, UR15 ;  /* 0x000054100c1f7896 */ /* 0x000fe4000800000f */
[----:B------:R-:W-:Y:S01]  /*37c0*/  UPRMT UR77, UR76, 0x5410, UR77 ;  /* 0x000054104c4d7896 */ /* 0x000fe2000800004d */
[----:B------:R-:W-:Y:S01]  /*37d0*/  IMAD.U32 R15, RZ, RZ, UR35 ;  /* 0x00000023ff0f7e24 */ /* 0x000fe2000f8e00ff */
[----:B------:R-:W-:Y:S01]  /*37e0*/  UMOV UR28, URZ ;  /* 0x000000ff001c7c82 */ /* 0x000fe20008000000 */
[----:B------:R-:W-:Y:S01]  /*37f0*/  IMAD.U32 R13, RZ, RZ, UR33 ;  /* 0x00000021ff0d7e24 */ /* 0x000fe2000f8e00ff */
[----:B------:R-:W-:Y:S01]  /*3800*/  UMOV UR76, URZ ;  /* 0x000000ff004c7c82 */ /* 0x000fe20008000000 */
[----:B------:R-:W-:-:S02]  /*3810*/  IMAD.U32 R11, RZ, RZ, UR31 ;  /* 0x0000001fff0b7e24 */ /* 0x000fc4000f8e00ff */
[----:B------:R-:W-:-:S05]  /*3820*/  UMOV UR29, UR77 ;  /* 0x0000004d001d7c82 */ /* 0x000fca0008000000 */
.L_x_73:
[C---:B------:R-:W-:Y:S02]  /*3830*/  LEA R2, R9.reuse, UR14, 0x3 ;  /* 0x0000000e09027c11 */ /* 0x040fe4000f8e18ff */
[----:B------:R-:W-:Y:S02]  /*3840*/  SHF.L.U32 R5, R8, 0x1f, RZ ;  /* 0x0000001f08057819 */ /* 0x000fe400000006ff */
[----:B------:R-:W-:Y:S02]  /*3850*/  LEA R4, R9, UR14, 0x4 ;  /* 0x0000000e09047c11 */ /* 0x000fe4000f8e20ff */
[----:B------:R-:W1:Y:S02]  /*3860*/  SYNCS.PHASECHK.TRANS64.TRYWAIT P0, [R2+URZ+0x70], R5 ;  /* 0x00007005020075a7 */ /* 0x000e6400080011ff */
[----:B-12---:R-:W-:Y:S05]  /*3870*/  @!P0 BRA `(.L_x_62) ;  /* 0x0000008800308947 */ /* 0x006fea0003800000 */
.L_x_154:
[----:B-1----:R-:W1:Y:S01]  /*3880*/  LDS.128 R4, [R4+0xd0] ;  /* 0x0000d00004047984 */ /* 0x002e620000000c00 */
[----:B------:R-:W-:Y:S01]  /*3890*/  VIADD R2, R2, 0x80 ;  /* 0x0000008002027836 */ /* 0x000fe20000000000 */
[----:B------:R-:W-:Y:S01]  /*38a0*/  ULOP3.LUT UR16, UR22, 0x1, URZ, 0x3c, !UPT ;  /* 0x0000000116107892 */ /* 0x000fe2000f8e3cff */
[----:B------:R-:W-:Y:S01]  /*38b0*/  VIADD R9, R9, 0x1 ;  /* 0x0000000109097836 */ /* 0x000fe20000000000 */
[----:B------:R-:W-:Y:S01]  /*38c0*/  @!PT LDS RZ, [RZ] ;  /* 0x00000000fffff984 */ /* 0x000fe20000000800 */
[----:B------:R-:W-:Y:S01]  /*38d0*/  @!PT LDS RZ, [RZ] ;  /* 0x00000000fffff984 */ /* 0x000fe20000000800 */
[----:B------:R-:W-:Y:S01]  /*38e0*/  @!PT LDS RZ, [RZ] ;  /* 0x00000000fffff984 */ /* 0x000fe20000000800 */
[----:B------:R-:W-:Y:S01]  /*38f0*/  @!PT LDS RZ, [RZ] ;  /* 0x00000000fffff984 */ /* 0x000fe20000000800 */
[----:B------:R2:W-:Y:S06]  /*3900*/  MEMBAR.ALL.CTA ;  /* 0x0000000000007992 */ /* 0x0005ec0000008000 */
[----:B--2---:R-:W2:Y:S01]  /*3910*/  FENCE.VIEW.ASYNC.S ;  /* 0x00000000000073c6 */ /* 0x004ea20000000000 */
[----:B------:R-:W-:Y:S01]  /*3920*/  UMOV UR52, 0x1 ;  /* 0x0000000100347882 */ /* 0x000fe20000000000 */
[----:B------:R-:W-:Y:S01]  /*3930*/  PRMT R2, RZ, 0x654, R2 ;  /* 0x00000654ff027816 */ /* 0x000fe20000000002 */
[----:B------:R-:W-:Y:S01]  /*3940*/  UIMAD UR15, UR16, 0xc0, UR26 ;  /* 0x000000c0100f78a4 */ /* 0x000fe2000f8e021a */
[----:B------:R-:W-:Y:S01]  /*3950*/  UMOV UR23, UR13 ;  /* 0x0000000d00177c82 */ /* 0x000fe20008000000 */
[----:B------:R-:W-:Y:S01]  /*3960*/  UMOV UR27, URZ ;  /* 0x000000ff001b7c82 */ /* 0x000fe20008000000 */
[----:B--2---:R2:W-:Y:S01]  /*3970*/  SYNCS.ARRIVE.TRANS64.RED.A1T0 RZ, [R2+URZ], RZ ;  /* 0x000000ff02ff79a7 */ /* 0x0045e200081004ff */
[----:B-1----:R-:W-:Y:S01]  /*3980*/  LOP3.LUT P2, RZ, R6, 0x1, RZ, 0xc0, !PT ;  /* 0x0000000106ff7812 */ /* 0x002fe2000784c0ff */
[----:B--2---:R-:W-:-:S12]  /*3990*/  BRA.U !UP0, `(.L_x_63) ;  /* 0x0000000508847547 */ /* 0x004fd8000b800000 */
[----:B------:R-:W-:Y:S01]  /*39a0*/  ULEA UR23, UR24, UR14, 0x3 ;  /* 0x0000000e18177291 */ /* 0x000fe2000f8e18ff */
[----:B------:R-:W-:-:S08]  /*39b0*/  SHF.L.U32 R5, R3, 0x1f, RZ ;  /* 0x0000001f03057819 */ /* 0x000fd000000006ff */
[----:B------:R-:W1:Y:S02]  /*39c0*/  SYNCS.PHASECHK.TRANS64.TRYWAIT P0, [UR23], R5 ;  /* 0x00000005ff0075a7 */ /* 0x000e640008001117 */
[----:B-1----:R-:W-:Y:S05]  /*39d0*/  @P0 BRA `(.L_x_64) ;  /* 0x0000000000080947 */ /* 0x002fea0003800000 */
[----:B------:R-:W1:Y:S02]  /*39e0*/  SYNCS.PHASECHK.TRANS64.TRYWAIT P0, [UR23], R5 ;  /* 0x00000005ff0075a7 */ /* 0x000e640008001117 */
[----:B-1----:R-:W-:Y:S05]  /*39f0*/  @!P0 BRA `(.L_x_65) ;  /* 0x0000008400e48947 */ /* 0x002fea0003800000 */
.L_x_64:
[----:B------:R-:W-:Y:S01]  /*3a00*/  UIADD3 UR12, UPT, UPT, UR24, 0x1, URZ ;  /* 0x00000001180c7890 */ /* 0x000fe2000fffe0ff */
[----:B------:R-:W-:Y:S02]  /*3a10*/  PLOP3.LUT P1, PT, PT, PT, UP3, 0x80, 0x8 ;  /* 0x000000000008781c */ /* 0x000fe40003f2f038 */
[----:B------:R-:W-:Y:S01]  /*3a20*/  ELECT P3, URZ, PT ;  /* 0x0000000000ff782f */ /* 0x000fe20003860000 */
[----:B-1----:R-:W-:Y:S01]  /*3a30*/  IMAD.U32 R5, RZ, RZ, UR22 ;  /* 0x00000016ff057e24 */ /* 0x002fe2000f8e00ff */
[----:B------:R-:W-:Y:S01]  /*3a40*/  UISETP.NE.AND UP1, UPT, UR12, 0x2, UPT ;  /* 0x000000020c00788c */ /* 0x000fe2000bf25270 */
[----:B------:R-:W-:Y:S01]  /*3a50*/  BSSY.RECONVERGENT B0, `(.L_x_66) ;  /* 0x0000031000007945 */ /* 0x000fe20003800200 */
[----:B------:R-:W-:Y:S02]  /*3a60*/  UMOV UR52, 0x1 ;  /* 0x0000000100347882 */ /* 0x000fe40000000000 */
[----:B------:R-:W-:Y:S01]  /*3a70*/  USEL UR36, URZ, 0x1, UP1 ;  /* 0x00000001ff247887 */ /* 0x000fe20008800000 */
[----:B------:R-:W-:Y:S01]  /*3a80*/  SHF.L.U32 R5, R5, 0x1f, RZ ;  /* 0x0000001f05057819 */ /* 0x000fe200000006ff */
[----:B------:R-:W-:-:S04]  /*3a90*/  USEL UR12, UR12, URZ, UP1 ;  /* 0x000000ff0c0c7287 */ /* 0x000fc80008800000 */
[----:B------:R-:W-:Y:S01]  /*3aa0*/  @UP3 ULEA UR27, UR12, UR14, 0x3 ;  /* 0x0000000e0c1b3291 */ /* 0x000fe2000f8e18ff */
[----:B------:R-:W-:-:S04]  /*3ab0*/  LOP3.LUT R3, R3, UR36, RZ, 0x3c, !PT ;  /* 0x0000002403037c12 */ /* 0x000fc8000f8e3cff */
[----:B------:R-:W-:-:S04]  /*3ac0*/  @P1 SHF.L.U32 R2, R3, 0x1f, RZ ;  /* 0x0000001f03021819 */ /* 0x000fc800000006ff */
[----:B------:R-:W1:Y:S02]  /*3ad0*/  @P1 SYNCS.PHASECHK.TRANS64.TRYWAIT P0, [UR27], R2 ;  /* 0x00000002ff0015a7 */ /* 0x000e64000800111b */
[----:B-1----:R-:W-:Y:S01]  /*3ae0*/  @P1 VOTEU.ANY UP1, P0 ;  /* 0x0000000000ff1886 */ /* 0x002fe20000020100 */
[----:B------:R-:W-:Y:S01]  /*3af0*/  @UP3 USEL UR52, URZ, 0x1, !UP1 ;  /* 0x00000001ff343887 */ /* 0x000fe2000c800000 */
[----:B------:R-:W-:Y:S11]  /*3b00*/  @!P3 BRA `(.L_x_67) ;  /* 0x000000000094b947 */ /* 0x000ff60003800000 */
[----:B------:R-:W-:Y:S02]  /*3b10*/  ULEA UR54, UR24, UR19, 0x7 ;  /* 0x0000001318367291 */ /* 0x000fe4000f8e38ff */
[----:B------:R-:W-:Y:S02]  /*3b20*/  ULEA UR36, UR24, UR20, 0x8 ;  /* 0x0000001418247291 */ /* 0x000fe4000f8e40ff */
[----:B------:R-:W-:Y:S02]  /*3b30*/  UIADD3 UR56, UPT, UPT, UR54, 0x20, URZ ;  /* 0x0000002036387890 */ /* 0x000fe4000fffe0ff */
[----:B------:R-:W-:Y:S02]  /*3b40*/  UIADD3 UR58, UPT, UPT, UR54, 0x40, URZ ;  /* 0x00000040363a7890 */ /* 0x000fe4000fffe0ff */
[----:B------:R-:W-:Y:S02]  /*3b50*/  UIADD3 UR60, UPT, UPT, UR54, 0x60, URZ ;  /* 0x00000060363c7890 */ /* 0x000fe4000fffe0ff */
[----:B------:R-:W-:-:S02]  /*3b60*/  UIADD3 UR38, UPT, UPT, UR36, 0x20, URZ ;  /* 0x0000002024267890 */ /* 0x000fc4000fffe0ff */
[----:B------:R-:W-:Y:S02]  /*3b70*/  UIADD3 UR40, UPT, UPT, UR36, 0x40, URZ ;  /* 0x0000004024287890 */ /* 0x000fe4000fffe0ff */
[----:B------:R-:W-:Y:S01]  /*3b80*/  UIADD3 UR42, UPT, UPT, UR36, 0x60, URZ ;  /* 0x00000060242a7890 */ /* 0x000fe2000fffe0ff */
[----:B------:R-:W-:Y:S01]  /*3b90*/  UMOV UR55, 0x4008 ;  /* 0x0000400800377882 */ /* 0x000fe20000000000 */
[----:B------:R-:W-:Y:S01]  /*3ba0*/  UIADD3 UR44, UPT, UPT, UR36, 0x80, URZ ;  /* 0x00000080242c7890 */ /* 0x000fe2000fffe0ff */
[----:B------:R1:W-:Y:S01]  /*3bb0*/  UTCCP.T.S.4x32dp128bit tmem[UR26+0x1c0], gdesc[UR54] ;  /* 0x0001c0361a0079e7 */ /* 0x0003e20009100000 */
        /* <DEDUP_REMOVED lines=10> */
[----:B------:R-:W-:Y:S01]  /*3c60*/  UMOV UR39, 0x4008 ;  /* 0x0000400800277882 */ /* 0x000fe20000000000 */
[----:B------:R-:W-:Y:S01]  /*3c70*/  UMOV UR41, 0x4008 ;  /* 0x0000400800297882 */ /* 0x000fe20000000000 */
[----:B------:R1:W-:Y:S01]  /*3c80*/  UTCCP.T.S.4x32dp128bit tmem[UR26+0x1d0], gdesc[UR36] ;  /* 0x0001d0241a0079e7 */ /* 0x0003e20009100000 */
        /* <DEDUP_REMOVED lines=10> */
[----:B------:R1:W-:Y:S01]  /*3d30*/  UTCCP.T.S.4x32dp128bit tmem[UR26+0x1e8], gdesc[UR48] ;  /* 0x0001e8301a0079e7 */ /* 0x0003e20009100000 */
[----:B------:R1:W-:Y:S01]  /*3d40*/  UTCCP.T.S.4x32dp128bit tmem[UR26+0x1ec], gdesc[UR50] ;  /* 0x0001ec321a0079e7 */ /* 0x0003e20009100000 */
[----:B------:R-:W-:Y:S01]  /*3d50*/  NOP ;  /* 0x0000000000007918 */ /* 0x000fe20000000000 */
.L_x_67:
[----:B-1----:R-:W-:Y:S05]  /*3d60*/  BSYNC.RECONVERGENT B0 ;  /* 0x0000000000007941 */ /* 0x002fea0003800200 */
.L_x_66:
[----:B------:R-:W1:Y:S02]  /*3d70*/  SYNCS.PHASECHK.TRANS64.TRYWAIT P0, [UR14+0x98], R5 ;  /* 0x00009805ff0075a7 */ /* 0x000e64000800110e */
[----:B-1----:R-:W-:Y:S05]  /*3d80*/  @!P0 BRA `(.L_x_68) ;  /* 0x0000008400188947 */ /* 0x002fea0003800000 */
.L_x_157:
[----:B------:R-:W-:Y:S02]  /*3d90*/  ELECT P0, URZ, PT ;  /* 0x0000000000ff782f */ /* 0x000fe40003800000 */
[----:B------:R-:W-:Y:S01]  /*3da0*/  R2UR UR60, R14 ;  /* 0x000000000e3c72ca */ /* 0x000fe200000e0000 */
[----:B------:R-:W-:Y:S01]  /*3db0*/  ULEA UR38, UR24, UR18, 0xb ;  /* 0x0000001218267291 */ /* 0x000fe2000f8e58ff */
[----:B------:R-:W-:Y:S01]  /*3dc0*/  R2UR UR61, R15 ;  /* 0x000000000f3d72ca */ /* 0x000fe200000e0000 */
[----:B------:R-:W-:Y:S01]  /*3dd0*/  ULEA UR40, UR24, UR17, 0xa ;  /* 0x0000001118287291 */ /* 0x000fe2000f8e50ff */
[----:B------:R-:W-:Y:S01]  /*3de0*/  R2UR UR58, R12 ;  /* 0x000000000c3a72ca */ /* 0x000fe200000e0000 */
[----:B------:R-:W-:Y:S01]  /*3df0*/  UIADD3 UR54, UPT, UPT, UR38, 0x2, URZ ;  /* 0x0000000226367890 */ /* 0x000fe2000fffe0ff */
[----:B------:R-:W-:Y:S01]  /*3e00*/  R2UR UR59, R13 ;  /* 0x000000000d3b72ca */ /* 0x000fe200000e0000 */
[----:B------:R-:W-:Y:S01]  /*3e10*/  UIADD3 UR50, UPT, UPT, UR40, 0x2, URZ ;  /* 0x0000000228327890 */ /* 0x000fe2000fffe0ff */
[----:B------:R-:W-:Y:S01]  /*3e20*/  R2UR UR56, R10 ;  /* 0x000000000a3872ca */ /* 0x000fe200000e0000 */
[----:B------:R-:W-:Y:S01]  /*3e30*/  UIADD3 UR48, UPT, UPT, UR38, 0x4, URZ ;  /* 0x0000000426307890 */ /* 0x000fe2000fffe0ff */
[----:B------:R-:W-:Y:S01]  /*3e40*/  R2UR UR57, R11 ;  /* 0x000000000b3972ca */ /* 0x000fe200000e0000 */
[----:B------:R-:W-:Y:S01]  /*3e50*/  UIADD3 UR46, UPT, UPT, UR40, 0x4, URZ ;  /* 0x00000004282e7890 */ /* 0x000fe2000fffe0ff */
[----:B-1----:R-:W-:Y:S01]  /*3e60*/  @P0 LOP3.LUT R2, R0, 0xffff, RZ, 0xc0, !PT ;  /* 0x0000ffff00020812 */ /* 0x002fe200078ec0ff */
[----:B------:R-:W-:-:S02]  /*3e70*/  UIADD3 UR42, UPT, UPT, UR40, 0x6, URZ ;  /* 0x00000006282a7890 */ /* 0x000fc4000fffe0ff */
[----:B------:R-:W-:Y:S01]  /*3e80*/  UIADD3 UR44, UPT, UPT, UR38, 0x6, URZ ;  /* 0x00000006262c7890 */ /* 0x000fe2000fffe0ff */
[----:B------:R-:W-:Y:S01]  /*3e90*/  @P0 R2UR UR22, R2 ;  /* 0x00000000021602ca */ /* 0x000fe200000e0000 */
[----:B------:R-:W-:Y:S01]  /*3ea0*/  UIADD3 UR36, UPT, UPT, UR23, 0x10, URZ ;  /* 0x0000001017247890 */ /* 0x000fe2000fffe0ff */
[----:B------:R-:W-:Y:S01]  /*3eb0*/  UMOV UR39, 0x40004040 ;  /* 0x4000404000277882 */ /* 0x000fe20000000000 */
[----:B------:R-:W-:Y:S01]  /*3ec0*/  UMOV UR41, 0x40004040 ;  /* 0x4000404000297882 */ /* 0x000fe20000000000 */
[----:B------:R-:W-:Y:S01]  /*3ed0*/  UMOV UR55, 0x40004040 ;  /* 0x4000404000377882 */ /* 0x000fe20000000000 */
[----:B------:R-:W-:Y:S01]  /*3ee0*/  UMOV UR51, 0x40004040 ;  /* 0x4000404000337882 */ /* 0x000fe20000000000 */
[----:B------:R1:W-:Y:S01]  /*3ef0*/  UTCOMMA.4X gdesc[UR40], gdesc[UR38], tmem[UR15], tmem[UR60], idesc[UR61], tmem[UR10], !UPT ;  /* 0x800a3c26280075ea */ /* 0x0003e2000f80000f */
[----:B------:R-:W-:Y:S01]  /*3f00*/  UMOV UR49, 0x40004040 ;  /* 0x4000404000317882 */ /* 0x000fe20000000000 */
[----:B------:R-:W-:Y:S01]  /*3f10*/  UMOV UR47, 0x40004040 ;  /* 0x40004040002f7882 */ /* 0x000fe20000000000 */
[----:B------:R-:W-:Y:S01]  /*3f20*/  UMOV UR45, 0x40004040 ;  /* 0x40004040002d7882 */ /* 0x000fe20000000000 */
[----:B------:R-:W-:Y:S01]  /*3f30*/  UMOV UR43, 0x40004040 ;  /* 0x40004040002b7882 */ /* 0x000fe20000000000 */
[----:B------:R1:W-:Y:S01]  /*3f40*/  UTCOMMA.4X gdesc[UR50], gdesc[UR54], tmem[UR15], tmem[UR58], idesc[UR59], tmem[UR8], UPT ;  /* 0x80083a36320075ea */ /* 0x0003e2000b80000f */
[----:B------:R1:W-:Y:S01]  /*3f50*/  UTCOMMA.4X gdesc[UR46], gdesc[UR48], tmem[UR15], tmem[UR56], idesc[UR57], tmem[UR6], UPT ;  /* 0x800638302e0075ea */ /* 0x0003e2000b80000f */
[----:B------:R1:W-:Y:S01]  /*3f60*/  UTCOMMA.4X gdesc[UR42], gdesc[UR44], tmem[UR15], tmem[UR76], idesc[UR77], tmem[UR4], UPT ;  /* 0x80044c2c2a0075ea */ /* 0x0003e2000b80000f */
[----:B------:R1:W-:Y:S01]  /*3f70*/  UTCBAR.MULTICAST [UR36], URZ, UR22 ;  /* 0x000000ff240073e9 */ /* 0x0003e20008000816 */
[----:B------:R-:W-:Y:S01]  /*3f80*/  UMOV UR27, 0x1 ;  /* 0x00000001001b7882 */ /* 0x000fe20000000000 */
[----:B------:R-:W-:Y:S01]  /*3f90*/  UMOV UR23, UR25 ;  /* 0x0000001900177c82 */ /* 0x000fe20008000000 */
[----:B------:R-:W-:-:S05]  /*3fa0*/  UMOV UR24, UR12 ;  /* 0x0000000c00187c82 */ /* 0x000fca0008000000 */
.L_x_63:
[----:B------:R-:W-:-:S09]  /*3fb0*/  UISETP.GE.AND UP1, UPT, UR23, 0x1, UPT ;  /* 0x000000011700788c */ /* 0x000fd2000bf26270 */
[----:B------:R-:W-:Y:S05]  /*3fc0*/  BRA.U !UP1, `(.L_x_69) ;  /* 0x0000000509647547 */ /* 0x000fea000b800000 */
[----:B------:R-:W-:Y:S01]  /*3fd0*/  UIADD3 UR23, UPT, UPT, UR23, -0x1, URZ ;  /* 0xffffffff17177890 */ /* 0x000fe2000fffe0ff */
[----:B-1----:R-:W-:-:S11]  /*3fe0*/  UMOV UR40, UR24 ;  /* 0x0000001800287c82 */ /* 0x002fd60008000000 */
.L_x_72:
[----:B------:R-:W-:Y:S02]  /*3ff0*/  UISETP.NE.AND UP1, UPT, UR52, URZ, UPT ;  /* 0x000000ff3400728c */ /* 0x000fe4000bf25270 */
[----:B------:R-:W-:Y:S07]  /*4000*/  ULEA UR22, UR40, UR14, 0x3 ;  /* 0x0000000e28167291 */ /* 0x000fee000f8e18ff */
[----:B------:R-:W-:Y:S05]  /*4010*/  BRA.U UP1, `(.L_x_70) ;  /* 0x00000001010c7547 */ /* 0x000fea000b800000 */
[----:B------:R-:W-:Y:S04]  /*4020*/  SHF.L.U32 R5, R3, 0x1f, RZ ;  /* 0x0000001f03057819 */ /* 0x000fe800000006ff */
[----:B------:R-:W1:Y:S02]  /*4030*/  SYNCS.PHASECHK.TRANS64.TRYWAIT P0, [UR22], R5 ;  /* 0x00000005ff0075a7 */ /* 0x000e640008001116 */
[----:B-1----:R-:W-:Y:S05]  /*4040*/  @!P0 BRA `(.L_x_71) ;  /* 0x0000008000808947 */ /* 0x002fea0003800000 */
.L_x_70:
[----:B------:R-:W-:Y:S02]  /*4050*/  UISETP.NE.AND UP1, UPT, UR23, URZ, UPT ;  /* 0x000000ff1700728c */ /* 0x000fe4000bf25270 */
[----:B------:R-:W-:Y:S02]  /*4060*/  UIADD3 UR24, UPT, UPT, UR40, 0x1, URZ ;  /* 0x0000000128187890 */ /* 0x000fe4000fffe0ff */
[----:B------:R-:W-:Y:S02]  /*4070*/  ULEA UR68, UR40, UR19, 0x7 ;  /* 0x0000001328447291 */ /* 0x000fe4000f8e38ff */
[----:B------:R-:W-:Y:S01]  /*4080*/  UISETP.NE.AND UP2, UPT, UR24, 0x2, UPT ;  /* 0x000000021800788c */ /* 0x000fe2000bf45270 */
[----:B------:R-:W-:Y:S02]  /*4090*/  PLOP3.LUT P1, PT, PT, PT, UP1, 0x80, 0x8 ;  /* 0x000000000008781c */ /* 0x000fe40003f2f018 */
[----:B------:R-:W-:Y:S01]  /*40a0*/  ELECT P3, URZ, PT ;  /* 0x0000000000ff782f */ /* 0x000fe20003860000 */
[----:B------:R-:W-:Y:S02]  /*40b0*/  USEL UR36, URZ, 0x1, UP2 ;  /* 0x00000001ff247887 */ /* 0x000fe40009000000 */
[----:B------:R-:W-:Y:S02]  /*40c0*/  USEL UR24, UR24, URZ, UP2 ;  /* 0x000000ff18187287 */ /* 0x000fe40009000000 */
[----:B------:R-:W-:Y:S02]  /*40d0*/  UIADD3 UR70, UPT, UPT, UR68, 0x20, URZ ;  /* 0x0000002044467890 */ /* 0x000fe4000fffe0ff */
[----:B------:R-:W-:Y:S01]  /*40e0*/  @UP1 ULEA UR12, UR24, UR14, 0x3 ;  /* 0x0000000e180c1291 */ /* 0x000fe2000f8e18ff */
[----:B------:R-:W-:Y:S01]  /*40f0*/  LOP3.LUT R3, R3, UR36, RZ, 0x3c, !PT ;  /* 0x0000002403037c12 */ /* 0x000fe2000f8e3cff */
[----:B------:R-:W-:Y:S02]  /*4100*/  UIADD3 UR72, UPT, UPT, UR68, 0x40, URZ ;  /* 0x0000004044487890 */ /* 0x000fe4000fffe0ff */
[----:B------:R-:W-:Y:S01]  /*4110*/  UIADD3 UR74, UPT, UPT, UR68, 0x60, URZ ;  /* 0x00000060444a7890 */ /* 0x000fe2000fffe0ff */
[----:B------:R-:W-:Y:S01]  /*4120*/  @P1 SHF.L.U32 R4, R3, 0x1f, RZ ;  /* 0x0000001f03041819 */ /* 0x000fe200000006ff */
[----:B------:R-:W-:Y:S01]  /*4130*/  ULEA UR52, UR40, UR20, 0x8 ;  /* 0x0000001428347291 */ /* 0x000fe2000f8e40ff */
[----:B-1----:R-:W-:Y:S01]  /*4140*/  @P3 LOP3.LUT R2, R0, 0xffff, RZ, 0xc0, !PT ;  /* 0x0000ffff00023812 */ /* 0x002fe200078ec0ff */
[----:B------:R-:W-:Y:S01]  /*4150*/  ULEA UR50, UR40, UR18, 0xb ;  /* 0x0000001228327291 */ /* 0x000fe2000f8e58ff */
[----:B------:R-:W1:Y:S01]  /*4160*/  @P1 SYNCS.PHASECHK.TRANS64.TRYWAIT P0, [UR12], R4 ;  /* 0x00000004ff0015a7 */ /* 0x000e62000800110c */
[----:B------:R-:W-:Y:S01]  /*4170*/  UIADD3 UR54, UPT, UPT, UR52, 0x20, URZ ;  /* 0x0000002034367890 */ /* 0x000fe2000fffe0ff */
[----:B------:R-:W-:Y:S01]  /*4180*/  @P3 R2UR UR12, R2 ;  /* 0x00000000020c32ca */ /* 0x000fe200000e0000 */
[----:B------:R-:W-:Y:S02]  /*4190*/  UIADD3 UR56, UPT, UPT, UR52, 0x40, URZ ;  /* 0x0000004034387890 */ /* 0x000fe4000fffe0ff */
[----:B------:R-:W-:Y:S02]  /*41a0*/  UIADD3 UR58, UPT, UPT, UR52, 0x60, URZ ;  /* 0x00000060343a7890 */ /* 0x000fe4000fffe0ff */
[----:B------:R-:W-:Y:S02]  /*41b0*/  UIADD3 UR60, UPT, UPT, UR52, 0x80, URZ ;  /* 0x00000080343c7890 */ /* 0x000fe4000fffe0ff */
[----:B------:R-:W-:Y:S02]  /*41c0*/  ULEA UR48, UR40, UR17, 0xa ;  /* 0x0000001128307291 */ /* 0x000fe4000f8e50ff */
[----:B------:R-:W-:Y:S02]  /*41d0*/  UIADD3 UR62, UPT, UPT, UR52, 0xa0, URZ ;  /* 0x000000a0343e7890 */ /* 0x000fe4000fffe0ff */
[----:B------:R-:W-:Y:S02]  /*41e0*/  UISETP.NE.U32.AND UP2, UPT, UR27, URZ, UPT ;  /* 0x000000ff1b00728c */ /* 0x000fe4000bf45070 */
[----:B------:R-:W-:Y:S02]  /*41f0*/  UIADD3 UR64, UPT, UPT, UR52, 0xc0, URZ ;  /* 0x000000c034407890 */ /* 0x000fe4000fffe0ff */
        /* <DEDUP_REMOVED lines=9> */
[----:B------:R-:W-:Y:S01]  /*4290*/  UIADD3 UR23, UPT, UPT, UR23, -0x1, URZ ;  /* 0xffffffff17177890 */ /* 0x000fe2000fffe0ff */
[----:B------:R-:W-:Y:S01]  /*42a0*/  UMOV UR69, 0x4008 ;  /* 0x0000400800457882 */ /* 0x000fe20000000000 */
[----:B------:R-:W-:Y:S01]  /*42b0*/  UMOV UR71, 0x4008 ;  /* 0x0000400800477882 */ /* 0x000fe20000000000 */
[----:B------:R-:W-:Y:S01]  /*42c0*/  UTCCP.T.S.4x32dp128bit tmem[UR26+0x1c0], gdesc[UR68] ;  /* 0x0001c0441a0079e7 */ /* 0x000fe20009100000 */
[----:B------:R-:W-:Y:S01]  /*42d0*/  UTCCP.T.S.4x32dp128bit tmem[UR26+0x1c4], gdesc[UR70] ;  /* 0x0001c4461a0079e7 */ /* 0x000fe20009100000 */
[----:B------:R-:W-:Y:S01]  /*42e0*/  UMOV UR73, 0x4008 ;  /* 0x0000400800497882 */ /* 0x000fe20000000000 */
[----:B------:R-:W-:Y:S01]  /*42f0*/  UMOV UR75, 0x4008 ;  /* 0x00004008004b7882 */ /* 0x000fe20000000000 */
[----:B------:R-:W-:Y:S01]  /*4300*/  UTCCP.T.S.4x32dp128bit tmem[UR26+0x1c8], gdesc[UR72] ;  /* 0x0001c8481a0079e7 */ /* 0x000fe20009100000 */
[----:B------:R-:W-:Y:S01]  /*4310*/  UTCCP.T.S.4x32dp128bit tmem[UR26+0x1cc], gdesc[UR74] ;  /* 0x0001cc4a1a0079e7 */ /* 0x000fe20009100000 */
[----:B------:R-:W-:Y:S01]  /*4320*/  UMOV UR53, 0x4008 ;  /* 0x0000400800357882 */ /* 0x000fe20000000000 */
[----:B------:R-:W-:Y:S01]  /*4330*/  UMOV UR55, 0x4008 ;  /* 0x0000400800377882 */ /* 0x000fe20000000000 */
[----:B------:R2:W-:Y:S01]  /*4340*/  UTCCP.T.S.4x32dp128bit tmem[UR26+0x1d0], gdesc[UR52] ;  /* 0x0001d0341a0079e7 */ /* 0x0005e20009100000 */
[----:B------:R-:W-:Y:S01]  /*4350*/  UTCCP.T.S.4x32dp128bit tmem[UR26+0x1d4], gdesc[UR54] ;  /* 0x0001d4361a0079e7 */ /* 0x000fe20009100000 */
        /* <DEDUP_REMOVED lines=14> */
[----:B------:R-:W-:Y:S01]  /*4440*/  UMOV UR47, 0x40004040 ;  /* 0x40004040002f7882 */ /* 0x000fe20000000000 */
[----:B------:R-:W-:Y:S01]  /*4450*/  UTCOMMA.4X gdesc[UR48], gdesc[UR50], tmem[UR15], tmem[UR34], idesc[UR35], tmem[UR10], UP2 ;  /* 0x800a2232300075ea */ /* 0x000fe2000900000f */
[----:B------:R-:W-:Y:S01]  /*4460*/  UMOV UR45, 0x40004040 ;  /* 0x40004040002d7882 */ /* 0x000fe20000000000 */
[----:B------:R-:W-:Y:S01]  /*4470*/  UMOV UR43, 0x40004040 ;  /* 0x40004040002b7882 */ /* 0x000fe20000000000 */
[----:B------:R-:W-:Y:S01]  /*4480*/  UTCOMMA.4X gdesc[UR44], gdesc[UR46], tmem[UR15], tmem[UR32], idesc[UR33], tmem[UR8], UPT ;  /* 0x8008202e2c0075ea */ /* 0x000fe2000b80000f */
[----:B------:R-:W-:Y:S01]  /*4490*/  UMOV UR41, 0x40004040 ;  /* 0x4000404000297882 */ /* 0x000fe20000000000 */
[----:B------:R-:W-:Y:S01]  /*44a0*/  UMOV UR39, 0x40004040 ;  /* 0x4000404000277882 */ /* 0x000fe20000000000 */
[----:B------:R4:W-:Y:S01]  /*44b0*/  UTCOMMA.4X gdesc[UR40], gdesc[UR42], tmem[UR15], tmem[UR30], idesc[UR31], tmem[UR6], UPT ;  /* 0x80061e2a280075ea */ /* 0x0009e2000b80000f */
[----:B------:R-:W-:Y:S01]  /*44c0*/  UMOV UR37, 0x40004040 ;  /* 0x4000404000257882 */ /* 0x000fe20000000000 */
[----:B--2---:R-:W-:Y:S01]  /*44d0*/  UMOV UR52, 0x1 ;  /* 0x0000000100347882 */ /* 0x004fe20000000000 */
[----:B------:R2:W-:Y:S01]  /*44e0*/  UTCOMMA.4X gdesc[UR36], gdesc[UR38], tmem[UR15], tmem[UR28], idesc[UR29], tmem[UR4], UPT ;  /* 0x80041c26240075ea */ /* 0x0005e2000b80000f */
[----:B------:R2:W-:Y:S01]  /*44f0*/  UTCBAR.MULTICAST [UR22], URZ, UR12 ;  /* 0x000000ff160073e9 */ /* 0x0005e2000800080c */
[----:B-1----:R-:W-:Y:S01]  /*4500*/  @P1 VOTEU.ANY UP2, P0 ;  /* 0x0000000000ff1886 */ /* 0x002fe20000040100 */
[----:B------:R-:W-:Y:S02]  /*4510*/  @UP1 USEL UR52, URZ, 0x1, !UP2 ;  /* 0x00000001ff341887 */ /* 0x000fe4000d000000 */
[----:B------:R-:W-:Y:S03]  /*4520*/  UISETP.GT.U32.AND UP1, UPT, UR27, 0x1, UPT ;  /* 0x000000011b00788c */ /* 0x000fe6000bf24070 */
[----:B------:R-:W-:Y:S01]  /*4530*/  UMOV UR27, 0x1 ;  /* 0x00000001001b7882 */ /* 0x000fe20000000000 */
[----:B----4-:R-:W-:Y:S05]  /*4540*/  UMOV UR40, UR24 ;  /* 0x0000001800287c82 */ /* 0x010fea0008000000 */
[----:B--2---:R-:W-:Y:S05]  /*4550*/  BRA.U UP1, `(.L_x_72) ;  /* 0xfffffff901a47547 */ /* 0x004fea000b83ffff */
.L_x_69:
[C---:B------:R-:W-:Y:S01]  /*4560*/  ISETP.NE.AND P0, PT, R9.reuse, 0x2, PT ;  /* 0x000000020900780c */ /* 0x040fe20003f05270 */
[----:B------:R2:W-:Y:S01]  /*4570*/  UTCBAR [UR21], URZ ;  /* 0x000000ff150073e9 */ /* 0x0005e200080000ff */
[----:B-1----:R-:W-:Y:S02]  /*4580*/  UMOV UR22, UR16 ;  /* 0x0000001000167c82 */ /* 0x002fe40008000000 */
[----:B------:R-:W-:Y:S02]  /*4590*/  SEL R5, RZ, 0x1, P0 ;  /* 0x00000001ff057807 */ /* 0x000fe40000000000 */
[----:B------:R-:W-:Y:S02]  /*45a0*/  SEL R9, R9, RZ, P0 ;  /* 0x000000ff09097207 */ /* 0x000fe40000000000 */
[----:B------:R-:W-:Y:S01]  /*45b0*/  LOP3.LUT R8, R8, R5, RZ, 0x3c, !PT ;  /* 0x0000000508087212 */ /* 0x000fe200078e3cff */
[----:B------:R-:W-:Y:S06]  /*45c0*/  @P2 BRA `(.L_x_73) ;  /* 0xfffffff000982947 */ /* 0x000fec000383ffff */
[----:B------:R-:W1:Y:S01]  /*45d0*/  S2UR UR4, SR_CgaCtaId ;  /* 0x00000000000479c3 */ /* 0x000e620000008800 */
[----:B------:R-:W-:Y:S01]  /*45e0*/  ELECT P0, URZ, PT ;  /* 0x0000000000ff782f */ /* 0x000fe20003800000 */
[----:B------:R-:W-:Y:S01]  /*45f0*/  IMAD.MOV.U32 R0, RZ, RZ, 0x1 ;  /* 0x00000001ff007424 */ /* 0x000fe200078e00ff */
[----:B------:R-:W-:Y:S01]  /*4600*/  UMOV UR5, 0x40 ;  /* 0x0000004000057882 */ /* 0x000fe20000000000 */
[----:B------:R-:W-:-:S04]  /*4610*/  SHF.L.U32 R3, RZ, 0x1f, RZ ;  /* 0x0000001fff037819 */ /* 0x000fc800000006ff */
[----:B------:R-:W-:Y:S01]  /*4620*/  UVIRTCOUNT.DEALLOC.SMPOOL 0x80 ;  /* 0x000000800000784c */ /* 0x000fe20000000000 */
[----:B-1----:R-:W-:-:S09]  /*4630*/  ULEA UR4, UR4, UR5, 0x18 ;  /* 0x0000000504047291 */ /* 0x002fd2000f8ec0ff */
[----:B------:R1:W-:Y:S01]  /*4640*/  @P0 STS.U8 [UR4+0x1c], R0 ;  /* 0x00001c00ff000988 */ /* 0x0003e20008000004 */
[----:B------:R-:W4:Y:S02]  /*4650*/  SYNCS.PHASECHK.TRANS64.TRYWAIT P0, [UR14+0xc0], R3 ;  /* 0x0000c003ff0075a7 */ /* 0x000f24000800110e */
[----:B-1--4-:R-:W-:Y:S05]  /*4660*/  @!P0 BRA `(.L_x_74) ;  /* 0x0000007c00108947 */ /* 0x012fea0003800000 */
.L_x_160:
[----:B------:R-:W-:Y:S01]  /*4670*/  NOP ;  /* 0x0000000000007918 */ /* 0x000fe20000000000 */
[----:B-1----:R-:W1:Y:S01]  /*4680*/  LDS R0, [UR4+0x14] ;  /* 0x00001404ff007984 */ /* 0x002e620008000800 */
[----:B------:R-:W-:Y:S01]  /*4690*/  ULOP3.LUT UR6, UR26, 0xffff, URZ, 0xc0, !UPT ;  /* 0x0000ffff1a067892 */ /* 0x000fe2000f8ec0ff */
[----:B------:R-:W-:Y:S01]  /*46a0*/  UMOV UR8, 0xffff ;  /* 0x0000ffff00087882 */ /* 0x000fe20000000000 */
[----:B------:R-:W-:Y:S02]  /*46b0*/  UMOV UR5, 0x1 ;  /* 0x0000000100057882 */ /* 0x000fe40000000000 */
[----:B------:R-:W-:-:S04]  /*46c0*/  USHF.R.U32.HI UR6, URZ, 0x5, UR6 ;  /* 0x00000005ff067899 */ /* 0x000fc80008011606 */
[----:B------:R-:W-:Y:S02]  /*46d0*/  USHF.L.U32 UR8, UR8, UR6, URZ ;  /* 0x0000000608087299 */ /* 0x000fe400080006ff */
[----:B------:R-:W-:-:S04]  /*46e0*/  USHF.L.U32 UR5, UR5, UR6, URZ ;  /* 0x0000000605057299 */ /* 0x000fc800080006ff */
[----:B-1----:R-:W-:-:S04]  /*46f0*/  LOP3.LUT R0, R0, UR8, RZ, 0xc0, !PT ;  /* 0x0000000800007c12 */ /* 0x002fc8000f8ec0ff */
[----:B------:R-:W-:-:S13]  /*4700*/  ISETP.NE.AND P0, PT, R0, UR8, PT ;  /* 0x0000000800007c0c */ /* 0x000fda000bf05270 */
[----:B------:R-:W-:Y:S05]  /*4710*/  @P0 BRA `(.L_x_75) ;  /* 0x0000000000580947 */ /* 0x000fea0003800000 */
[----:B------:R-:W1:Y:S02]  /*4720*/  LDS R0, [UR4+0x18] ;  /* 0x00001804ff007984 */ /* 0x000e640008000800 */
[----:B-1----:R-:W-:-:S04]  /*4730*/  LOP3.LUT R0, R0, UR5, RZ, 0xc0, !PT ;  /* 0x0000000500007c12 */ /* 0x002fc8000f8ec0ff */
[----:B------:R-:W-:-:S13]  /*4740*/  ISETP.NE.AND P0, PT, R0, UR5, PT ;  /* 0x0000000500007c0c */ /* 0x000fda000bf05270 */
[----:B------:R-:W-:Y:S05]  /*4750*/  @P0 BRA `(.L_x_76) ;  /* 0x00000000003c0947 */ /* 0x000fea0003800000 */
[----:B------:R-:W1:Y:S01]  /*4760*/  S2R R2, SR_LANEID ;  /* 0x0000000000027919 */ /* 0x000e620000000000 */
[----:B------:R-:W-:Y:S01]  /*4770*/  ULOP3.LUT UR8, URZ, UR8, URZ, 0x33, !UPT ;  /* 0x00000008ff087292 */ /* 0x000fe2000f8e33ff */
[----:B------:R-:W-:Y:S01]  /*4780*/  LOP3.LUT R4, RZ, UR5, RZ, 0x33, !PT ;  /* 0x00000005ff047c12 */ /* 0x000fe2000f8e33ff */
[----:B------:R-:W-:Y:S02]  /*4790*/  VOTEU.ANY UR7, UPT, PT ;  /* 0x0000000000077886 */ /* 0x000fe400038e0100 */
[----:B------:R-:W-:Y:S01]  /*47a0*/  UFLO.U32 UR7, UR7 ;  /* 0x00000007000772bd */ /* 0x000fe200080e0000 */
[----:B------:R-:W4:Y:S01]  /*47b0*/  REDUX UR5, R4 ;  /* 0x00000000040573c4 */ /* 0x000f220000000000 */
[----:B------:R-:W-:-:S06]  /*47c0*/  IMAD.U32 R0, RZ, RZ, UR8 ;  /* 0x00000008ff007e24 */ /* 0x000fcc000f8e00ff */
[----:B------:R1:W-:Y:S01]  /*47d0*/  UTCATOMSWS.AND URZ, UR8 ;  /* 0x0000000800ff79e3 */ /* 0x0003e20008000000 */
[----:B------:R-:W2:Y:S01]  /*47e0*/  REDUX UR6, R0 ;  /* 0x00000000000673c4 */ /* 0x000ea20000000000 */
[----:B-1----:R-:W-:Y:S01]  /*47f0*/  ISETP.EQ.U32.AND P0, PT, R2, UR7, PT ;  /* 0x0000000702007c0c */ /* 0x002fe2000bf02070 */
[----:B----4-:R-:W-:Y:S01]  /*4800*/  IMAD.U32 R2, RZ, RZ, UR5 ;  /* 0x00000005ff027e24 */ /* 0x010fe2000f8e00ff */
[----:B--2---:R-:W-:-:S11]  /*4810*/  MOV R3, UR6 ;  /* 0x0000000600037c02 */ /* 0x004fd60008000f00 */
[----:B------:R1:W-:Y:S04]  /*4820*/  @P0 ATOMS.AND RZ, [UR4+0x14], R3 ;  /* 0x00001403ffff098c */ /* 0x0003e8000a800004 */
[----:B------:R1:W-:Y:S01]  /*4830*/  @P0 ATOMS.AND RZ, [UR4+0x18], R2 ;  /* 0x00001802ffff098c */ /* 0x0003e2000a800004 */
[----:B------:R-:W-:Y:S05]  /*4840*/  BRA `(.L_x_77) ;  /* 0x0000000000147947 */ /* 0x000fea0003800000 */
.L_x_76:
[----:B------:R-:W-:Y:S02]  /*4850*/  MOV R2, 0x4870 ;  /* 0x0000487000027802 */ /* 0x000fe40000000f00 */
[----:B--23-5:R-:W-:Y:S05]  /*4860*/  CALL.REL.NOINC `($__internal_0_$__cuda_sm10x_tcgen05_guardrail_trap_col_being_dealloced_not_returned_by_alloc) ;  /* 0x0000007c00fc7944 */ /* 0x02cfea0003c00000 */
[----:B------:R-:W-:Y:S05]  /*4870*/  BRA `(.L_x_77) ;  /* 0x0000000000087947 */ /* 0x000fea0003800000 */
.L_x_75:
[----:B------:R-:W-:Y:S02]  /*4880*/  MOV R2, 0x48a0 ;  /* 0x000048a000027802 */ /* 0x000fe40000000f00 */
[----:B--23-5:R-:W-:Y:S05]  /*4890*/  CALL.REL.NOINC `($__internal_2_$__cuda_sm10x_tcgen05_guardrail_trap_unallocated_columns_being_dealloced) ;  /* 0x0000008000087944 */ /* 0x02cfea0003c00000 */
.L_x_77:
[----:B------:R-:W-:Y:S01]  /*48a0*/  NOP ;  /* 0x0000000000007918 */ /* 0x000fe20000000000 */
[----:B------:R-:W-:Y:S05]  /*48b0*/  EXIT ;  /* 0x000000000000794d */ /* 0x000fea0003800000 */
.L_x_57:
[----:B------:R-:W-:-:S09]  /*48c0*/  UISETP.NE.OR UP4, UPT, UR8, 0x3, !UP4 ;  /* 0x000000030800788c */ /* 0x000fd2000e785670 */
[----:B------:R-:W-:Y:S05]  /*48d0*/  BRA.U UP4, `(.L_x_78) ;  /* 0x00000011042c7547 */ /* 0x000fea000b800000 */
[----:B------:R-:W1:Y:S01]  /*48e0*/  LDC R0, c[0x0][0xf30] ;  /* 0x0003cc00ff007b82 */ /* 0x000e620000000800 */
[----:B------:R-:W-:Y:S01]  /*48f0*/  UMOV UR4, 0x400 ;  /* 0x0000040000047882 */ /* 0x000fe20000000000 */
[----:B------:R-:W-:Y:S01]  /*4900*/  HFMA2 R34, -RZ, RZ, 0, 0 ;  /* 0x00000000ff227431 */ /* 0x000fe200000001ff */
[----:B------:R-:W-:Y:S01]  /*4910*/  ULEA UR4, UR37, UR4, 0x18 ;  /* 0x0000000425047291 */ /* 0x000fe2000f8ec0ff */
[----:B------:R-:W-:Y:S01]  /*4920*/  IMAD.MOV.U32 R35, RZ, RZ, 0x1 ;  /* 0x00000001ff237424 */ /* 0x000fe200078e00ff */
[----:B------:R-:W-:Y:S01]  /*4930*/  CS2R R32, SRZ ;  /* 0x0000000000207805 */ /* 0x000fe2000001ff00 */
[----:B------:R-:W-:Y:S01]  /*4940*/  IMAD.MOV.U32 R30, RZ, RZ, 0x4000 ;  /* 0x00004000ff1e7424 */ /* 0x000fe200078e00ff */
[----:B------:R-:W-:Y:S01]  /*4950*/  UIADD3 UR5, UPT, UPT, UR4, 0x38, URZ ;  /* 0x0000003804057890 */ /* 0x000fe2000fffe0ff */
[----:B------:R-:W2:Y:S01]  /*4960*/  LDC R29, c[0x0][0x370] ;  /* 0x0000dc00ff1d7b82 */ /* 0x000ea20000000800 */
[----:B------:R-:W-:Y:S02]  /*4970*/  UIADD3 UR33, UPT, UPT, UR4, 0x20, URZ ;  /* 0x0000002004217890 */ /* 0x000fe4000fffe0ff */
[----:B------:R-:W-:-:S02]  /*4980*/  UIADD3 UR25, UPT, UPT, UR4, 0x28, URZ ;  /* 0x0000002804197890 */ /* 0x000fc4000fffe0ff */
[----:B------:R-:W-:Y:S02]  /*4990*/  UIADD3 UR17, UPT, UPT, UR4, 0x30, URZ ;  /* 0x0000003004117890 */ /* 0x000fe4000fffe0ff */
[----:B------:R-:W-:Y:S01]  /*49a0*/  UPRMT UR5, UR37, 0x654, UR5 ;  /* 0x0000065425057896 */ /* 0x000fe20008000005 */
[----:B------:R-:W4:Y:S01]  /*49b0*/  LDC R2, c[0x0][0xf0c] ;  /* 0x0003c300ff027b82 */ /* 0x000f220000000800 */
[----:B------:R-:W-:Y:S02]  /*49c0*/  UPRMT UR7, UR37, 0x654, UR33 ;  /* 0x0000065425077896 */ /* 0x000fe40008000021 */
[----:B------:R-:W-:Y:S02]  /*49d0*/  UPRMT UR6, UR37, 0x654, UR25 ;  /* 0x0000065425067896 */ /* 0x000fe40008000019 */
[----:B------:R-:W-:Y:S02]  /*49e0*/  UPLOP3.LUT UP0, UPT, UPT, UPT, UPT, 0x40, 0x4 ;  /* 0x000000000004789c */ /* 0x000fe40003f0e870 */
[----:B------:R-:W-:Y:S01]  /*49f0*/  UPRMT UR37, UR37, 0x654, UR17 ;  /* 0x0000065425257896 */ /* 0x000fe20008000011 */
[----:B------:R-:W2:Y:S01]  /*4a00*/  LDC R21, c[0x0][0xf20] ;  /* 0x0003c800ff157b82 */ /* 0x000ea20000000800 */
[----:B-1----:R-:W-:-:S07]  /*4a10*/  ISETP.NE.AND P1, PT, R0, 0x1, PT ;  /* 0x000000010000780c */ /* 0x002fce0003f25270 */
[----:B------:R-:W1:Y:S08]  /*4a20*/  LDC.64 R36, c[0x0][0x348] ;  /* 0x0000d200ff247b82 */ /* 0x000e700000000a00 */
[----:B------:R-:W1:Y:S08]  /*4a30*/  LDC.64 R16, c[0x0][0xc88] ;  /* 0x00032200ff107b82 */ /* 0x000e700000000a00 */
[----:B------:R-:W1:Y:S08]  /*4a40*/  LDC.64 R22, c[0x0][0xf10] ;  /* 0x0003c400ff167b82 */ /* 0x000e700000000a00 */
[----:B------:R-:W1:Y:S08]  /*4a50*/  LDC.64 R6, c[0x0][0xf18] ;  /* 0x0003c600ff067b82 */ /* 0x000e700000000a00 */
[----:B------:R-:W1:Y:S08]  /*4a60*/  LDC.64 R4, c[0x0][0xf28] ;  /* 0x0003ca00ff047b82 */ /* 0x000e700000000a00 */
[----:B------:R-:W1:Y:S08]  /*4a70*/  LDC.64 R18, c[0x0][0xc90] ;  /* 0x00032400ff127b82 */ /* 0x000e700000000a00 */
[----:B--2-4-:R-:W1:Y:S02]  /*4a80*/  LDC R28, c[0x0][0x374] ;  /* 0x0000dd00ff1c7b82 */ /* 0x014e640000000800 */
.L_x_89:
[C---:B------:R-:W-:Y:S02]  /*4a90*/  LEA R0, R34.reuse, UR4, 0x3 ;  /* 0x0000000422007c11 */ /* 0x040fe4000f8e18ff */
[----:B------:R-:W-:Y:S02]  /*4aa0*/  SHF.L.U32 R3, R33, 0x1f, RZ ;  /* 0x0000001f21037819 */ /* 0x000fe400000006ff */
[----:B------:R-:W-:Y:S02]  /*4ab0*/  LEA R24, R34, UR4, 0x4 ;  /* 0x0000000422187c11 */ /* 0x000fe4000f8e20ff */
[----:B------:R-:W2:Y:S02]  /*4ac0*/  SYNCS.PHASECHK.TRANS64.TRYWAIT P0, [R0+URZ+0x70], R3 ;  /* 0x00007003000075a7 */ /* 0x000ea400080011ff */
[----:B--2---:R-:W-:Y:S05]  /*4ad0*/  @!P0 BRA `(.L_x_79) ;  /* 0x00000078000c8947 */ /* 0x004fea0003800000 */
.L_x_161:
[----:B---3--:R-:W-:Y:S01]  /*4ae0*/  ISETP.GE.AND P0, PT, R72, 0x1, PT ;  /* 0x000000014800780c */ /* 0x008fe20003f06270 */
[----:B------:R-:W3:Y:S01]  /*4af0*/  LDS.128 R24, [R24+0xd0] ;  /* 0x0000d00018187984 */ /* 0x000ee20000000c00 */
[----:B-1----:R-:W-:Y:S01]  /*4b00*/  ISETP.NE.U32.AND P5, PT, R18, RZ, PT ;  /* 0x000000ff1200720c */ /* 0x002fe20003fa5070 */
[----:B--2---:R-:W-:Y:S01]  /*4b10*/  VIADD R0, R0, 0x80 ;  /* 0x0000008000007836 */ /* 0x004fe20000000000 */
[----:B------:R-:W-:Y:S01]  /*4b20*/  ISETP.NE.U32.AND P4, PT, R18, RZ, PT ;  /* 0x000000ff1200720c */ /* 0x000fe20003f85070 */
[----:B------:R-:W-:Y:S01]  /*4b30*/  USHF.L.U32 UR35, UR20, 0x7, URZ ;  /* 0x0000000714237899 */ /* 0x000fe200080006ff */
[C---:B------:R-:W-:Y:S02]  /*4b40*/  ISETP.NE.AND.EX P5, PT, R19.reuse, RZ, PT, P5 ;  /* 0x000000ff1300720c */ /* 0x040fe40003fa5350 */
[----:B------:R-:W-:Y:S01]  /*4b50*/  PRMT R0, RZ, 0x654, R0 ;  /* 0x00000654ff007816 */ /* 0x000fe20000000000 */
[----:B------:R-:W-:Y:S01]  /*4b60*/  @!PT LDS RZ, [RZ] ;  /* 0x00000000fffff984 */ /* 0x000fe20000000800 */
[----:B------:R-:W-:Y:S01]  /*4b70*/  @!PT LDS RZ, [RZ] ;  /* 0x00000000fffff984 */ /* 0x000fe20000000800 */
[----:B------:R-:W-:Y:S01]  /*4b80*/  @!PT LDS RZ, [RZ] ;  /* 0x00000000fffff984 */ /* 0x000fe20000000800 */
[----:B------:R-:W-:Y:S01]  /*4b90*/  @!PT LDS RZ, [RZ] ;  /* 0x00000000fffff984 */ /* 0x000fe20000000800 */
[----:B------:R1:W-:Y:S06]  /*4ba0*/  MEMBAR.ALL.CTA ;  /* 0x0000000000007992 */ /* 0x0003ec0000008000 */
[----:B-1----:R-:W1:Y:S01]  /*4bb0*/  FENCE.VIEW.ASYNC.S ;  /* 0x00000000000073c6 */ /* 0x002e620000000000 */
[----:B------:R-:W-:Y:S02]  /*4bc0*/  ISETP.NE.AND.EX P4, PT, R19, RZ, PT, P4 ;  /* 0x000000ff1300720c */ /* 0x000fe40003f85340 */
[----:B------:R-:W-:Y:S01]  /*4bd0*/  SHF.L.U32 R38, R35, 0x1f, RZ ;  /* 0x0000001f23267819 */ /* 0x000fe200000006ff */
[----:B-1----:R1:W-:Y:S01]  /*4be0*/  SYNCS.ARRIVE.TRANS64.RED.A1T0 RZ, [R0+URZ], RZ ;  /* 0x000000ff00ff79a7 */ /* 0x0023e200081004ff */
[----:B---3--:R-:W-:Y:S11]  /*4bf0*/  LOP3.LUT P3, RZ, R26, 0x1, RZ, 0xc0, !PT ;  /* 0x000000011aff7812 */ /* 0x008ff6000786c0ff */
[----:B------:R-:W-:Y:S02]  /*4c00*/  @!UPT UIADD3 URZ, UPT, UPT, URZ, URZ, URZ ;  /* 0x000000fffffff290 */ /* 0x000fe4000fffe0ff */
[----:B------:R-:W-:Y:S02]  /*4c10*/  @P3 MOV R13, R24 ;  /* 0x00000018000d3202 */ /* 0x000fe40000000f00 */
[----:B------:R-:W-:Y:S01]  /*4c20*/  @P3 LOP3.LUT R8, R25, 0xffff, RZ, 0xc0, !PT ;  /* 0x0000ffff19083812 */ /* 0x000fe200078ec0ff */
[----:B-1----:R-:W-:Y:S06]  /*4c30*/  @!P0 BRA `(.L_x_80) ;  /* 0x0000000000a48947 */ /* 0x002fec0003800000 */
[----:B------:R-:W-:Y:S01]  /*4c40*/  IMAD.HI.U32 R42, R28, R7, RZ ;  /* 0x000000071c2a7227 */ /* 0x000fe200078e00ff */
[----:B------:R-:W-:Y:S02]  /*4c50*/  ISETP.NE.AND P0, PT, R6, 0x1, PT ;  /* 0x000000010600780c */ /* 0x000fe40003f05270 */
[----:B------:R-:W-:Y:S01]  /*4c60*/  ISETP.NE.AND P2, PT, R72, 0x1, PT ;  /* 0x000000014800780c */ /* 0x000fe20003f45270 */
[-C--:B------:R-:W-:Y:S01]  /*4c70*/  IMAD.HI.U32 R40, R29, R22.reuse, RZ ;  /* 0x000000161d287227 */ /* 0x080fe200078e00ff */
[----:B------:R-:W-:Y:S02]  /*4c80*/  SHF.R.U32.HI R39, RZ, R21, R42 ;  /* 0x00000015ff277219 */ /* 0x000fe4000001162a */
[----:B------:R-:W-:Y:S01]  /*4c90*/  ISETP.NE.AND P6, PT, R2, 0x1, PT ;  /* 0x000000010200780c */ /* 0x000fe20003fc5270 */
[----:B------:R-:W-:Y:S01]  /*4ca0*/  IMAD.HI.U32 R46, R8, R7, RZ ;  /* 0x00000007082e7227 */ /* 0x000fe200078e00ff */
[----:B------:R-:W-:Y:S02]  /*4cb0*/  SHF.R.U32.HI R40, RZ, R23, R40 ;  /* 0x00000017ff287219 */ /* 0x000fe40000011628 */
[----:B------:R-:W-:Y:S01]  /*4cc0*/  SEL R3, R28, R39, !P0 ;  /* 0x000000271c037207 */ /* 0x000fe20004000000 */
[----:B------:R-:W-:Y:S01]  /*4cd0*/  IMAD.HI.U32 R42, R13, R22, RZ ;  /* 0x000000160d2a7227 */ /* 0x000fe200078e00ff */
[----:B------:R-:W-:Y:S02]  /*4ce0*/  SEL R11, R29, R40, !P6 ;  /* 0x000000281d0b7207 */ /* 0x000fe40007000000 */
[----:B------:R-:W-:Y:S01]  /*4cf0*/  SHF.R.U32.HI R39, RZ, R21, R46 ;  /* 0x00000015ff277219 */ /* 0x000fe2000001162e */
[-C--:B------:R-:W-:Y:S01]  /*4d00*/  IMAD.HI.U32 R44, R3, R4.reuse, RZ ;  /* 0x00000004032c7227 */ /* 0x080fe200078e00ff */
[----:B------:R-:W-:Y:S02]  /*4d10*/  SHF.R.U32.HI R42, RZ, R23, R42 ;  /* 0x00000017ff2a7219 */ /* 0x000fe4000001162a */
[----:B------:R-:W-:Y:S01]  /*4d20*/  SEL R9, R8, R39, !P0 ;  /* 0x0000002708097207 */ /* 0x000fe20004000000 */
[-C--:B------:R-:W-:Y:S01]  /*4d30*/  IMAD.HI.U32 R40, R11, R4.reuse, RZ ;  /* 0x000000040b287227 */ /* 0x080fe200078e00ff */
[-C--:B------:R-:W-:Y:S03]  /*4d40*/  @P2 SHF.R.U32.HI R3, RZ, R5.reuse, R44 ;  /* 0x00000005ff032219 */ /* 0x080fe6000001162c */
[----:B------:R-:W-:Y:S01]  /*4d50*/  IMAD.HI.U32 R14, R9, R4, RZ ;  /* 0x00000004090e7227 */ /* 0x000fe200078e00ff */
[----:B------:R-:W-:Y:S03]  /*4d60*/  @P2 SHF.R.U32.HI R11, RZ, R5, R40 ;  /* 0x00000005ff0b2219 */ /* 0x000fe60000011628 */
[C---:B------:R-:W-:Y:S01]  /*4d70*/  IMAD R10, R72.reuse, R3, RZ ;  /* 0x00000003480a7224 */ /* 0x040fe200078e02ff */
[----:B------:R-:W-:Y:S01]  /*4d80*/  SEL R3, R13, R42, !P6 ;  /* 0x0000002a0d037207 */ /* 0x000fe20007000000 */
[C---:B------:R-:W-:Y:S01]  /*4d90*/  IMAD R12, R72.reuse, R11, RZ ;  /* 0x0000000b480c7224 */ /* 0x040fe200078e02ff */
[-C--:B------:R-:W-:Y:S02]  /*4da0*/  SHF.R.U32.HI R14, RZ, R5.reuse, R14 ;  /* 0x00000005ff0e7219 */ /* 0x080fe4000001160e */
[C---:B------:R-:W-:Y:S02]  /*4db0*/  ISETP.GE.AND P0, PT, R9.reuse, R10, PT ;  /* 0x0000000a0900720c */ /* 0x040fe40003f06270 */
[----:B------:R-:W-:Y:S02]  /*4dc0*/  SEL R15, R9, R14, !P2 ;  /* 0x0000000e090f7207 */ /* 0x000fe40005000000 */
[C---:B------:R-:W-:Y:S03]  /*4dd0*/  ISETP.GE.OR P0, PT, R3.reuse, R12, P0 ;  /* 0x0000000c0300720c */ /* 0x040fe60000706670 */
[----:B------:R-:W-:Y:S04]  /*4de0*/  IMAD.MOV R14, RZ, RZ, -R15 ;  /* 0x000000ffff0e7224 */ /* 0x000fe800078e0a0f */
[----:B------:R-:W-:Y:S06]  /*4df0*/  IMAD R14, R72, R14, R9 ;  /* 0x0000000e480e7224 */ /* 0x000fec00078e0209 */
[C---:B------:R-:W-:Y:S05]  /*4e00*/  @!P0 IMAD.HI.U32 R10, R3.reuse, R4, RZ ;  /* 0x00000004030a8227 */ /* 0x040fea00078e00ff */
[----:B------:R-:W-:Y:S04]  /*4e10*/  @!P0 SHF.R.U32.HI R10, RZ, R5, R10 ;  /* 0x00000005ff0a8219 */ /* 0x000fe8000001160a */
[----:B------:R-:W-:Y:S01]  /*4e20*/  @!P0 SEL R0, R3, R10, !P2 ;  /* 0x0000000a03008207 */ /* 0x000fe20005000000 */
[----:B------:R-:W-:Y:S03]  /*4e30*/  IMAD.MOV R10, RZ, RZ, -R3 ;  /* 0x000000ffff0a7224 */ /* 0x000fe600078e0a03 */
[----:B------:R-:W-:Y:S01]  /*4e40*/  @!P0 IADD3 R15, PT, PT, R15, -R0, RZ ;  /* 0x800000000f0f8210 */ /* 0x000fe20007ffe0ff */
[----:B------:R-:W-:Y:S01]  /*4e50*/  @!P0 IMAD R0, R11, R14, R0 ;  /* 0x0000000e0b008224 */ /* 0x000fe200078e0200 */
[----:B------:R-:W-:Y:S01]  /*4e60*/  IADD3 R11, PT, PT, -R9, RZ, RZ ;  /* 0x000000ff090b7210 */ /* 0x000fe20007ffe1ff */
[----:B------:R-:W-:Y:S02]  /*4e70*/  IMAD R13, R2, R10, R13 ;  /* 0x0000000a020d7224 */ /* 0x000fe400078e020d */
[----:B------:R-:W-:Y:S02]  /*4e80*/  @!P0 IMAD R9, R15, R72, R3 ;  /* 0x000000480f098224 */ /* 0x000fe400078e0203 */
[----:B------:R-:W-:Y:S02]  /*4e90*/  @!P0 IMAD.MOV.U32 R3, RZ, RZ, R0 ;  /* 0x000000ffff038224 */ /* 0x000fe400078e0000 */
[----:B------:R-:W-:Y:S02]  /*4ea0*/  IMAD R8, R6, R11, R8 ;  /* 0x0000000b06087224 */ /* 0x000fe400078e0208 */
[----:B------:R-:W-:Y:S02]  /*4eb0*/  IMAD R13, R3, R2, R13 ;  /* 0x00000002030d7224 */ /* 0x000fe400078e020d */
[----:B------:R-:W-:Y:S02]  /*4ec0*/  IMAD R8, R9, R6, R8 ;  /* 0x0000000609087224 */ /* 0x000fe400078e0208 */
.L_x_80:
[----:B------:R-:W-:Y:S05]  /*4ed0*/  BRA.U UP0, `(.L_x_81) ;  /* 0x0000000100107547 */ /* 0x000fea000b800000 */
[----:B------:R-:W-:Y:S04]  /*4ee0*/  MOV R0, UR22 ;  /* 0x0000001600007c02 */ /* 0x000fe80008000f00 */
[----:B------:R-:W-:Y:S04]  /*4ef0*/  SHF.L.U32 R3, R0, 0x1f, RZ ;  /* 0x0000001f00037819 */ /* 0x000fe800000006ff */
[----:B------:R-:W1:Y:S02]  /*4f00*/  SYNCS.PHASECHK.TRANS64.TRYWAIT P0, [UR4+0x68], R3 ;  /* 0x00006803ff0075a7 */ /* 0x000e640008001104 */
[----:B-1----:R-:W-:Y:S05]  /*4f10*/  @!P0 BRA `(.L_x_82) ;  /* 0x0000007400108947 */ /* 0x002fea0003800000 */
.L_x_81:
[----:B------:R-:W-:Y:S05]  /*4f20*/  @!P5 BRA `(.L_x_83) ;  /* 0x00000000002cd947 */ /* 0x000fea0003800000 */
[----:B------:R-:W-:Y:S01]  /*4f30*/  ISETP.NE.U32.AND P0, PT, R16, RZ, PT ;  /* 0x000000ff1000720c */ /* 0x000fe20003f05070 */
[----:B------:R-:W-:Y:S03]  /*4f40*/  IMAD.MOV.U32 R151, RZ, RZ, 0x1 ;  /* 0x00000001ff977424 */ /* 0x000fe600078e00ff */
[----:B------:R-:W-:Y:S11]  /*4f50*/  ISETP.NE.AND.EX P0, PT, R17, RZ, PT, P0 ;  /* 0x000000ff1100720c */ /* 0x000ff60003f05300 */
[----:B------:R-:W-:Y:S02]  /*4f60*/  @!UPT UIADD3 URZ, UPT, UPT, URZ, URZ, URZ ;  /* 0x000000fffffff290 */ /* 0x000fe4000fffe0ff */
[----:B------:R-:W2:Y:S01]  /*4f70*/  @P0 LDC.64 R10, c[0x0][0xc88] ;  /* 0x00032200ff0a0b82 */ /* 0x000ea20000000a00 */
[----:B-1----:R-:W-:Y:S04]  /*4f80*/  @P0 IMAD R0, R18, UR36, RZ ;  /* 0x0000002412000c24 */ /* 0x002fe8000f8e02ff */
[----:B--2---:R-:W-:Y:S04]  /*4f90*/  @P0 IMAD.WIDE R10, R0, 0x4, R10 ;  /* 0x00000004000a0825 */ /* 0x004fe800078e020a */
[----:B------:R-:W-:Y:S01]  /*4fa0*/  HFMA2 R0, -RZ, RZ, 0, 5.9604644775390625e-08 ;  /* 0x00000001ff007431 */ /* 0x000fe200000001ff */
[----:B-----5:R2:W5:Y:S04]  /*4fb0*/  @P0 LDG.E R83, desc[UR42][R10.64] ;  /* 0x0000002a0a530981 */ /* 0x020568000c1e1900 */
[----:B------:R-:W-:Y:S01]  /*4fc0*/  @!P0 PRMT R151, R0, 0x7610, R151 ;  /* 0x0000761000978816 */ /* 0x000fe20000000097 */
[----:B--2---:R-:W3:Y:S06]  /*4fd0*/  @!P0 LDC R83, c[0x0][0xc80] ;  /* 0x00032000ff538b82 */ /* 0x004eec0000000800 */
.L_x_83:
[----:B---3-5:R-:W-:Y:S01]  /*4fe0*/  @!P4 FSETP.EQ.AND P0, PT, R83, RZ, PT ;  /* 0x000000ff5300c20b */ /* 0x028fe20003f02000 */
[----:B------:R-:W-:Y:S01]  /*4ff0*/  @!UPT UIADD3 URZ, UPT, UPT, URZ, URZ, URZ ;  /* 0x000000fffffff290 */ /* 0x000fe2000fffe0ff */
[----:B------:R-:W-:Y:S11]  /*5000*/  @!P4 BRA `(.L_x_84) ;  /* 0x000000000018c947 */ /* 0x000ff60003800000 */
[----:B------:R-:W-:Y:S02]  /*5010*/  LOP3.LUT P2, RZ, R151, 0xff, RZ, 0xc0, !PT ;  /* 0x000000ff97ff7812 */ /* 0x000fe4000784c0ff */
[----:B------:R-:W-:Y:S04]  /*5020*/  ISETP.NE.U32.AND P0, PT, R16, RZ, PT ;  /* 0x000000ff1000720c */ /* 0x000fe80003f05070 */
[----:B------:R-:W-:Y:S04]  /*5030*/  ISETP.NE.AND.EX P0, PT, R17, RZ, PT, P0 ;  /* 0x000000ff1100720c */ /* 0x000fe80003f05300 */
[----:B------:R-:W-:Y:S03]  /*5040*/  PLOP3.LUT P0, PT, P0, PT, PT, 0x8, 0x80 ;  /* 0x000000000080781c */ /* 0x000fe6000070e170 */
[----:B------:R-:W-:Y:S11]  /*5050*/  @P2 FSETP.EQ.AND P0, PT, R83, RZ, PT ;  /* 0x000000ff5300220b */ /* 0x000ff60003f02000 */
[----:B------:R-:W-:Y:S02]  /*5060*/  @!UPT UIADD3 URZ, UPT, UPT, URZ, URZ, URZ ;  /* 0x000000fffffff290 */ /* 0x000fe4000fffe0ff */
.L_x_84:
[----:B------:R-:W2:Y:S01]  /*5070*/  SYNCS.PHASECHK.TRANS64.TRYWAIT P5, [UR4+0x40], R38 ;  /* 0x00004026ff0075a7 */ /* 0x000ea200080a1104 */
[----:B------:R-:W-:Y:S02]  /*5080*/  LOP3.LUT R39, R32, 0x1, RZ, 0xc0, !PT ;  /* 0x0000000120277812 */ /* 0x000fe400078ec0ff */
[----:B------:R-:W-:Y:S04]  /*5090*/  ELECT P4, URZ, PT ;  /* 0x0000000000ff782f */ /* 0x000fe80003880000 */
[----:B------:R-:W-:Y:S04]  /*50a0*/  PLOP3.LUT P4, PT, P0, P4, PT, 0xf2, 0x2f ;  /* 0x00000000002f781c */ /* 0x000fe80000789e72 */
[----:B------:R-:W-:Y:S09]  /*50b0*/  ISETP.NE.AND P0, PT, R39, RZ, !P4 ;  /* 0x000000ff2700720c */ /* 0x000ff20006705270 */
[----:B------:R-:W-:Y:S05]  /*50c0*/  @!P4 IADD3 R9, P2, PT, R36, 0x980, RZ ;  /* 0x000009802409c810 */ /* 0x000fea0007f5e0ff */
[----:B-1----:R-:W-:Y:S01]  /*50d0*/  @!P4 IMAD.X R0, RZ, RZ, R37, P2 ;  /* 0x000000ffff00c224 */ /* 0x002fe200010e0625 */
[----:B--2---:R-:W-:Y:S07]  /*50e0*/  @!P5 BRA `(.L_x_85) ;  /* 0x0000007000b4d947 */ /* 0x004fee0003800000 */
.L_x_164:
[----:B------:R-:W-:Y:S01]  /*50f0*/  @!P4 R2UR UR9, R9 ;  /* 0x000000000909c2ca */ /* 0x000fe200000e0000 */
[----:B------:R-:W-:Y:S01]  /*5100*/  IMAD.SHL.U32 R20, R20, 0x100, RZ ;  /* 0x0000010014147824 */ /* 0x000fe200078e00ff */
[----:B------:R-:W-:Y:S01]  /*5110*/  @!P4 R2UR UR8, R0 ;  /* 0x000000000008c2ca */ /* 0x000fe200000e0000 */
[----:B------:R-:W-:Y:S02]  /*5120*/  VOTEU.ALL UP0, P4 ;  /* 0x0000000000ff7886 */ /* 0x000fe40002000000 */
[----:B------:R-:W-:Y:S02]  /*5130*/  @!P4 VIADD R0, R20, 0xc0 ;  /* 0x000000c01400c836 */ /* 0x000fe40000000000 */
[----:B------:R-:W-:Y:S01]  /*5140*/  @P0 IMAD.MOV R0, RZ, RZ, R20 ;  /* 0x000000ffff000224 */ /* 0x000fe200078e0214 */
[----:B------:R-:W-:Y:S01]  /*5150*/  PLOP3.LUT P0, PT, P4, PT, PT, 0x8, 0x80 ;  /* 0x000000000080781c */ /* 0x000fe2000270e170 */
[----:B------:R-:W-:Y:S01]  /*5160*/  @!UP0 UIADD3 UR32, UPT, UPT, UR4, 0x400, URZ ;  /* 0x0000040004208890 */ /* 0x000fe2000fffe0ff */
[----:B------:R-:W-:Y:S11]  /*5170*/  VOTEU.ALL UP0, P4 ;  /* 0x0000000000ff7886 */ /* 0x000ff60002000000 */
[----:B------:R-:W-:Y:S01]  /*5180*/  @P0 R2UR.BROADCAST UR34, R0 ;  /* 0x00000000002202ca */ /* 0x000fe200008e0000 */
[----:B------:R-:W-:Y:S01]  /*5190*/  IMAD.U32 R10, RZ, RZ, UR9 ;  /* 0x00000009ff0a7e24 */ /* 0x000fe2000f8e00ff */
[----:B------:R-:W-:Y:S01]  /*51a0*/  UMOV UR9, 0x10000000 ;  /* 0x1000000000097882 */ /* 0x000fe20000000000 */
[----:B------:R-:W-:Y:S01]  /*51b0*/  IMAD.U32 R11, RZ, RZ, UR8 ;  /* 0x00000008ff0b7e24 */ /* 0x000fe2000f8e00ff */
[----:B------:R-:W-:Y:S01]  /*51c0*/  UMOV UR8, 0x0 ;  /* 0x0000000000087882 */ /* 0x000fe20000000000 */
[----:B------:R-:W-:Y:S01]  /*51d0*/  @!P4 IMAD.MOV.U32 R0, RZ, RZ, 0x4000 ;  /* 0x00004000ff00c424 */ /* 0x000fe200078e00ff */
[----:B------:R-:W-:Y:S02]  /*51e0*/  @!P4 R2UR UR10, R10 ;  /* 0x000000000a0ac2ca */ /* 0x000fe400000e0000 */
[----:B------:R-:W-:Y:S02]  /*51f0*/  @!P4 R2UR UR11, R11 ;  /* 0x000000000b0bc2ca */ /* 0x000fe400000e0000 */
[----:B------:R-:W-:Y:S11]  /*5200*/  @!P4 IADD3 R9, P0, PT, R36, 0x980, RZ ;  /* 0x000009802409c810 */ /* 0x000ff60007f1e0ff */
[----:B------:R2:W-:Y:S01]  /*5210*/  @!UP0 UTMALDG.3D [UR32], [UR10], desc[UR8] ;  /* 0x000008200a0085b4 */ /* 0x0005e20008011000 */
[----:B------:R3:W-:Y:S01]  /*5220*/  @!P4 SYNCS.ARRIVE.TRANS64.RED.A0TR RZ, [UR4+0x20], R0 ;  /* 0x00002000ffffc9a7 */ /* 0x0007e20008300404 */
[----:B------:R-:W-:Y:S01]  /*5230*/  SYNCS.ARRIVE.TRANS64.RED.A1T0 RZ, [UR7], RZ ;  /* 0x000000ffffff79a7 */ /* 0x000fe20008100407 */
[----:B---3--:R-:W-:Y:S01]  /*5240*/  @!P4 IMAD.X R0, RZ, RZ, R37, P0 ;  /* 0x000000ffff00c224 */ /* 0x008fe200000e0625 */
[----:B------:R-:W3:Y:S02]  /*5250*/  SYNCS.PHASECHK.TRANS64.TRYWAIT P2, [UR4+0x48], R38 ;  /* 0x00004826ff0075a7 */ /* 0x000ee40008041104 */
[----:B--23--:R-:W-:Y:S05]  /*5260*/  @!P2 BRA `(.L_x_86) ;  /* 0x00000070006ca947 */ /* 0x00cfea0003800000 */
.L_x_166:
[----:B------:R-:W-:Y:S01]  /*5270*/  @!P4 R2UR UR9, R9 ;  /* 0x000000000909c2ca */ /* 0x000fe200000e0000 */
[----:B------:R-:W-:Y:S01]  /*5280*/  VOTEU.ALL UP0, P4 ;  /* 0x0000000000ff7886 */ /* 0x000fe20002000000 */
[----:B------:R-:W-:Y:S01]  /*5290*/  @!P4 R2UR UR8, R0 ;  /* 0x000000000008c2ca */ /* 0x000fe200000e0000 */
[----:B------:R-:W-:Y:S01]  /*52a0*/  @!P4 IMAD R0, R39, -0x40, R20 ;  /* 0xffffffc02700c824 */ /* 0x000fe200078e0214 */
[----:B------:R-:W-:Y:S01]  /*52b0*/  UMOV UR27, UR35 ;  /* 0x00000023001b7c82 */ /* 0x000fe20008000000 */
[----:B------:R-:W-:Y:S01]  /*52c0*/  UMOV UR28, UR36 ;  /* 0x00000024001c7c82 */ /* 0x000fe20008000000 */
[----:B------:R-:W-:Y:S01]  /*52d0*/  @!UP0 UIADD3 UR24, UPT, UPT, UR4, 0x4400, URZ ;  /* 0x0000440004188890 */ /* 0x000fe2000fffe0ff */
[----:B------:R-:W-:Y:S02]  /*52e0*/  @!P4 IADD3 R9, P0, PT, R36, 0x980, RZ ;  /* 0x000009802409c810 */ /* 0x000fe40007f1e0ff */
[----:B------:R-:W-:Y:S01]  /*52f0*/  @!P4 R2UR UR26, R0 ;  /* 0x00000000001ac2ca */ /* 0x000fe200000e0000 */
[----:B------:R-:W-:Y:S03]  /*5300*/  @!P4 IMAD.MOV.U32 R0, RZ, RZ, 0x4000 ;  /* 0x00004000ff00c424 */ /* 0x000fe600078e00ff */
[----:B------:R-:W-:Y:S01]  /*5310*/  IMAD.U32 R10, RZ, RZ, UR9 ;  /* 0x00000009ff0a7e24 */ /* 0x000fe2000f8e00ff */
[----:B------:R-:W-:Y:S01]  /*5320*/  UMOV UR9, 0x10000000 ;  /* 0x1000000000097882 */ /* 0x000fe20000000000 */
[----:B------:R-:W-:Y:S01]  /*5330*/  IMAD.U32 R11, RZ, RZ, UR8 ;  /* 0x00000008ff0b7e24 */ /* 0x000fe2000f8e00ff */
[----:B------:R-:W-:Y:S02]  /*5340*/  UMOV UR8, 0x0 ;  /* 0x0000000000087882 */ /* 0x000fe40000000000 */
[----:B------:R-:W-:Y:S02]  /*5350*/  @!P4 R2UR UR10, R10 ;  /* 0x000000000a0ac2ca */ /* 0x000fe400000e0000 */
[----:B------:R-:W-:Y:S02]  /*5360*/  @!P4 R2UR UR11, R11 ;  /* 0x000000000b0bc2ca */ /* 0x000fe400000e0000 */
[----:B------:R-:W-:Y:S01]  /*5370*/  @!UP0 UIADD3 UR26, UPT, UPT, UR26, 0x80, URZ ;  /* 0x000000801a1a8890 */ /* 0x000fe2000fffe0ff */
[----:B------:R-:W-:Y:S10]  /*5380*/  VOTEU.ALL UP0, P4 ;  /* 0x0000000000ff7886 */ /* 0x000ff40002000000 */
[----:B------:R2:W-:Y:S01]  /*5390*/  @!UP0 UTMALDG.3D [UR24], [UR10], desc[UR8] ;  /* 0x000008180a0085b4 */ /* 0x0005e20008011000 */
[----:B------:R3:W-:Y:S01]  /*53a0*/  @!P4 SYNCS.ARRIVE.TRANS64.RED.A0TR RZ, [UR4+0x28], R0 ;  /* 0x00002800ffffc9a7 */ /* 0x0007e20008300404 */
[----:B------:R-:W-:Y:S01]  /*53b0*/  SYNCS.ARRIVE.TRANS64.RED.A1T0 RZ, [UR6], RZ ;  /* 0x000000ffffff79a7 */ /* 0x000fe20008100406 */
[----:B---3--:R-:W-:Y:S01]  /*53c0*/  @!P4 IMAD.X R0, RZ, RZ, R37, P0 ;  /* 0x000000ffff00c224 */ /* 0x008fe200000e0625 */
[----:B------:R-:W3:Y:S02]  /*53d0*/  SYNCS.PHASECHK.TRANS64.TRYWAIT P2, [UR4+0x50], R38 ;  /* 0x00005026ff0075a7 */ /* 0x000ee40008041104 */
[----:B--23--:R-:W-:Y:S05]  /*53e0*/  @!P2 BRA `(.L_x_87) ;  /* 0x000000700024a947 */ /* 0x00cfea0003800000 */
.L_x_168:
[----:B------:R-:W-:Y:S01]  /*53f0*/  @!P4 R2UR UR9, R9 ;  /* 0x000000000909c2ca */ /* 0x000fe200000e0000 */
[----:B------:R-:W-:Y:S01]  /*5400*/  VOTEU.ALL UP0, P4 ;  /* 0x0000000000ff7886 */ /* 0x000fe20002000000 */
[----:B------:R-:W-:Y:S01]  /*5410*/  @!P4 R2UR UR8, R0 ;  /* 0x000000000008c2ca */ /* 0x000fe200000e0000 */
[----:B------:R-:W-:Y:S01]  /*5420*/  @!P4 IMAD R0, R39, 0x40, R20 ;  /* 0x000000402700c824 */ /* 0x000fe200078e0214 */
[----:B------:R-:W-:Y:S01]  /*5430*/  UMOV UR19, UR35 ;  /* 0x0000002300137c82 */ /* 0x000fe20008000000 */
[----:B------:R-:W-:Y:S01]  /*5440*/  UMOV UR20, UR36 ;  /* 0x0000002400147c82 */ /* 0x000fe20008000000 */
[----:B------:R-:W-:Y:S01]  /*5450*/  @!UP0 UIADD3 UR16, UPT, UPT, UR4, 0x8400, URZ ;  /* 0x0000840004108890 */ /* 0x000fe2000fffe0ff */
[----:B------:R-:W-:Y:S02]  /*5460*/  @!P4 IADD3 R40, P0, PT, R36, 0x980, RZ ;  /* 0x000009802428c810 */ /* 0x000fe40007f1e0ff */
[----:B------:R-:W-:Y:S01]  /*5470*/  @!P4 R2UR UR18, R0 ;  /* 0x000000000012c2ca */ /* 0x000fe200000e0000 */
[----:B------:R-:W-:Y:S02]  /*5480*/  @!P4 IMAD.MOV.U32 R0, RZ, RZ, 0x4000 ;  /* 0x00004000ff00c424 */ /* 0x000fe400078e00ff */
[----:B------:R-:W-:Y:S02]  /*5490*/  @!P4 IMAD.X R12, RZ, RZ, R37, P0 ;  /* 0x000000ffff0cc224 */ /* 0x000fe400000e0625 */
[----:B------:R-:W-:Y:S01]  /*54a0*/  IMAD.U32 R10, RZ, RZ, UR9 ;  /* 0x00000009ff0a7e24 */ /* 0x000fe2000f8e00ff */
[----:B------:R-:W-:Y:S01]  /*54b0*/  UMOV UR9, 0x10000000 ;  /* 0x1000000000097882 */ /* 0x000fe20000000000 */
[----:B------:R-:W-:Y:S01]  /*54c0*/  IMAD.U32 R11, RZ, RZ, UR8 ;  /* 0x00000008ff0b7e24 */ /* 0x000fe2000f8e00ff */
[----:B------:R-:W-:Y:S02]  /*54d0*/  UMOV UR8, 0x0 ;  /* 0x0000000000087882 */ /* 0x000fe40000000000 */
[----:B------:R-:W-:Y:S02]  /*54e0*/  @!P4 R2UR UR10, R10 ;  /* 0x000000000a0ac2ca */ /* 0x000fe400000e0000 */
[----:B------:R-:W-:Y:S01]  /*54f0*/  @!P4 R2UR UR11, R11 ;  /* 0x000000000b0bc2ca */ /* 0x000fe200000e0000 */
[----:B------:R-:W-:Y:S01]  /*5500*/  @!UP0 UIADD3 UR18, UPT, UPT, UR18, 0x40, URZ ;  /* 0x0000004012128890 */ /* 0x000fe2000fffe0ff */
[----:B------:R-:W-:Y:S11]  /*5510*/  VOTEU.ALL UP0, P4 ;  /* 0x0000000000ff7886 */ /* 0x000ff60002000000 */
[----:B------:R2:W-:Y:S01]  /*5520*/  @!UP0 UTMALDG.3D [UR16], [UR10], desc[UR8] ;  /* 0x000008100a0085b4 */ /* 0x0005e20008011000 */
[----:B------:R2:W-:Y:S01]  /*5530*/  @!P4 SYNCS.ARRIVE.TRANS64.RED.A0TR RZ, [UR4+0x30], R0 ;  /* 0x00003000ffffc9a7 */ /* 0x0005e20008300404 */
[----:B------:R-:W-:Y:S01]  /*5540*/  SYNCS.ARRIVE.TRANS64.RED.A1T0 RZ, [UR37], RZ ;  /* 0x000000ffffff79a7 */ /* 0x000fe20008100425 */
[----:B------:R-:W3:Y:S02]  /*5550*/  SYNCS.PHASECHK.TRANS64.TRYWAIT P2, [UR4+0x58], R38 ;  /* 0x00005826ff0075a7 */ /* 0x000ee40008041104 */
[----:B--23--:R-:W-:Y:S05]  /*5560*/  @!P2 BRA `(.L_x_88) ;  /* 0x0000006c00dca947 */ /* 0x00cfea0003800000 */
.L_x_170:
[----:B------:R-:W2:Y:S01]  /*5570*/  LDC.64 R14, c[0x0][0xf10] ;  /* 0x0003c400ff0e7b82 */ /* 0x000ea20000000a00 */
[----:B------:R-:W-:Y:S01]  /*5580*/  @!P4 R2UR UR9, R40 ;  /* 0x000000002809c2ca */ /* 0x000fe200000e0000 */
[----:B------:R-:W-:Y:S01]  /*5590*/  UMOV UR14, 0x0 ;  /* 0x00000000000e7882 */ /* 0x000fe20000000000 */
[----:B------:R-:W-:Y:S01]  /*55a0*/  @!P4 R2UR UR8, R12 ;  /* 0x000000000c08c2ca */ /* 0x000fe200000e0000 */
[----:B------:R-:W-:Y:S01]  /*55b0*/  UMOV UR15, 0x10000000 ;  /* 0x10000000000f7882 */ /* 0x000fe20000000000 */
[----:B------:R-:W-:Y:S03]  /*55c0*/  ISETP.NE.OR P0, PT, R39, RZ, P4 ;  /* 0x000000ff2700720c */ /* 0x000fe60002705670 */
[----:B------:R-:W3:Y:S01]  /*55d0*/  LDC.64 R10, c[0x0][0xf18] ;  /* 0x0003c600ff0a7b82 */ /* 0x000ee20000000a00 */
[----:B------:R-:W-:Y:S01]  /*55e0*/  @P3 SHF.R.U32.HI R31, RZ, 0x10, R25 ;  /* 0x00000010ff1f3819 */ /* 0x000fe20000011619 */
[----:B------:R-:W-:Y:S01]  /*55f0*/  @!P4 VIADD R12, R20, 0xc0 ;  /* 0x000000c0140cc836 */ /* 0x000fe20000000000 */
[----:B------:R-:W-:Y:S01]  /*5600*/  LOP3.LUT R35, R35, 0x1, RZ, 0x3c, !PT ;  /* 0x0000000123237812 */ /* 0x000fe200078e3cff */
[----:B------:R-:W-:Y:S01]  /*5610*/  UMOV UR11, UR35 ;  /* 0x00000023000b7c82 */ /* 0x000fe20008000000 */
[----:B------:R-:W-:Y:S03]  /*5620*/  UMOV UR12, UR36 ;  /* 0x00000024000c7c82 */ /* 0x000fe60008000000 */
[----:B------:R-:W4:Y:S01]  /*5630*/  @!P1 LDC R0, c[0x0][0xf20] ;  /* 0x0003c800ff009b82 */ /* 0x000f220000000800 */
[----:B------:R-:W-:Y:S01]  /*5640*/  @P3 R2UR UR36, R31 ;  /* 0x000000001f2432ca */ /* 0x000fe200000e0000 */
[----:B-1----:R-:W-:Y:S01]  /*5650*/  IMAD.U32 R38, RZ, RZ, UR9 ;  /* 0x00000009ff267e24 */ /* 0x002fe2000f8e00ff */
[----:B------:R-:W-:Y:S05]  /*5660*/  VOTEU.ALL UP0, P4 ;  /* 0x0000000000ff7886 */ /* 0x000fea0002000000 */
[----:B------:R-:W1:Y:S01]  /*5670*/  @!P1 LDC R3, c[0x0][0xf0c] ;  /* 0x0003c300ff039b82 */ /* 0x000e620000000800 */
[----:B------:R-:W-:Y:S01]  /*5680*/  IMAD.U32 R39, RZ, RZ, UR8 ;  /* 0x00000008ff277e24 */ /* 0x000fe2000f8e00ff */
[----:B------:R-:W-:Y:S01]  /*5690*/  @!P4 R2UR UR18, R38 ;  /* 0x000000002612c2ca */ /* 0x000fe200000e0000 */
[----:B------:R-:W-:Y:S01]  /*56a0*/  @!P0 IMAD.MOV R12, RZ, RZ, R20 ;  /* 0x000000ffff0c8224 */ /* 0x000fe200078e0214 */
[----:B------:R-:W-:Y:S01]  /*56b0*/  PLOP3.LUT P0, PT, P4, PT, PT, 0x8, 0x80 ;  /* 0x000000000080781c */ /* 0x000fe2000270e170 */
[----:B------:R-:W-:Y:S01]  /*56c0*/  @!UP0 UIADD3 UR8, UPT, UPT, UR4, 0xc400, URZ ;  /* 0x0000c40004088890 */ /* 0x000fe2000fffe0ff */
[----:B------:R-:W-:Y:S01]  /*56d0*/  @!P4 R2UR UR19, R39 ;  /* 0x000000002713c2ca */ /* 0x000fe200000e0000 */
[----:B------:R-:W-:Y:S10]  /*56e0*/  @!UP0 UIADD3 UR9, UPT, UPT, UR4, 0x38, URZ ;  /* 0x0000003804098890 */ /* 0x000ff4000fffe0ff */
[----:B------:R-:W-:Y:S01]  /*56f0*/  @P0 R2UR.BROADCAST UR10, R12 ;  /* 0x000000000c0a02ca */ /* 0x000fe200008e0000 */
[----:B------:R-:W-:Y:S01]  /*5700*/  VOTEU.ALL UP0, P4 ;  /* 0x0000000000ff7886 */ /* 0x000fe20002000000 */
[----:B------:R-:W-:Y:S02]  /*5710*/  VIADD R34, R34, 0x1 ;  /* 0x0000000122227836 */ /* 0x000fe40000000000 */
[----:B------:R-:W-:Y:S09]  /*5720*/  VIADD R32, R32, 0x1 ;  /* 0x0000000120207836 */ /* 0x000ff20000000000 */
[----:B------:R1:W-:Y:S01]  /*5730*/  @!UP0 UTMALDG.3D [UR8], [UR18], desc[UR14] ;  /* 0x00000e08120085b4 */ /* 0x0003e20008011000 */
[----:B------:R4:W-:Y:S01]  /*5740*/  @!P4 SYNCS.ARRIVE.TRANS64.RED.A0TR RZ, [UR4+0x38], R30 ;  /* 0x0000381effffc9a7 */ /* 0x0009e20008300404 */
[----:B---3--:R-:W-:Y:S01]  /*5750*/  @!P1 ISETP.NE.AND P0, PT, R10, 0x1, PT ;  /* 0x000000010a00980c */ /* 0x008fe20003f05270 */
[----:B--2---:R-:W-:Y:S01]  /*5760*/  @!P1 IMAD.HI.U32 R14, R13, R14, RZ ;  /* 0x0000000e0d0e9227 */ /* 0x004fe200078e00ff */
[----:B-1----:R-:W-:Y:S01]  /*5770*/  @!P1 ISETP.NE.AND P2, PT, R3, 0x1, PT ;  /* 0x000000010300980c */ /* 0x002fe20003f45270 */
[----:B------:R-:W-:Y:S02]  /*5780*/  UPLOP3.LUT UP0, UPT, UPT, UPT, UPT, 0x80, 0x8 ;  /* 0x000000000008789c */ /* 0x000fe40003f0f070 */
[C---:B------:R-:W-:Y:S01]  /*5790*/  @!P1 IMAD.HI.U32 R11, R8.reuse, R11, RZ ;  /* 0x0000000b080b9227 */ /* 0x040fe200078e00ff */
[----:B------:R-:W-:Y:S04]  /*57a0*/  @!P1 SHF.R.U32.HI R14, RZ, R15, R14 ;  /* 0x0000000fff0e9219 */ /* 0x000fe8000001160e */
[----:B----4-:R-:W-:Y:S02]  /*57b0*/  @!P1 SHF.R.U32.HI R9, RZ, R0, R11 ;  /* 0x00000000ff099219 */ /* 0x010fe4000001160b */
[----:B------:R-:W-:Y:S02]  /*57c0*/  @!P1 SEL R14, R13, R14, !P2 ;  /* 0x0000000e0d0e9207 */ /* 0x000fe40005000000 */
[----:B------:R-:W-:Y:S01]  /*57d0*/  @!P1 SEL R9, R8, R9, !P0 ;  /* 0x0000000908099207 */ /* 0x000fe20004000000 */
[----:B------:R-:W-:Y:S01]  /*57e0*/  SYNCS.ARRIVE.TRANS64.RED.A1T0 RZ, [UR5], RZ ;  /* 0x000000ffffff79a7 */ /* 0x000fe20008100405 */
[C---:B------:R-:W-:Y:S03]  /*57f0*/  ISETP.NE.AND P0, PT, R34.reuse, 0x2, PT ;  /* 0x000000022200780c */ /* 0x040fe60003f05270 */
[----:B------:R-:W-:Y:S01]  /*5800*/  @!P1 IMAD.IADD R0, R9, 0x1, -R14 ;  /* 0x0000000109009824 */ /* 0x000fe200078e0a0e */
[----:B------:R-:W-:Y:S01]  /*5810*/  SEL R34, R34, RZ, P0 ;  /* 0x000000ff22227207 */ /* 0x000fe20000000000 */
[----:B------:R-:W-:Y:S02]  /*5820*/  @!P1 IMAD.IADD R9, R14, 0x1, -R9 ;  /* 0x000000010e099824 */ /* 0x000fe400078e0a09 */
[----:B------:R-:W-:Y:S02]  /*5830*/  @!P1 IMAD R13, R0, R3, R13 ;  /* 0x00000003000d9224 */ /* 0x000fe400078e020d */
[----:B------:R-:W-:Y:S02]  /*5840*/  @!P1 IMAD R8, R9, R10, R8 ;  /* 0x0000000a09089224 */ /* 0x000fe400078e0208 */
[----:B------:R-:W-:Y:S02]  /*5850*/  IMAD.IADD R12, R13, 0x1, R152 ;  /* 0x000000010d0c7824 */ /* 0x000fe400078e0298 */
[----:B------:R-:W-:Y:S03]  /*5860*/  IMAD.IADD R20, R8, 0x1, R150 ;  /* 0x0000000108147824 */ /* 0x000fe600078e0296 */
[----:B------:R-:W-:Y:S02]  /*5870*/  R2UR UR20, R12 ;  /* 0x000000000c1472ca */ /* 0x000fe400000e0000 */
[----:B------:R-:W-:Y:S04]  /*5880*/  SEL R12, RZ, 0x1, P0 ;  /* 0x00000001ff0c7807 */ /* 0x000fe80000000000 */
[----:B------:R-:W-:Y:S01]  /*5890*/  LOP3.LUT R33, R33, R12, RZ, 0x3c, !PT ;  /* 0x0000000c21217212 */ /* 0x000fe200078e3cff */
[----:B------:R-:W-:Y:S08]  /*58a0*/  @P3 BRA `(.L_x_89) ;  /* 0xfffffff000783947 */ /* 0x000ff0000383ffff */
[----:B------:R-:W-:-:S04]  /*58b0*/  SHF.L.U32 R3, R35, 0x1f, RZ ;  /* 0x0000001f23037819 */ /* 0x000fc800000006ff */
[----:B------:R-:W1:Y:S02]  /*58c0*/  SYNCS.PHASECHK.TRANS64.TRYWAIT P0, [UR4+0x40], R3 ;  /* 0x00004003ff0075a7 */ /* 0x000e640008001104 */
[----:B-1----:R-:W-:Y:S05]  /*58d0*/  @!P0 BRA `(.L_x_90) ;  /* 0x0000006c00188947 */ /* 0x002fea0003800000 */
.L_x_172:
[----:B------:R-:W2:Y:S02]  /*58e0*/  SYNCS.PHASECHK.TRANS64.TRYWAIT P0, [UR4+0x48], R3 ;  /* 0x00004803ff0075a7 */ /* 0x000ea40008001104 */
[----:B--2---:R-:W-:Y:S05]  /*58f0*/  @!P0 BRA `(.L_x_91) ;  /* 0x0000006c00288947 */ /* 0x004fea0003800000 */
.L_x_174:
[----:B------:R-:W2:Y:S02]  /*5900*/  SYNCS.PHASECHK.TRANS64.TRYWAIT P0, [UR4+0x50], R3 ;  /* 0x00005003ff0075a7 */ /* 0x000ea40008001104 */
[----:B--2---:R-:W-:Y:S05]  /*5910*/  @!P0 BRA `(.L_x_92) ;  /* 0x0000006c00388947 */ /* 0x004fea0003800000 */
.L_x_176:
[----:B-1----:R-:W-:-:S07]  /*5920*/  MOV R0, UR4 ;  /* 0x0000000400007c02 */ /* 0x002fce0008000f00 */
.L_x_93:
[----:B-1----:R-:W-:-:S04]  /*5930*/  SHF.L.U32 R3, R35, 0x1f, RZ ;  /* 0x0000001f23037819 */ /* 0x002fc800000006ff */
[----:B------:R1:W2:Y:S03]  /*5940*/  SYNCS.PHASECHK.TRANS64.TRYWAIT P0, [R0+URZ+0x58], R3 ;  /* 0x00005803000075a7 */ /* 0x0002a600080011ff */
[----:B--2---:R-:W-:Y:S05]  /*5950*/  @!P0 NANOSLEEP.SYNCS 0x989680 ;  /* 0x009896800000895d */ /* 0x004fea0003900000 */
[----:B------:R-:W2:Y:S02]  /*5960*/  @!P0 SYNCS.PHASECHK.TRANS64 P0, [R0+URZ+0x58], R3 ;  /* 0x00005803000085a7 */ /* 0x000ea400080010ff */
[----:B--2---:R-:W-:Y:S05]  /*5970*/  @P0 EXIT ;  /* 0x000000000000094d */ /* 0x004fea0003800000 */
[----:B------:R-:W-:Y:S05]  /*5980*/  BRA `(.L_x_93) ;  /* 0xfffffffc00e87947 */ /* 0x000fea000383ffff */
.L_x_78:
[----:B------:R-:W-:-:S06]  /*5990*/  UISETP.GE.AND UP0, UPT, UR8, 0x4, UPT ;  /* 0x000000040800788c */ /* 0x000fcc000bf06270 */
[----:B------:R-:W-:-:S13]  /*59a0*/  PLOP3.LUT P0, PT, PT, PT, UP0, 0x80, 0x8 ;  /* 0x000000000008781c */ /* 0x000fda0003f0f008 */
[----:B------:R-:W-:Y:S05]  /*59b0*/  @!P0 EXIT ;  /* 0x000000000000894d */ /* 0x000fea0003800000 */
[----:B------:R-:W-:Y:S01]  /*59c0*/  BAR.SYNC.DEFER_BLOCKING 0x6, 0xa0 ;  /* 0x0182800000007b1d */ /* 0x000fe20000010000 */
[C---:B------:R-:W-:Y:S01]  /*59d0*/  IMAD.SHL.U32 R5, R165.reuse, 0x40, RZ ;  /* 0x00000040a5057824 */ /* 0x040fe200078e00ff */
[C---:B------:R-:W-:Y:S01]  /*59e0*/  LOP3.LUT R157, R165.reuse, 0x1, RZ, 0xc0, !PT ;  /* 0x00000001a59d7812 */ /* 0x040fe200078ec0ff */
[C---:B------:R-:W-:Y:S02]  /*59f0*/  IMAD.U32 R2, R165.reuse, 0x10000, RZ ;  /* 0x00010000a5027824 */ /* 0x040fe400078e00ff */
[----:B------:R-:W-:Y:S01]  /*5a00*/  IMAD.SHL.U32 R156, R165, 0x8, RZ ;  /* 0x00000008a59c7824 */ /* 0x000fe200078e00ff */
[----:B------:R-:W-:Y:S02]  /*5a10*/  UMOV UR49, 0x400 ;  /* 0x0000040000317882 */ /* 0x000fe40000000000 */
[----:B------:R-:W1:Y:S01]  /*5a20*/  LDC R155, c[0x0][0x370] ;  /* 0x0000dc00ff9b7b82 */ /* 0x000e620000000800 */
[----:B------:R-:W-:Y:S01]  /*5a30*/  ULEA UR49, UR37, UR49, 0x18 ;  /* 0x0000003125317291 */ /* 0x000fe2000f8ec0ff */
[----:B------:R-:W-:Y:S01]  /*5a40*/  ISETP.NE.U32.AND P0, PT, R157, 0x1, PT ;  /* 0x000000019d00780c */ /* 0x000fe20003f05070 */
[----:B------:R-:W-:Y:S01]  /*5a50*/  IMAD.MOV.U32 R164, RZ, RZ, 0x2 ;  /* 0x00000002ffa47424 */ /* 0x000fe200078e00ff */
[----:B------:R-:W-:Y:S01]  /*5a60*/  LOP3.LUT R7, R5, 0x1c0, RZ, 0xc0, !PT ;  /* 0x000001c005077812 */ /* 0x000fe200078ec0ff */
[----:B------:R-:W-:Y:S01]  /*5a70*/  UIADD3 UR4, UPT, UPT, UR49, 0x400, URZ ;  /* 0x0000040031047890 */ /* 0x000fe2000fffe0ff */
[----:B------:R-:W-:Y:S01]  /*5a80*/  LOP3.LUT R2, R2, 0x600000, RZ, 0xc0, !PT ;  /* 0x0060000002027812 */ /* 0x000fe200078ec0ff */
[----:B------:R-:W-:Y:S01]  /*5a90*/  IMAD.MOV.U32 R163, RZ, RZ, 0x4 ;  /* 0x00000004ffa37424 */ /* 0x000fe200078e00ff */
[----:B------:R-:W2:Y:S01]  /*5aa0*/  LDC R74, c[0x0][0xf0c] ;  /* 0x0003c300ff4a7b82 */ /* 0x000ea20000000800 */
[----:B------:R-:W-:Y:S01]  /*5ab0*/  R2P PR, R165, 0x6 ;  /* 0x00000006a5007804 */ /* 0x000fe20000000000 */
[----:B------:R-:W-:Y:S01]  /*5ac0*/  IMAD.MOV.U32 R162, RZ, RZ, 0x1 ;  /* 0x00000001ffa27424 */ /* 0x000fe200078e00ff */
[----:B------:R-:W-:Y:S01]  /*5ad0*/  LOP3.LUT R156, R7, 0x38, R156, 0xf8, !PT ;  /* 0x00000038079c7812 */ /* 0x000fe200078ef89c */
[----:B------:R-:W-:Y:S01]  /*5ae0*/  IMAD.MOV.U32 R79, RZ, RZ, RZ ;  /* 0x000000ffff4f7224 */ /* 0x000fe200078e00ff */
[----:B------:R-:W-:Y:S01]  /*5af0*/  P2R R0, PR, RZ, 0x1 ;  /* 0x00000001ff007803 */ /* 0x000fe20000000000 */
[----:B------:R-:W-:Y:S01]  /*5b00*/  IMAD.MOV.U32 R169, RZ, RZ, RZ ;  /* 0x000000ffffa97224 */ /* 0x000fe200078e00ff */
[----:B------:R-:W-:Y:S01]  /*5b10*/  LOP3.LUT R156, R156, 0x1e00, R5, 0xf8, !PT ;  /* 0x00001e009c9c7812 */ /* 0x000fe200078ef805 */
[----:B------:R-:W4:Y:S01]  /*5b20*/  LDC R153, c[0x0][0xf20] ;  /* 0x0003c800ff997b82 */ /* 0x000f220000000800 */
[----:B------:R-:W3:Y:S01]  /*5b30*/  LDS R3, [UR49+0xf0] ;  /* 0x0000f031ff037984 */ /* 0x000ee20008000800 */
[----:B------:R-:W-:Y:S01]  /*5b40*/  LOP3.LUT R165, R165, 0x60, RZ, 0xc0, !PT ;  /* 0x00000060a5a57812 */ /* 0x000fe200078ec0ff */
[----:B------:R-:W-:Y:S01]  /*5b50*/  IMAD.MOV.U32 R161, RZ, RZ, RZ ;  /* 0x000000ffffa17224 */ /* 0x000fe200078e00ff */
[----:B------:R-:W-:Y:S01]  /*5b60*/  SEL R164, R164, 0xfffffffe, !P1 ;  /* 0xfffffffea4a47807 */ /* 0x000fe20004800000 */
[----:B------:R-:W-:Y:S01]  /*5b70*/  IMAD.U32 R159, RZ, RZ, UR4 ;  /* 0x00000004ff9f7e24 */ /* 0x000fe2000f8e00ff */
[----:B------:R-:W-:Y:S01]  /*5b80*/  SEL R163, R163, 0xfffffffc, !P2 ;  /* 0xfffffffca3a37807 */ /* 0x000fe20005000000 */
[----:B------:R-:W1:Y:S01]  /*5b90*/  LDCU.64 UR52, c[0x0][0x348] ;  /* 0x00006900ff3477ac */ /* 0x000e620008000a00 */
[----:B------:R-:W1:Y:S01]  /*5ba0*/  LDC R73, c[0x0][0xf30] ;  /* 0x0003cc00ff497b82 */ /* 0x000e620000000800 */
[----:B------:R-:W1:Y:S01]  /*5bb0*/  LDCU.64 UR38, c[0x0][0xc88] ;  /* 0x00019100ff2677ac */ /* 0x000e620008000a00 */
[----:B------:R-:W1:Y:S06]  /*5bc0*/  LDCU.64 UR40, c[0x0][0xc90] ;  /* 0x00019200ff2877ac */ /* 0x000e6c0008000a00 */
[----:B------:R-:W1:Y:S01]  /*5bd0*/  LDC.64 R148, c[0x0][0xf10] ;  /* 0x0003c400ff947b82 */ /* 0x000e620000000a00 */
[----:B------:R-:W-:Y:S01]  /*5be0*/  UMOV UR50, URZ ;  /* 0x000000ff00327c82 */ /* 0x000fe20008000000 */
[----:B------:R-:W-:-:S06]  /*5bf0*/  UMOV UR51, URZ ;  /* 0x000000ff00337c82 */ /* 0x000fcc0008000000 */
[----:B------:R-:W1:Y:S08]  /*5c00*/  LDC.64 R70, c[0x0][0xf18] ;  /* 0x0003c600ff467b82 */ /* 0x000e700000000a00 */
[----:B------:R-:W1:Y:S08]  /*5c10*/  LDC.64 R68, c[0x0][0xf28] ;  /* 0x0003ca00ff447b82 */ /* 0x000e700000000a00 */
[----:B------:R-:W1:Y:S01]  /*5c20*/  LDC.64 R146, c[0x0][0xcb0] ;  /* 0x00032c00ff927b82 */ /* 0x000e620000000a00 */
[----:B---3--:R-:W-:-:S07]  /*5c30*/  IMAD.IADD R2, R3, 0x1, R2 ;  /* 0x0000000103027824 */ /* 0x008fce00078e0202 */
[----:B------:R-:W3:Y:S08]  /*5c40*/  LDC.64 R144, c[0x0][0xca8] ;  /* 0x00032a00ff907b82 */ /* 0x000ef00000000a00 */
[----:B--2-4-:R-:W1:Y:S02]  /*5c50*/  LDC R154, c[0x0][0x374] ;  /* 0x0000dd00ff9a7b82 */ /* 0x014e640000000800 */
.L_x_138:
[----:B------:R-:W-:Y:S02]  /*5c60*/  LEA R0, R169, UR49, 0x3 ;  /* 0x00000031a9007c11 */ /* 0x000fe4000f8e18ff */
[----:B------:R-:W-:Y:S02]  /*5c70*/  SHF.L.U32 R3, R161, 0x1f, RZ ;  /* 0x0000001fa1037819 */ /* 0x000fe400000006ff */
[----:B-1----:R-:W-:Y:S02]  /*5c80*/  LEA R16, R169, UR49, 0x4 ;  /* 0x00000031a9107c11 */ /* 0x002fe4000f8e20ff */
[----:B------:R-:W2:Y:S02]  /*5c90*/  SYNCS.PHASECHK.TRANS64.TRYWAIT P0, [R0+URZ+0x70], R3 ;  /* 0x00007003000075a7 */ /* 0x000ea400080011ff */
[----:B--23--:R-:W-:Y:S05]  /*5ca0*/  @!P0 BRA `(.L_x_94) ;  /* 0x00000068006c8947 */ /* 0x00cfea0003800000 */
.L_x_177:
[----:B------:R-:W4:Y:S01]  /*5cb0*/  LDC.64 R14, c[0x0][0xf10] ;  /* 0x0003c400ff0e7b82 */ /* 0x000f220000000a00 */
[----:B------:R-:W3:Y:S01]  /*5cc0*/  LDS.128 R16, [R16+0xd0] ;  /* 0x0000d00010107984 */ /* 0x000ee20000000c00 */
[----:B-1----:R-:W-:Y:S01]  /*5cd0*/  ISETP.NE.AND P1, PT, R73, 0x1, PT ;  /* 0x000000014900780c */ /* 0x002fe20003f25270 */
[----:B--2---:R-:W-:Y:S01]  /*5ce0*/  VIADD R0, R0, 0x80 ;  /* 0x0000008000007836 */ /* 0x004fe20000000000 */
[----:B------:R-:W-:Y:S04]  /*5cf0*/  ISETP.GE.AND P0, PT, R72, 0x1, PT ;  /* 0x000000014800780c */ /* 0x000fe80003f06270 */
[----:B------:R-:W1:Y:S01]  /*5d00*/  LDC.64 R12, c[0x0][0xf18] ;  /* 0x0003c600ff0c7b82 */ /* 0x000e620000000a00 */
[----:B------:R-:W-:Y:S01]  /*5d10*/  PRMT R0, RZ, 0x654, R0 ;  /* 0x00000654ff007816 */ /* 0x000fe20000000000 */
[----:B------:R-:W-:Y:S01]  /*5d20*/  @!PT LDS RZ, [RZ] ;  /* 0x00000000fffff984 */ /* 0x000fe20000000800 */
[----:B------:R-:W-:Y:S01]  /*5d30*/  @!PT LDS RZ, [RZ] ;  /* 0x00000000fffff984 */ /* 0x000fe20000000800 */
[----:B------:R-:W-:Y:S01]  /*5d40*/  @!PT LDS RZ, [RZ] ;  /* 0x00000000fffff984 */ /* 0x000fe20000000800 */
[----:B------:R-:W-:Y:S01]  /*5d50*/  @!PT LDS RZ, [RZ] ;  /* 0x00000000fffff984 */ /* 0x000fe20000000800 */
[----:B------:R2:W-:Y:S06]  /*5d60*/  MEMBAR.ALL.CTA ;  /* 0x0000000000007992 */ /* 0x0005ec0000008000 */
[----:B--2---:R-:W2:Y:S01]  /*5d70*/  FENCE.VIEW.ASYNC.S ;  /* 0x00000000000073c6 */ /* 0x004ea20000000000 */
[----:B------:R-:W1:Y:S08]  /*5d80*/  @!P1 LDC R11, c[0x0][0xf20] ;  /* 0x0003c800ff0b9b82 */ /* 0x000e700000000800 */
[----:B------:R-:W1:Y:S01]  /*5d90*/  @!P1 LDC R10, c[0x0][0xf0c] ;  /* 0x0003c300ff0a9b82 */ /* 0x000e620000000800 */
[----:B--2---:R2:W-:Y:S01]  /*5da0*/  SYNCS.ARRIVE.TRANS64.RED.A1T0 RZ, [R0+URZ], RZ ;  /* 0x000000ff00ff79a7 */ /* 0x0045e200081004ff */
[----:B---3--:R-:W-:Y:S04]  /*5db0*/  LOP3.LUT P4, RZ, R18, 0x1, RZ, 0xc0, !PT ;  /* 0x0000000112ff7812 */ /* 0x008fe8000788c0ff */
[----:B------:R-:W-:Y:S09]  /*5dc0*/  P2R R166, PR, RZ, 0x10 ;  /* 0x00000010ffa67803 */ /* 0x000ff20000000000 */
[----:B------:R-:W-:Y:S02]  /*5dd0*/  @P4 MOV R77, R16 ;  /* 0x00000010004d4202 */ /* 0x000fe40000000f00 */
[----:B------:R-:W-:Y:S01]  /*5de0*/  @P4 LOP3.LUT R75, R17, 0xffff, RZ, 0xc0, !PT ;  /* 0x0000ffff114b4812 */ /* 0x000fe200078ec0ff */
[----:B--2-4-:R-:W-:Y:S06]  /*5df0*/  @!P0 BRA `(.L_x_95) ;  /* 0x0000000000a48947 */ /* 0x014fec0003800000 */
        /* <DEDUP_REMOVED lines=10> */
[----:B------:R-:W-:Y:S03]  /*5ea0*/  SEL R7, R155, R22, !P3 ;  /* 0x000000169b077207 */ /* 0x000fe60005800000 */
[-C--:B------:R-:W-:Y:S01]  /*5eb0*/  IMAD.HI.U32 R22, R3, R68.reuse, RZ ;  /* 0x0000004403167227 */ /* 0x080fe200078e00ff */
[----:B------:R-:W-:Y:S03]  /*5ec0*/  SHF.R.U32.HI R26, RZ, R149, R26 ;  /* 0x00000095ff1a7219 */ /* 0x000fe6000001161a */
[----:B------:R-:W-:Y:S01]  /*5ed0*/  IMAD.HI.U32 R24, R7, R68, RZ ;  /* 0x0000004407187227 */ /* 0x000fe200078e00ff */
[----:B------:R-:W-:Y:S02]  /*5ee0*/  @P2 SHF.R.U32.HI R3, RZ, R69, R22 ;  /* 0x00000045ff032219 */ /* 0x000fe40000011616 */
[----:B------:R-:W-:Y:S02]  /*5ef0*/  SHF.R.U32.HI R22, RZ, R153, R28 ;  /* 0x00000099ff167219 */ /* 0x000fe4000001161c */
[----:B------:R-:W-:Y:S01]  /*5f00*/  @P2 SHF.R.U32.HI R7, RZ, R69, R24 ;  /* 0x00000045ff072219 */ /* 0x000fe20000011618 */
[C---:B------:R-:W-:Y:S01]  /*5f10*/  IMAD R4, R72.reuse, R3, RZ ;  /* 0x0000000348047224 */ /* 0x040fe200078e02ff */
[----:B------:R-:W-:Y:S02]  /*5f20*/  SEL R5, R75, R22, !P0 ;  /* 0x000000164b057207 */ /* 0x000fe40004000000 */
[----:B------:R-:W-:Y:S01]  /*5f30*/  SEL R3, R77, R26, !P3 ;  /* 0x0000001a4d037207 */ /* 0x000fe20005800000 */
[----:B------:R-:W-:Y:S01]  /*5f40*/  IMAD R6, R72, R7, RZ ;  /* 0x0000000748067224 */ /* 0x000fe200078e02ff */
[C---:B------:R-:W-:Y:S01]  /*5f50*/  ISETP.GE.AND P0, PT, R5.reuse, R4, PT ;  /* 0x000000040500720c */ /* 0x040fe20003f06270 */
[----:B------:R-:W-:Y:S03]  /*5f60*/  IMAD.HI.U32 R8, R5, R68, RZ ;  /* 0x0000004405087227 */ /* 0x000fe600078e00ff */
[----:B------:R-:W-:Y:S01]  /*5f70*/  ISETP.GE.OR P0, PT, R3, R6, P0 ;  /* 0x000000060300720c */ /* 0x000fe20000706670 */
[----:B------:R-:W-:Y:S01]  /*5f80*/  IMAD.MOV R6, RZ, RZ, -R3 ;  /* 0x000000ffff067224 */ /* 0x000fe200078e0a03 */
[-C--:B------:R-:W-:Y:S03]  /*5f90*/  SHF.R.U32.HI R8, RZ, R69.reuse, R8 ;  /* 0x00000045ff087219 */ /* 0x080fe60000011608 */
[----:B------:R-:W-:Y:S01]  /*5fa0*/  IMAD R77, R74, R6, R77 ;  /* 0x000000064a4d7224 */ /* 0x000fe200078e024d */
[----:B------:R-:W-:Y:S05]  /*5fb0*/  SEL R9, R5, R8, !P2 ;  /* 0x0000000805097207 */ /* 0x000fea0005000000 */
[----:B------:R-:W-:Y:S02]  /*5fc0*/  IMAD.MOV R8, RZ, RZ, -R9 ;  /* 0x000000ffff087224 */ /* 0x000fe400078e0a09 */
[C---:B------:R-:W-:Y:S04]  /*5fd0*/  @!P0 IMAD.HI.U32 R4, R3.reuse, R68, RZ ;  /* 0x0000004403048227 */ /* 0x040fe800078e00ff */
[----:B------:R-:W-:Y:S01]  /*5fe0*/  IMAD R8, R72, R8, R5 ;  /* 0x0000000848087224 */ /* 0x000fe200078e0205 */
[----:B------:R-:W-:Y:S04]  /*5ff0*/  @!P0 SHF.R.U32.HI R4, RZ, R69, R4 ;  /* 0x00000045ff048219 */ /* 0x000fe80000011604 */
[----:B------:R-:W-:Y:S02]  /*6000*/  @!P0 SEL R0, R3, R4, !P2 ;  /* 0x0000000403008207 */ /* 0x000fe40005000000 */
[----:B------:R-:W-:Y:S02]  /*6010*/  IADD3 R4, PT, PT, -R5, RZ, RZ ;  /* 0x000000ff05047210 */ /* 0x000fe40007ffe1ff */
[----:B------:R-:W-:Y:S01]  /*6020*/  @!P0 IADD3 R9, PT, PT, R9, -R0, RZ ;  /* 0x8000000009098210 */ /* 0x000fe20007ffe0ff */
[----:B------:R-:W-:Y:S02]  /*6030*/  @!P0 IMAD R0, R7, R8, R0 ;  /* 0x0000000807008224 */ /* 0x000fe400078e0200 */
[----:B------:R-:W-:Y:S02]  /*6040*/  IMAD R75, R70, R4, R75 ;  /* 0x00000004464b7224 */ /* 0x000fe400078e024b */
[----:B------:R-:W-:Y:S02]  /*6050*/  @!P0 IMAD R5, R9, R72, R3 ;  /* 0x0000004809058224 */ /* 0x000fe400078e0203 */
[----:B------:R-:W-:Y:S04]  /*6060*/  @!P0 IMAD.MOV.U32 R3, RZ, RZ, R0 ;  /* 0x000000ffff038224 */ /* 0x000fe800078e0000 */
[----:B------:R-:W-:Y:S02]  /*6070*/  IMAD R77, R3, R74, R77 ;  /* 0x0000004a034d7224 */ /* 0x000fe400078e024d */
[----:B------:R-:W-:Y:S07]  /*6080*/  IMAD R75, R5, R70, R75 ;  /* 0x00000046054b7224 */ /* 0x000fee00078e024b */
.L_x_95:
[----:B-1----:R-:W-:Y:S01]  /*6090*/  @!P1 IMAD.HI.U32 R4, R75, R13, RZ ;  /* 0x0000000d4b049227 */ /* 0x002fe200078e00ff */
[----:B------:R-:W-:Y:S01]  /*60a0*/  @!P1 ISETP.NE.AND P0, PT, R12, 0x1, PT ;  /* 0x000000010c00980c */ /* 0x000fe20003f05270 */
[----:B------:R-:W-:Y:S01]  /*60b0*/  USHF.L.U32 UR46, UR20, 0x7, URZ ;  /* 0x00000007142e7899 */ /* 0x000fe200080006ff */
[----:B------:R-:W-:Y:S01]  /*60c0*/  @!P1 ISETP.NE.AND P2, PT, R10, 0x1, PT ;  /* 0x000000010a00980c */ /* 0x000fe20003f45270 */
[----:B------:R-:W-:Y:S01]  /*60d0*/  @!P1 IMAD.HI.U32 R0, R77, R14, RZ ;  /* 0x0000000e4d009227 */ /* 0x000fe200078e00ff */
[----:B------:R-:W-:Y:S01]  /*60e0*/  @!P1 SHF.R.U32.HI R4, RZ, R11, R4 ;  /* 0x0000000bff049219 */ /* 0x000fe20000011604 */
[----:B------:R-:W-:Y:S01]  /*60f0*/  BSSY.RECONVERGENT B6, `(.L_x_96) ;  /* 0x000002c000067945 */ /* 0x000fe20003800200 */
[----:B------:R-:W-:Y:S01]  /*6100*/  @P4 SHF.R.U32.HI R160, RZ, 0x10, R17 ;  /* 0x00000010ffa04819 */ /* 0x000fe20000011611 */
[----:B------:R-:W-:Y:S01]  /*6110*/  VIADD R169, R169, 0x1 ;  /* 0x00000001a9a97836 */ /* 0x000fe20000000000 */
[----:B------:R-:W-:Y:S01]  /*6120*/  @!P1 SEL R3, R75, R4, !P0 ;  /* 0x000000044b039207 */ /* 0x000fe20004000000 */
[----:B------:R-:W-:Y:S01]  /*6130*/  IMAD.SHL.U32 R168, R20, 0x100, RZ ;  /* 0x0000010014a87824 */ /* 0x000fe200078e00ff */
[----:B------:R-:W-:Y:S02]  /*6140*/  @!P1 SHF.R.U32.HI R0, RZ, R15, R0 ;  /* 0x0000000fff009219 */ /* 0x000fe40000011600 */
[----:B------:R-:W-:Y:S02]  /*6150*/  LOP3.LUT P0, RZ, R159, 0x3f0, RZ, 0xc0, !PT ;  /* 0x000003f09fff7812 */ /* 0x000fe4000780c0ff */
[----:B------:R-:W-:Y:S05]  /*6160*/  @!P1 SEL R4, R77, R0, !P2 ;  /* 0x000000004d049207 */ /* 0x000fea0005000000 */
[----:B------:R-:W-:Y:S02]  /*6170*/  @!P1 IMAD.IADD R0, R3, 0x1, -R4 ;  /* 0x0000000103009824 */ /* 0x000fe400078e0a04 */
[----:B------:R-:W-:Y:S02]  /*6180*/  @!P1 IMAD.IADD R3, R4, 0x1, -R3 ;  /* 0x0000000104039824 */ /* 0x000fe400078e0a03 */
[----:B------:R-:W-:Y:S02]  /*6190*/  @!P1 IMAD R77, R0, R10, R77 ;  /* 0x0000000a004d9224 */ /* 0x000fe400078e024d */
[----:B------:R-:W-:Y:S01]  /*61a0*/  @!P1 IMAD R75, R3, R12, R75 ;  /* 0x0000000c034b9224 */ /* 0x000fe200078e024b */
[----:B------:R-:W-:Y:S06]  /*61b0*/  @!P0 BRA `(.L_x_97) ;  /* 0x00000000007c8947 */ /* 0x000fec0003800000 */
[----:B------:R-:W1:Y:S01]  /*61c0*/  LDCU.64 UR8, c[0x4][0x80] ;  /* 0x01001000ff0877ac */ /* 0x000e620008000a00 */
[----:B------:R-:W-:Y:S01]  /*61d0*/  MOV R16, 0x0 ;  /* 0x0000000000107802 */ /* 0x000fe20000000f00 */
[----:B------:R-:W-:Y:S02]  /*61e0*/  HFMA2 R12, -RZ, RZ, 0, 5.9604644775390625e-08 ;  /* 0x00000001ff0c7431 */ /* 0x000fe400000001ff */
[----:B------:R-:W-:Y:S01]  /*61f0*/  IMAD.MOV.U32 R8, RZ, RZ, 0x70 ;  /* 0x00000070ff087424 */ /* 0x000fe200078e00ff */
[----:B------:R2:W3:Y:S01]  /*6200*/  LDC.64 R14, c[0x4][R16] ;  /* 0x01000000100e7b82 */ /* 0x0004e20000000a00 */
[----:B------:R-:W4:Y:S01]  /*6210*/  LDCU.64 UR6, c[0x4][0x88] ;  /* 0x01001100ff0677ac */ /* 0x000f220008000a00 */
[----:B------:R-:W-:Y:S01]  /*6220*/  IMAD.MOV.U32 R13, RZ, RZ, RZ ;  /* 0x000000ffff0d7224 */ /* 0x000fe200078e00ff */
[----:B------:R-:W2:Y:S01]  /*6230*/  LDCU.64 UR4, c[0x4][0x8] ;  /* 0x01000100ff0477ac */ /* 0x000ea20008000a00 */
[----:B-1----:R-:W-:Y:S01]  /*6240*/  MOV R5, UR9 ;  /* 0x0000000900057c02 */ /* 0x002fe20008000f00 */
[----:B------:R-:W-:Y:S01]  /*6250*/  IMAD.U32 R4, RZ, RZ, UR8 ;  /* 0x00000008ff047e24 */ /* 0x000fe2000f8e00ff */
[----:B----4-:R-:W-:Y:S01]  /*6260*/  MOV R7, UR7 ;  /* 0x0000000700077c02 */ /* 0x010fe20008000f00 */
[----:B------:R-:W-:Y:S01]  /*6270*/  IMAD.U32 R6, RZ, RZ, UR6 ;  /* 0x00000006ff067e24 */ /* 0x000fe2000f8e00ff */
[----:B--2---:R-:W-:Y:S01]  /*6280*/  MOV R11, UR5 ;  /* 0x00000005000b7c02 */ /* 0x004fe20008000f00 */
[----:B------:R-:W-:Y:S02]  /*6290*/  IMAD.U32 R10, RZ, RZ, UR4 ;  /* 0x00000004ff0a7e24 */ /* 0x000fe4000f8e00ff */
[----:B------:R-:W-:Y:S07]  /*62a0*/  LEPC R20, `(.L_x_98) ;  /* 0x000000001014794e */ /* 0x000fee0000000000 */
[----:B---3-5:R-:W-:Y:S05]  /*62b0*/  CALL.ABS.NOINC R14 ;  /* 0x000000000e007343 */ /* 0x028fea0003c00000 */
.L_x_98:
[----:B------:R-:W1:Y:S01]  /*62c0*/  LDCU.64 UR8, c[0x4][0x80] ;  /* 0x01001000ff0877ac */ /* 0x000e620008000a00 */
[----:B------:R-:W2:Y:S01]  /*62d0*/  LDC.64 R16, c[0x4][R16] ;  /* 0x0100000010107b82 */ /* 0x000ea20000000a00 */
[----:B------:R-:W-:Y:S02]  /*62e0*/  HFMA2 R12, -RZ, RZ, 0, 5.9604644775390625e-08 ;  /* 0x00000001ff0c7431 */ /* 0x000fe400000001ff */
[----:B------:R-:W-:Y:S02]  /*62f0*/  IMAD.MOV.U32 R8, RZ, RZ, 0x70 ;  /* 0x00000070ff087424 */ /* 0x000fe400078e00ff */
[----:B------:R-:W-:Y:S01]  /*6300*/  IMAD.MOV.U32 R13, RZ, RZ, RZ ;  /* 0x000000ffff0d7224 */ /* 0x000fe200078e00ff */
[----:B------:R-:W3:Y:S01]  /*6310*/  LDCU.64 UR6, c[0x4][0x88] ;  /* 0x01001100ff0677ac */ /* 0x000ee20008000a00 */
[----:B------:R-:W4:Y:S01]  /*6320*/  LDCU.64 UR4, c[0x4][0x8] ;  /* 0x01000100ff0477ac */ /* 0x000f220008000a00 */
[----:B-1----:R-:W-:Y:S02]  /*6330*/  MOV R4, UR8 ;  /* 0x0000000800047c02 */ /* 0x002fe40008000f00 */
[----:B------:R-:W-:Y:S02]  /*6340*/  MOV R5, UR9 ;  /* 0x0000000900057c02 */ /* 0x000fe40008000f00 */
[----:B---3--:R-:W-:Y:S01]  /*6350*/  MOV R7, UR7 ;  /* 0x0000000700077c02 */ /* 0x008fe20008000f00 */
[----:B------:R-:W-:Y:S01]  /*6360*/  IMAD.U32 R6, RZ, RZ, UR6 ;  /* 0x00000006ff067e24 */ /* 0x000fe2000f8e00ff */
[----:B----4-:R-:W-:Y:S01]  /*6370*/  MOV R11, UR5 ;  /* 0x00000005000b7c02 */ /* 0x010fe20008000f00 */
[----:B------:R-:W-:Y:S02]  /*6380*/  IMAD.U32 R10, RZ, RZ, UR4 ;  /* 0x00000004ff0a7e24 */ /* 0x000fe4000f8e00ff */
[----:B------:R-:W-:Y:S07]  /*6390*/  LEPC R20, `(.L_x_97) ;  /* 0x000000001014794e */ /* 0x000fee0000000000 */
[----:B--2---:R-:W-:Y:S05]  /*63a0*/  CALL.ABS.NOINC R16 ;  /* 0x0000000010007343 */ /* 0x004fea0003c00000 */
.L_x_97:
[----:B------:R-:W-:Y:S05]  /*63b0*/  BSYNC.RECONVERGENT B6 ;  /* 0x0000000000067941 */ /* 0x000fea0003800200 */
.L_x_96:
[----:B------:R-:W-:Y:S01]  /*63c0*/  ISETP.NE.U32.AND P4, PT, R146, RZ, PT ;  /* 0x000000ff9200720c */ /* 0x000fe20003f85070 */
[----:B------:R-:W-:Y:S01]  /*63d0*/  UISETP.NE.AND UP2, UPT, UR48, URZ, UPT ;  /* 0x000000ff3000728c */ /* 0x000fe2000bf45270 */
[----:B------:R-:W-:Y:S01]  /*63e0*/  ISETP.NE.U32.AND P2, PT, RZ, UR38, PT ;  /* 0x00000026ff007c0c */ /* 0x000fe2000bf45070 */
[----:B------:R-:W-:Y:S01]  /*63f0*/  UISETP.NE.U32.AND UP1, UPT, UR40, URZ, UPT ;  /* 0x000000ff2800728c */ /* 0x000fe2000bf25070 */
[----:B------:R-:W-:Y:S01]  /*6400*/  ISETP.NE.AND.EX P4, PT, R147, RZ, PT, P4 ;  /* 0x000000ff9300720c */ /* 0x000fe20003f85340 */
[----:B------:R-:W-:Y:S01]  /*6410*/  UPLOP3.LUT UP0, UPT, UPT, UPT, UPT, 0x40, 0x4 ;  /* 0x000000000004789c */ /* 0x000fe20003f0e870 */
[----:B------:R-:W-:Y:S01]  /*6420*/  ISETP.NE.AND.EX P2, PT, RZ, UR39, PT, P2 ;  /* 0x00000027ff007c0c */ /* 0x000fe2000bf45320 */
[----:B------:R-:W-:Y:S01]  /*6430*/  UISETP.NE.AND.EX UP1, UPT, UR41, URZ, UPT, UP1 ;  /* 0x000000ff2900728c */ /* 0x000fe2000bf25310 */
[----:B------:R-:W-:Y:S04]  /*6440*/  PLOP3.LUT P1, PT, PT, PT, UP2, 0x80, 0x8 ;  /* 0x000000000008781c */ /* 0x000fe80003f2f028 */
[----:B------:R-:W-:Y:S06]  /*6450*/  @UP2 UPLOP3.LUT UP0, UPT, UPT, UPT, UP1, 0x80, 0x8 ;  /* 0x000000000008289c */ /* 0x000fec0003f0f010 */
[----:B------:R-:W-:Y:S01]  /*6460*/  PLOP3.LUT P0, PT, PT, PT, UP0, 0x80, 0x8 ;  /* 0x000000000008781c */ /* 0x000fe20003f0f008 */
[----:B------:R-:W-:Y:S01]  /*6470*/  @!UPT UIADD3 URZ, UPT, UPT, URZ, URZ, URZ ;  /* 0x000000fffffff290 */ /* 0x000fe2000fffe0ff */
[----:B------:R-:W-:Y:S11]  /*6480*/  BRA.U !UP1, `(.L_x_99) ;  /* 0x0000000109387547 */ /* 0x000ff6000b800000 */
[----:B------:R-:W-:Y:S01]  /*6490*/  UISETP.NE.U32.AND UP0, UPT, UR38, URZ, UPT ;  /* 0x000000ff2600728c */ /* 0x000fe2000bf05070 */
[----:B------:R-:W-:Y:S02]  /*64a0*/  HFMA2 R0, -RZ, RZ, 0, 5.9604644775390625e-08 ;  /* 0x00000001ff007431 */ /* 0x000fe400000001ff */
[----:B------:R-:W-:Y:S01]  /*64b0*/  IMAD.MOV.U32 R151, RZ, RZ, 0x1 ;  /* 0x00000001ff977424 */ /* 0x000fe200078e00ff */
[----:B------:R-:W-:Y:S06]  /*64c0*/  UISETP.NE.AND.EX UP0, UPT, UR39, URZ, UPT, UP0 ;  /* 0x000000ff2700728c */ /* 0x000fec000bf05300 */
[----:B------:R-:W-:Y:S05]  /*64d0*/  PLOP3.LUT P3, PT, PT, PT, UP0, 0x80, 0x8 ;  /* 0x000000000008781c */ /* 0x000fea0003f6f008 */
[----:B------:R-:W1:Y:S01]  /*64e0*/  @UP0 LDCU.64 UR6, c[0x0][0xc88] ;  /* 0x00019100ff0607ac */ /* 0x000e620008000a00 */
[----:B------:R-:W-:Y:S07]  /*64f0*/  @UP0 UIMAD UR4, UR36, UR40, URZ ;  /* 0x00000028240402a4 */ /* 0x000fee000f8e02ff */
[----:B------:R-:W-:Y:S01]  /*6500*/  @!P3 PRMT R151, R0, 0x7610, R151 ;  /* 0x000076100097b816 */ /* 0x000fe20000000097 */
[----:B-1----:R-:W-:Y:S03]  /*6510*/  @UP0 UIMAD.WIDE UR6, UR4, 0x4, UR6 ;  /* 0x00000004040608a5 */ /* 0x002fe6000f8e0206 */
[----:B------:R-:W1:Y:S03]  /*6520*/  @!UP0 LDCU UR4, c[0x0][0xc80] ;  /* 0x00019000ff0487ac */ /* 0x000e660008000800 */
[----:B------:R-:W-:Y:S01]  /*6530*/  IMAD.U32 R4, RZ, RZ, UR6 ;  /* 0x00000006ff047e24 */ /* 0x000fe2000f8e00ff */
[----:B------:R-:W-:Y:S05]  /*6540*/  MOV R5, UR7 ;  /* 0x0000000700057c02 */ /* 0x000fea0008000f00 */
[----:B-----5:R2:W5:Y:S02]  /*6550*/  @P3 LDG.E R83, desc[UR42][R4.64] ;  /* 0x0000002a04533981 */ /* 0x020564000c1e1900 */
[----:B-12---:R-:W-:Y:S02]  /*6560*/  @!P3 IMAD.U32 R83, RZ, RZ, UR4 ;  /* 0x00000004ff53be24 */ /* 0x006fe4000f8e00ff */
.L_x_99:
[----:B------:R-:W-:Y:S05]  /*6570*/  @!P4 BRA `(.L_x_100) ;  /* 0x000000000020c947 */ /* 0x000fea0003800000 */
[----:B------:R-:W-:Y:S04]  /*6580*/  ISETP.NE.U32.AND P3, PT, R144, RZ, PT ;  /* 0x000000ff9000720c */ /* 0x000fe80003f65070 */
[----:B------:R-:W-:Y:S11]  /*6590*/  ISETP.NE.AND.EX P3, PT, R145, RZ, PT, P3 ;  /* 0x000000ff9100720c */ /* 0x000ff60003f65330 */
[----:B------:R-:W-:Y:S02]  /*65a0*/  @!UPT UIADD3 URZ, UPT, UPT, URZ, URZ, URZ ;  /* 0x000000fffffff290 */ /* 0x000fe4000fffe0ff */
[----:B------:R-:W1:Y:S01]  /*65b0*/  @P3 LDC.64 R4, c[0x0][0xca8] ;  /* 0x00032a00ff043b82 */ /* 0x000e620000000a00 */
[----:B------:R-:W-:Y:S04]  /*65c0*/  @P3 IMAD R0, R146, UR36, RZ ;  /* 0x0000002492003c24 */ /* 0x000fe8000f8e02ff */
[----:B-1----:R-:W-:Y:S05]  /*65d0*/  @P3 IMAD.WIDE R4, R0, 0x4, R4 ;  /* 0x0000000400043825 */ /* 0x002fea00078e0204 */
[----:B-----5:R1:W5:Y:S02]  /*65e0*/  @P3 LDG.E R76, desc[UR42][R4.64] ;  /* 0x0000002a044c3981 */ /* 0x020364000c1e1900 */
[----:B-1----:R-:W2:Y:S02]  /*65f0*/  @!P3 LDC R76, c[0x0][0xca0] ;  /* 0x00032800ff4cbb82 */ /* 0x002ea40000000800 */
.L_x_100:
[----:B-----5:R-:W-:Y:S01]  /*6600*/  FSETP.NEU.AND P3, PT, R83, RZ, PT ;  /* 0x000000ff5300720b */ /* 0x020fe20003f6d000 */
[----:B------:R-:W-:Y:S01]  /*6610*/  IMAD.SHL.U32 R178, R156, 0x2, RZ ;  /* 0x000000029cb27824 */ /* 0x000fe200078e00ff */
[----:B------:R-:W-:Y:S01]  /*6620*/  SEL R5, RZ, 0xffffffff, P2 ;  /* 0xffffffffff057807 */ /* 0x000fe20001000000 */
[----:B------:R-:W-:Y:S01]  /*6630*/  IMAD.SHL.U32 R86, R163, 0x10, RZ ;  /* 0x00000010a3567824 */ /* 0x000fe200078e00ff */
[----:B------:R-:W-:Y:S01]  /*6640*/  @P1 LOP3.LUT P2, RZ, R151, 0xff, RZ, 0xc0, !PT ;  /* 0x000000ff97ff1812 */ /* 0x000fe2000784c0ff */
[----:B------:R-:W-:Y:S01]  /*6650*/  VIADD R177, R178, UR49 ;  /* 0x00000031b2b17c36 */ /* 0x000fe20008000000 */
[----:B------:R-:W-:Y:S01]  /*6660*/  @P1 SEL R0, RZ, 0xffffffff, P3 ;  /* 0xffffffffff001807 */ /* 0x000fe20001800000 */
[----:B------:R-:W-:Y:S01]  /*6670*/  IMAD.MOV.U32 R106, RZ, RZ, -0x10 ;  /* 0xfffffff0ff6a7424 */ /* 0x000fe200078e00ff */
[----:B------:R-:W-:Y:S01]  /*6680*/  LOP3.LUT R162, R162, 0x1, RZ, 0x3c, !PT ;  /* 0x00000001a2a27812 */ /* 0x000fe200078e3cff */
[----:B------:R-:W-:Y:S01]  /*6690*/  IMAD.SHL.U32 R104, R164, 0x10, RZ ;  /* 0x00000010a4687824 */ /* 0x000fe200078e00ff */
[----:B------:R-:W-:Y:S01]  /*66a0*/  @P0 SEL R0, R5, R0, !P2 ;  /* 0x0000000005000207 */ /* 0x000fe20005000000 */
[----:B------:R-:W-:Y:S01]  /*66b0*/  IMAD.IADD R173, R177, 0x1, R86 ;  /* 0x00000001b1ad7824 */ /* 0x000fe200078e0256 */
[----:B------:R-:W-:Y:S01]  /*66c0*/  SHF.L.U32 R3, R79, 0x1f, RZ ;  /* 0x0000001f4f037819 */ /* 0x000fe200000006ff */
[----:B------:R-:W-:Y:S01]  /*66d0*/  IMAD.IADD R176, R177, 0x1, R104 ;  /* 0x00000001b1b07824 */ /* 0x000fe200078e0268 */
[----:B------:R-:W-:Y:S01]  /*66e0*/  @P1 LOP3.LUT R0, R0, 0x1, RZ, 0xc0, !PT ;  /* 0x0000000100001812 */ /* 0x000fe200078ec0ff */
[--C-:B------:R-:W-:Y:S01]  /*66f0*/  IMAD.IADD R171, R104, 0x1, R173.reuse ;  /* 0x0000000168ab7824 */ /* 0x100fe200078e02ad */
[----:B------:R-:W-:Y:S01]  /*6700*/  PLOP3.LUT P0, PT, PT, PT, UP1, 0x80, 0x8 ;  /* 0x000000000008781c */ /* 0x000fe20003f0f018 */
[----:B------:R-:W-:Y:S01]  /*6710*/  BSSY B1, `(.L_x_101) ;  /* 0x000004b000017945 */ /* 0x000fe20003800000 */
[----:B------:R-:W-:Y:S01]  /*6720*/  ISETP.NE.U32.OR P4, PT, R0, 0x1, !P1 ;  /* 0x000000010000780c */ /* 0x000fe20004f85470 */
[----:B------:R-:W-:Y:S01]  /*6730*/  IMAD.MOV.U32 R107, RZ, RZ, 0x1 ;  /* 0x00000001ff6b7424 */ /* 0x000fe200078e00ff */
[----:B------:R-:W-:Y:S01]  /*6740*/  SEL R0, RZ, 0xffffffff, P3 ;  /* 0xffffffffff007807 */ /* 0x000fe20001800000 */
[----:B------:R-:W-:Y:S01]  /*6750*/  IMAD R78, R79, 0xc0, R2 ;  /* 0x000000c04f4e7824 */ /* 0x000fe200078e0202 */
[----:B------:R-:W-:Y:S01]  /*6760*/  LOP3.LUT P3, R167, R151, 0xff, RZ, 0xc0, !PT ;  /* 0x000000ff97a77812 */ /* 0x000fe2000786c0ff */
[----:B------:R-:W-:Y:S01]  /*6770*/  IMAD.MOV.U32 R105, RZ, RZ, RZ ;  /* 0x000000ffff697224 */ /* 0x000fe200078e00ff */
[----:B------:R-:W-:Y:S02]  /*6780*/  P2R R174, PR, RZ, 0x10 ;  /* 0x00000010ffae7803 */ /* 0x000fe40000000000 */
[----:B------:R-:W-:Y:S02]  /*6790*/  CS2R R142, SRZ ;  /* 0x00000000008e7805 */ /* 0x000fe4000001ff00 */
[----:B------:R-:W-:Y:S02]  /*67a0*/  CS2R R140, SRZ ;  /* 0x00000000008c7805 */ /* 0x000fe4000001ff00 */
[----:B------:R-:W-:Y:S02]  /*67b0*/  CS2R R134, SRZ ;  /* 0x0000000000867805 */ /* 0x000fe4000001ff00 */
[----:B------:R-:W-:Y:S02]  /*67c0*/  CS2R R132, SRZ ;  /* 0x0000000000847805 */ /* 0x000fe4000001ff00 */
[----:B------:R-:W-:Y:S02]  /*67d0*/  @P0 SEL R0, R5, R0, !P3 ;  /* 0x0000000005000207 */ /* 0x000fe40005800000 */
[----:B------:R-:W-:Y:S02]  /*67e0*/  CS2R R126, SRZ ;  /* 0x00000000007e7805 */ /* 0x000fe4000001ff00 */
[----:B------:R-:W-:Y:S02]  /*67f0*/  @P4 SHF.L.U32 R4, R162, 0x1f, RZ ;  /* 0x0000001fa2044819 */ /* 0x000fe400000006ff */
[----:B------:R-:W-:Y:S02]  /*6800*/  CS2R R124, SRZ ;  /* 0x00000000007c7805 */ /* 0x000fe4000001ff00 */
[----:B------:R-:W-:Y:S02]  /*6810*/  LOP3.LUT R0, R0, 0x1, RZ, 0xc0, !PT ;  /* 0x0000000100007812 */ /* 0x000fe400078ec0ff */
[----:B------:R-:W-:Y:S01]  /*6820*/  CS2R R118, SRZ ;  /* 0x0000000000767805 */ /* 0x000fe2000001ff00 */
[----:B------:R-:W1:Y:S01]  /*6830*/  @P4 SYNCS.PHASECHK.TRANS64.TRYWAIT P2, [UR49+0x20], R4 ;  /* 0x00002004ff0045a7 */ /* 0x000e620008041131 */
[----:B------:R-:W-:Y:S02]  /*6840*/  ISETP.NE.AND P0, PT, R79, RZ, PT ;  /* 0x000000ff4f00720c */ /* 0x000fe40003f05270 */
[----:B------:R-:W-:Y:S02]  /*6850*/  CS2R R116, SRZ ;  /* 0x0000000000747805 */ /* 0x000fe4000001ff00 */
[----:B------:R-:W-:Y:S02]  /*6860*/  ISETP.NE.U32.AND P3, PT, R0, 0x1, PT ;  /* 0x000000010000780c */ /* 0x000fe40003f65070 */
[----:B------:R-:W-:Y:S02]  /*6870*/  CS2R R110, SRZ ;  /* 0x00000000006e7805 */ /* 0x000fe4000001ff00 */
[----:B------:R-:W-:Y:S02]  /*6880*/  CS2R R108, SRZ ;  /* 0x00000000006c7805 */ /* 0x000fe4000001ff00 */
[----:B------:R-:W-:Y:S02]  /*6890*/  CS2R R102, SRZ ;  /* 0x0000000000667805 */ /* 0x000fe4000001ff00 */
[----:B------:R-:W-:Y:S02]  /*68a0*/  P2R R112, PR, RZ, 0x8 ;  /* 0x00000008ff707803 */ /* 0x000fe40000000000 */
[----:B------:R-:W-:Y:S02]  /*68b0*/  CS2R R100, SRZ ;  /* 0x0000000000647805 */ /* 0x000fe4000001ff00 */
[----:B------:R-:W-:Y:S02]  /*68c0*/  ISETP.NE.U32.AND P3, PT, R157, 0x1, PT ;  /* 0x000000019d00780c */ /* 0x000fe40003f65070 */
[----:B------:R-:W-:Y:S02]  /*68d0*/  CS2R R94, SRZ ;  /* 0x00000000005e7805 */ /* 0x000fe4000001ff00 */
[----:B------:R-:W-:Y:S02]  /*68e0*/  CS2R R92, SRZ ;  /* 0x00000000005c7805 */ /* 0x000fe4000001ff00 */
[----:B------:R-:W-:Y:S02]  /*68f0*/  CS2R R90, SRZ ;  /* 0x00000000005a7805 */ /* 0x000fe4000001ff00 */
[----:B------:R-:W-:Y:S02]  /*6900*/  SEL R106, R106, 0x10, !P3 ;  /* 0x000000106a6a7807 */ /* 0x000fe40005800000 */
[----:B------:R-:W-:Y:S02]  /*6910*/  CS2R R88, SRZ ;  /* 0x0000000000587805 */ /* 0x000fe4000001ff00 */
[----:B------:R-:W-:Y:S01]  /*6920*/  SEL R81, RZ, 0xc0, P0 ;  /* 0x000000c0ff517807 */ /* 0x000fe20000000000 */
[----:B------:R3:W4:Y:S01]  /*6930*/  SYNCS.PHASECHK.TRANS64.TRYWAIT P1, [UR49+0x90], R3 ;  /* 0x00009003ff0075a7 */ /* 0x0007220008021131 */
[----:B------:R-:W-:Y:S02]  /*6940*/  IMAD.IADD R177, R177, 0x1, R106 ;  /* 0x00000001b1b17824 */ /* 0x000fe400078e026a */
[C---:B------:R-:W-:Y:S02]  /*6950*/  IMAD.IADD R175, R106.reuse, 0x1, R176 ;  /* 0x000000016aaf7824 */ /* 0x040fe400078e02b0 */
[C---:B------:R-:W-:Y:S02]  /*6960*/  IMAD.IADD R172, R106.reuse, 0x1, R173 ;  /* 0x000000016aac7824 */ /* 0x040fe400078e02ad */
[----:B------:R-:W-:Y:S01]  /*6970*/  IMAD.IADD R170, R106, 0x1, R171 ;  /* 0x000000016aaa7824 */ /* 0x000fe200078e02ab */
[----:B-1----:R-:W-:Y:S01]  /*6980*/  @P4 SEL R107, RZ, 0x1, !P2 ;  /* 0x00000001ff6b4807 */ /* 0x002fe20005000000 */
[----:B---3--:R-:W-:Y:S06]  /*6990*/  @!P4 BRA `(.L_x_102) ;  /* 0x000000000088c947 */ /* 0x008fec0003800000 */
[----:B------:R-:W-:Y:S01]  /*69a0*/  IMAD.MOV.U32 R143, RZ, RZ, RZ ;  /* 0x000000ffff8f7224 */ /* 0x000fe200078e00ff */
[----:B------:R-:W-:Y:S01]  /*69b0*/  ISETP.NE.AND P0, PT, R107, RZ, PT ;  /* 0x000000ff6b00720c */ /* 0x000fe20003f05270 */
[----:B------:R-:W-:Y:S01]  /*69c0*/  BSSY B0, `(.L_x_103) ;  /* 0x0000014000007945 */ /* 0x000fe20003800000 */
[----:B------:R-:W-:Y:S02]  /*69d0*/  CS2R R90, SRZ ;  /* 0x00000000005a7805 */ /* 0x000fe4000001ff00 */
        /* <DEDUP_REMOVED lines=13> */
[----:B------:R-:W-:Y:S01]  /*6ab0*/  CS2R R140, SRZ ;  /* 0x00000000008c7805 */ /* 0x000fe2000001ff00 */
[----:B------:R-:W-:Y:S06]  /*6ac0*/  @P0 BRA `(.L_x_104) ;  /* 0x00000000000c0947 */ /* 0x000fec0003800000 */
[----:B------:R-:W-:Y:S04]  /*6ad0*/  SHF.L.U32 R5, R162, 0x1f, RZ ;  /* 0x0000001fa2057819 */ /* 0x000fe800000006ff */
[----:B------:R-:W1:Y:S02]  /*6ae0*/  SYNCS.PHASECHK.TRANS64.TRYWAIT P0, [UR49+0x20], R5 ;  /* 0x00002005ff0075a7 */ /* 0x000e640008001131 */
[----:B-1----:R-:W-:Y:S05]  /*6af0*/  @!P0 BRA `(.L_x_105) ;  /* 0x0000005800ec8947 */ /* 0x002fea0003800000 */
.L_x_104:
[----:B------:R-:W-:Y:S05]  /*6b00*/  BSYNC B0 ;  /* 0x0000000000007941 */ /* 0x000fea0003800000 */
.L_x_103:
[----:B------:R-:W-:Y:S01]  /*6b10*/  ISETP.NE.AND P0, PT, R112, RZ, PT ;  /* 0x000000ff7000720c */ /* 0x000fe20003f05270 */
[----:B------:R-:W-:Y:S11]  /*6b20*/  HFMA2 R105, -RZ, RZ, 0, 5.9604644775390625e-08 ;  /* 0x00000001ff697431 */ /* 0x000ff600000001ff */
[----:B------:R-:W-:Y:S01]  /*6b30*/  @!UPT UIADD3 URZ, UPT, UPT, URZ, URZ, URZ ;  /* 0x000000fffffff290 */ /* 0x000fe2000fffe0ff */
[----:B------:R3:W1:Y:S04]  /*6b40*/  @P0 LDS.128 R88, [R178+UR49+0x400] ;  /* 0x00040031b2580984 */ /* 0x0006680008000c00 */
[----:B------:R3:W1:Y:S04]  /*6b50*/  @P0 LDS.128 R92, [R177+0x400] ;  /* 0x00040000b15c0984 */ /* 0x0006680000000c00 */
[----:B------:R3:W1:Y:S04]  /*6b60*/  @P0 LDS.128 R100, [R176+0x400] ;  /* 0x00040000b0640984 */ /* 0x0006680000000c00 */
[----:B------:R3:W1:Y:S04]  /*6b70*/  @P0 LDS.128 R108, [R175+0x400] ;  /* 0x00040000af6c0984 */ /* 0x0006680000000c00 */
[----:B------:R3:W1:Y:S04]  /*6b80*/  @P0 LDS.128 R116, [R173+0x400] ;  /* 0x00040000ad740984 */ /* 0x0006680000000c00 */
[----:B------:R3:W1:Y:S04]  /*6b90*/  @P0 LDS.128 R124, [R172+0x400] ;  /* 0x00040000ac7c0984 */ /* 0x0006680000000c00 */
[----:B------:R3:W1:Y:S04]  /*6ba0*/  @P0 LDS.128 R132, [R171+0x400] ;  /* 0x00040000ab840984 */ /* 0x0006680000000c00 */
[----:B------:R3:W1:Y:S02]  /*6bb0*/  @P0 LDS.128 R140, [R170+0x400] ;  /* 0x00040000aa8c0984 */ /* 0x0006640000000c00 */
.L_x_102:
[----:B------:R-:W-:Y:S05]  /*6bc0*/  BSYNC B1 ;  /* 0x0000000000017941 */ /* 0x000fea0003800000 */
.L_x_101:
[----:B------:R-:W-:Y:S05]  /*6bd0*/  IMAD.IADD R64, R78, 0x1, R81 ;  /* 0x000000014e407824 */ /* 0x000fea00078e0251 */
[----:B-1----:R-:W-:Y:S04]  /*6be0*/  SHF.R.U32.HI R5, RZ, 0x15, R64 ;  /* 0x00000015ff057819 */ /* 0x002fe80000011640 */
[----:B------:R-:W-:Y:S01]  /*6bf0*/  LOP3.LUT P0, RZ, R5, 0x3, R158, 0x48, !PT ;  /* 0x0000000305ff7812 */ /* 0x000fe2000780489e */
[----:B------:R-:W-:Y:S01]  /*6c00*/  @!UPT UIADD3 URZ, UPT, UPT, URZ, URZ, URZ ;  /* 0x000000fffffff290 */ /* 0x000fe2000fffe0ff */
[----:B----4-:R-:W-:Y:S11]  /*6c10*/  @P1 BRA `(.L_x_106) ;  /* 0x0000000000081947 */ /* 0x010ff60003800000 */
[----:B------:R-:W1:Y:S02]  /*6c20*/  SYNCS.PHASECHK.TRANS64.TRYWAIT P1, [UR49+0x90], R3 ;  /* 0x00009003ff0075a7 */ /* 0x000e640008021131 */
[----:B-1----:R-:W-:Y:S05]  /*6c30*/  @!P1 BRA `(.L_x_107) ;  /* 0x0000005800b49947 */ /* 0x002fea0003800000 */
.L_x_106:
[----:B------:R-:W-:Y:S05]  /*6c40*/  @!P0 BRA `(.L_x_108) ;  /* 0x0000000000408947 */ /* 0x000fea0003800000 */
[----:B------:R-:W4:Y:S01]  /*6c50*/  LDCU.64 UR8, c[0x4][0x70] ;  /* 0x01000e00ff0877ac */ /* 0x000f220008000a00 */
[----:B------:R-:W-:Y:S01]  /*6c60*/  MOV R15, 0x0 ;  /* 0x00000000000f7802 */ /* 0x000fe20000000f00 */
[----:B------:R-:W-:Y:S02]  /*6c70*/  HFMA2 R12, -RZ, RZ, 0, 5.9604644775390625e-08 ;  /* 0x00000001ff0c7431 */ /* 0x000fe400000001ff */
[----:B------:R-:W-:Y:S02]  /*6c80*/  IMAD.MOV.U32 R8, RZ, RZ, 0x192 ;  /* 0x00000192ff087424 */ /* 0x000fe400078e00ff */
[----:B------:R-:W-:Y:S01]  /*6c90*/  IMAD.MOV.U32 R13, RZ, RZ, RZ ;  /* 0x000000ffff0d7224 */ /* 0x000fe200078e00ff */
[----:B------:R-:W5:Y:S01]  /*6ca0*/  LDCU.64 UR6, c[0x4][0x78] ;  /* 0x01000f00ff0677ac */ /* 0x000f620008000a00 */
[----:B------:R-:W1:Y:S01]  /*6cb0*/  LDC.64 R14, c[0x4][R15] ;  /* 0x010000000f0e7b82 */ /* 0x000e620000000a00 */
[----:B------:R-:W2:Y:S01]  /*6cc0*/  LDCU.64 UR4, c[0x4][0x10] ;  /* 0x01000200ff0477ac */ /* 0x000ea20008000a00 */
[----:B----4-:R-:W-:Y:S01]  /*6cd0*/  MOV R5, UR9 ;  /* 0x0000000900057c02 */ /* 0x010fe20008000f00 */
[----:B------:R-:W-:Y:S01]  /*6ce0*/  IMAD.U32 R4, RZ, RZ, UR8 ;  /* 0x00000008ff047e24 */ /* 0x000fe2000f8e00ff */
[----:B-----5:R-:W-:Y:S01]  /*6cf0*/  MOV R7, UR7 ;  /* 0x0000000700077c02 */ /* 0x020fe20008000f00 */
[----:B------:R-:W-:Y:S01]  /*6d00*/  IMAD.U32 R6, RZ, RZ, UR6 ;  /* 0x00000006ff067e24 */ /* 0x000fe2000f8e00ff */
[----:B--2---:R-:W-:Y:S01]  /*6d10*/  MOV R11, UR5 ;  /* 0x00000005000b7c02 */ /* 0x004fe20008000f00 */
[----:B------:R-:W-:Y:S02]  /*6d20*/  IMAD.U32 R10, RZ, RZ, UR4 ;  /* 0x00000004ff0a7e24 */ /* 0x000fe4000f8e00ff */
[----:B------:R-:W-:Y:S07]  /*6d30*/  LEPC R20, `(.L_x_108) ;  /* 0x000000001014794e */ /* 0x000fee0000000000 */
[----:B-1-3--:R-:W-:Y:S05]  /*6d40*/  CALL.ABS.NOINC R14 ;  /* 0x000000000e007343 */ /* 0x00afea0003c00000 */
.L_x_108:
[----:B------:R-:W-:Y:S01]  /*6d50*/  SHF.L.U32 R80, R88, 0x10, RZ ;  /* 0x0000001058507819 */ /* 0x000fe200000006ff */
[----:B------:R-:W-:Y:S05]  /*6d60*/  WARPSYNC.ALL ;  /* 0x0000000000007948 */ /* 0x000fea0003800000 */
[----:B------:R-:W-:Y:S01]  /*6d70*/  R2UR UR4, R64 ;  /* 0x00000000400472ca */ /* 0x000fe200000e0000 */
[----:B------:R-:W-:Y:S01]  /*6d80*/  UIADD3 UR5, UPT, UPT, UR49, 0x98, URZ ;  /* 0x0000009831057890 */ /* 0x000fe2000fffe0ff */
[----:B------:R-:W-:Y:S01]  /*6d90*/  LOP3.LUT R82, R88, 0xffff0000, RZ, 0xc0, !PT ;  /* 0xffff000058527812 */ /* 0x000fe200078ec0ff */
[----:B------:R-:W-:Y:S01]  /*6da0*/  BSSY.RECONVERGENT B0, `(.L_x_109) ;  /* 0x0000100000007945 */ /* 0x000fe20003800200 */
[----:B------:R-:W-:Y:S01]  /*6db0*/  SHF.L.U32 R85, R89, 0x10, RZ ;  /* 0x0000001059557819 */ /* 0x000fe200000006ff */
[----:B------:R-:W-:Y:S01]  /*6dc0*/  UPRMT UR5, UR37, 0x654, UR5 ;  /* 0x0000065425057896 */ /* 0x000fe20008000005 */
[----:B------:R-:W-:Y:S02]  /*6dd0*/  SHF.L.U32 R87, R92, 0x10, RZ ;  /* 0x000000105c577819 */ /* 0x000fe400000006ff */
[----:B------:R-:W-:Y:S02]  /*6de0*/  LOP3.LUT R84, R103, 0xffff0000, RZ, 0xc0, !PT ;  /* 0xffff000067547812 */ /* 0x000fe400078ec0ff */
[----:B------:R-:W-:Y:S03]  /*6df0*/  ISETP.NE.AND P0, PT, R165, RZ, PT ;  /* 0x000000ffa500720c */ /* 0x000fe60003f05270 */
[----:B------:R-:W4:Y:S01]  /*6e00*/  LDTM.x64 R4, tmem[UR4] ;  /* 0x00000004000479ee */ /* 0x000f220008340000 */
[----:B------:R-:W-:Y:S01]  /*6e10*/  NOP ;  /* 0x0000000000007918 */ /* 0x000fe20000000000 */
[----:B----4-:R-:W-:Y:S01]  /*6e20*/  SYNCS.ARRIVE.TRANS64.RED.A1T0 RZ, [UR5], RZ ;  /* 0x000000ffffff79a7 */ /* 0x010fe20008100405 */
[C---:B-12---:R-:W-:Y:S01]  /*6e30*/  FMUL R0, R76.reuse, R4 ;  /* 0x000000044c007220 */ /* 0x046fe20000400000 */
[C---:B------:R-:W-:Y:S01]  /*6e40*/  FMUL R3, R76.reuse, R5 ;  /* 0x000000054c037220 */ /* 0x040fe20000400000 */
[C---:B------:R-:W-:Y:S01]  /*6e50*/  FMUL R6, R76.reuse, R6 ;  /* 0x000000064c067220 */ /* 0x040fe20000400000 */
[----:B------:R-:W-:Y:S01]  /*6e60*/  FMUL R7, R76, R7 ;  /* 0x000000074c077220 */ /* 0x000fe20000400000 */
[----:B------:R-:W-:Y:S01]  /*6e70*/  FFMA R0, R83, R80, R0 ;  /* 0x0000005053007223 */ /* 0x000fe20000000000 */
[----:B------:R-:W-:Y:S01]  /*6e80*/  LOP3.LUT R80, R89, 0xffff0000, RZ, 0xc0, !PT ;  /* 0xffff000059507812 */ /* 0x000fe200078ec0ff */
[C---:B------:R-:W-:Y:S01]  /*6e90*/  FFMA R3, R83.reuse, R82, R3 ;  /* 0x0000005253037223 */ /* 0x040fe20000000003 */
[C---:B------:R-:W-:Y:S01]  /*6ea0*/  SHF.L.U32 R82, R90.reuse, 0x10, RZ ;  /* 0x000000105a527819 */ /* 0x040fe200000006ff */
[----:B------:R-:W-:Y:S01]  /*6eb0*/  FFMA R6, R83, R85, R6 ;  /* 0x0000005553067223 */ /* 0x000fe20000000006 */
[----:B------:R-:W-:Y:S01]  /*6ec0*/  SHF.L.U32 R85, R91, 0x10, RZ ;  /* 0x000000105b557819 */ /* 0x000fe200000006ff */
[----:B------:R-:W-:Y:S01]  /*6ed0*/  FFMA R7, R83, R80, R7 ;  /* 0x0000005053077223 */ /* 0x000fe20000000007 */
[----:B------:R-:W-:Y:S01]  /*6ee0*/  LOP3.LUT R80, R90, 0xffff0000, RZ, 0xc0, !PT ;  /* 0xffff00005a507812 */ /* 0x000fe200078ec0ff */
[C---:B------:R-:W-:Y:S01]  /*6ef0*/  FMUL R4, R76.reuse, R8 ;  /* 0x000000084c047220 */ /* 0x040fe20000400000 */
[----:B------:R-:W-:Y:S01]  /*6f00*/  F2FP.BF16.F32.PACK_AB R96, R3, R0 ;  /* 0x000000000360723e */ /* 0x000fe200000010ff */
[C---:B------:R-:W-:Y:S01]  /*6f10*/  FMUL R5, R76.reuse, R9 ;  /* 0x000000094c057220 */ /* 0x040fe20000400000 */
[----:B------:R-:W-:Y:S01]  /*6f20*/  F2FP.BF16.F32.PACK_AB R97, R7, R6 ;  /* 0x000000060761723e */ /* 0x000fe200000010ff */
[----:B------:R-:W-:Y:S01]  /*6f30*/  FFMA R4, R83, R82, R4 ;  /* 0x0000005253047223 */ /* 0x000fe20000000004 */
[----:B------:R-:W-:Y:S01]  /*6f40*/  LOP3.LUT R82, R91, 0xffff0000, RZ, 0xc0, !PT ;  /* 0xffff00005b527812 */ /* 0x000fe200078ec0ff */
[----:B------:R-:W-:Y:S01]  /*6f50*/  FMUL R10, R76, R10 ;  /* 0x0000000a4c0a7220 */ /* 0x000fe20000400000 */
[----:B------:R-:W-:Y:S01]  /*6f60*/  FFMA R5, R83, R80, R5 ;  /* 0x0000005053057223 */ /* 0x000fe20000000005 */
[----:B------:R-:W-:Y:S01]  /*6f70*/  LOP3.LUT R80, R92, 0xffff0000, RZ, 0xc0, !PT ;  /* 0xffff00005c507812 */ /* 0x000fe200078ec0ff */
[C---:B------:R-:W-:Y:S01]  /*6f80*/  FMUL R11, R76.reuse, R11 ;  /* 0x0000000b4c0b7220 */ /* 0x040fe20000400000 */
[C---:B------:R-:W-:Y:S01]  /*6f90*/  FMUL R8, R76.reuse, R12 ;  /* 0x0000000c4c087220 */ /* 0x040fe20000400000 */
[----:B------:R-:W-:Y:S01]  /*6fa0*/  FMUL R9, R76, R13 ;  /* 0x0000000d4c097220 */ /* 0x000fe20000400000 */
[----:B------:R-:W-:Y:S01]  /*6fb0*/  F2FP.BF16.F32.PACK_AB R98, R5, R4 ;  /* 0x000000040562723e */ /* 0x000fe200000010ff */
[C---:B------:R-:W-:Y:S01]  /*6fc0*/  FFMA R10, R83.reuse, R85, R10 ;  /* 0x00000055530a7223 */ /* 0x040fe2000000000a */
[----:B------:R-:W-:Y:S01]  /*6fd0*/  SHF.L.U32 R85, R94, 0x10, RZ ;  /* 0x000000105e557819 */ /* 0x000fe200000006ff */
[----:B------:R-:W-:Y:S01]  /*6fe0*/  FFMA R11, R83, R82, R11 ;  /* 0x00000052530b7223 */ /* 0x000fe2000000000b */
[----:B------:R-:W-:Y:S01]  /*6ff0*/  SHF.L.U32 R82, R93, 0x10, RZ ;  /* 0x000000105d527819 */ /* 0x000fe200000006ff */
[----:B------:R-:W-:Y:S01]  /*7000*/  FFMA R8, R83, R87, R8 ;  /* 0x0000005753087223 */ /* 0x000fe20000000008 */
[----:B------:R-:W-:Y:S01]  /*7010*/  SHF.L.U32 R87, R95, 0x10, RZ ;  /* 0x000000105f577819 */ /* 0x000fe200000006ff */
[----:B------:R-:W-:Y:S01]  /*7020*/  FFMA R9, R83, R80, R9 ;  /* 0x0000005053097223 */ /* 0x000fe20000000009 */
[----:B------:R-:W-:Y:S01]  /*7030*/  LOP3.LUT R80, R93, 0xffff0000, RZ, 0xc0, !PT ;  /* 0xffff00005d507812 */ /* 0x000fe200078ec0ff */
[C---:B------:R-:W-:Y:S01]  /*7040*/  FMUL R14, R76.reuse, R14 ;  /* 0x0000000e4c0e7220 */ /* 0x040fe20000400000 */
[----:B------:R-:W-:Y:S01]  /*7050*/  F2FP.BF16.F32.PACK_AB R99, R11, R10 ;  /* 0x0000000a0b63723e */ /* 0x000fe200000010ff */
[----:B------:R-:W-:Y:S01]  /*7060*/  FMUL R15, R76, R15 ;  /* 0x0000000f4c0f7220 */ /* 0x000fe20000400000 */
[----:B------:R-:W-:Y:S01]  /*7070*/  F2FP.BF16.F32.PACK_AB R120, R9, R8 ;  /* 0x000000080978723e */ /* 0x000fe200000010ff */
[C---:B------:R-:W-:Y:S01]  /*7080*/  FFMA R14, R83.reuse, R82, R14 ;  /* 0x00000052530e7223 */ /* 0x040fe2000000000e */
[----:B------:R-:W-:Y:S01]  /*7090*/  LOP3.LUT R82, R94, 0xffff0000, RZ, 0xc0, !PT ;  /* 0xffff00005e527812 */ /* 0x000fe200078ec0ff */
[C---:B------:R-:W-:Y:S01]  /*70a0*/  FMUL R12, R76.reuse, R16 ;  /* 0x000000104c0c7220 */ /* 0x040fe20000400000 */
        /* <DEDUP_REMOVED lines=8> */
[C---:B------:R-:W-:Y:S01]  /*7130*/  FFMA R13, R83.reuse, R82, R13 ;  /* 0x00000052530d7223 */ /* 0x040fe2000000000d */
[C---:B------:R-:W-:Y:S01]  /*7140*/  LOP3.LUT R82, R100.reuse, 0xffff0000, RZ, 0xc0, !PT ;  /* 0xffff000064527812 */ /* 0x040fe200078ec0ff */
[----:B------:R-:W-:Y:S01]  /*7150*/  FFMA R18, R83, R87, R18 ;  /* 0x0000005753127223 */ /* 0x000fe20000000012 */
[----:B------:R-:W-:Y:S01]  /*7160*/  SHF.L.U32 R87, R103, 0x10, RZ ;  /* 0x0000001067577819 */ /* 0x000fe200000006ff */
[----:B------:R-:W-:Y:S01]  /*7170*/  FFMA R19, R83, R80, R19 ;  /* 0x0000005053137223 */ /* 0x000fe20000000013 */
[----:B------:R-:W-:Y:S01]  /*7180*/  SHF.L.U32 R80, R100, 0x10, RZ ;  /* 0x0000001064507819 */ /* 0x000fe200000006ff */
[C---:B------:R-:W-:Y:S01]  /*7190*/  FMUL R16, R76.reuse, R20 ;  /* 0x000000144c107220 */ /* 0x040fe20000400000 */
[----:B------:R-:W-:Y:S01]  /*71a0*/  F2FP.BF16.F32.PACK_AB R122, R13, R12 ;  /* 0x0000000c0d7a723e */ /* 0x000fe200000010ff */
[C---:B------:R-:W-:Y:S01]  /*71b0*/  FMUL R17, R76.reuse, R21 ;  /* 0x000000154c117220 */ /* 0x040fe20000400000 */
[----:B------:R-:W-:Y:S01]  /*71c0*/  F2FP.BF16.F32.PACK_AB R123, R19, R18 ;  /* 0x00000012137b723e */ /* 0x000fe200000010ff */
[----:B------:R-:W-:Y:S01]  /*71d0*/  FFMA R16, R83, R80, R16 ;  /* 0x0000005053107223 */ /* 0x000fe20000000010 */
[----:B------:R-:W-:Y:S01]  /*71e0*/  SHF.L.U32 R80, R101, 0x10, RZ ;  /* 0x0000001065507819 */ /* 0x000fe200000006ff */
[----:B------:R-:W-:Y:S01]  /*71f0*/  FMUL R22, R76, R22 ;  /* 0x000000164c167220 */ /* 0x000fe20000400000 */
[C---:B------:R-:W-:Y:S01]  /*7200*/  FFMA R17, R83.reuse, R82, R17 ;  /* 0x0000005253117223 */ /* 0x040fe20000000011 */
[----:B------:R-:W-:Y:S01]  /*7210*/  LOP3.LUT R82, R102, 0xffff0000, RZ, 0xc0, !PT ;  /* 0xffff000066527812 */ /* 0x000fe200078ec0ff */
[C---:B------:R-:W-:Y:S01]  /*7220*/  FMUL R23, R76.reuse, R23 ;  /* 0x000000174c177220 */ /* 0x040fe20000400000 */
[----:B------:R-:W-:Y:S01]  /*7230*/  FFMA R22, R83, R80, R22 ;  /* 0x0000005053167223 */ /* 0x000fe20000000016 */
[----:B------:R-:W-:Y:S01]  /*7240*/  LOP3.LUT R80, R101, 0xffff0000, RZ, 0xc0, !PT ;  /* 0xffff000065507812 */ /* 0x000fe200078ec0ff */
[C---:B------:R-:W-:Y:S01]  /*7250*/  FMUL R20, R76.reuse, R24 ;  /* 0x000000184c147220 */ /* 0x040fe20000400000 */
[----:B------:R-:W-:Y:S01]  /*7260*/  F2FP.BF16.F32.PACK_AB R128, R17, R16 ;  /* 0x000000101180723e */ /* 0x000fe200000010ff */
[C---:B------:R-:W-:Y:S01]  /*7270*/  FMUL R21, R76.reuse, R25 ;  /* 0x000000194c157220 */ /* 0x040fe20000400000 */
[----:B------:R-:W-:Y:S01]  /*7280*/  FMUL R26, R76, R26 ;  /* 0x0000001a4c1a7220 */ /* 0x000fe20000400000 */
[C---:B------:R-:W-:Y:S01]  /*7290*/  FFMA R23, R83.reuse, R80, R23 ;  /* 0x0000005053177223 */ /* 0x040fe20000000017 */
[----:B------:R-:W-:Y:S01]  /*72a0*/  SHF.L.U32 R80, R108, 0x10, RZ ;  /* 0x000000106c507819 */ /* 0x000fe200000006ff */
[C---:B------:R-:W-:Y:S01]  /*72b0*/  FMUL R27, R76.reuse, R27 ;  /* 0x0000001b4c1b7220 */ /* 0x040fe20000400000 */
[----:B------:R-:W-:Y:S01]  /*72c0*/  FFMA R20, R83, R85, R20 ;  /* 0x0000005553147223 */ /* 0x000fe20000000014 */
[----:B------:R-:W-:Y:S01]  /*72d0*/  SHF.L.U32 R85, R109, 0x10, RZ ;  /* 0x000000106d557819 */ /* 0x000fe200000006ff */
[----:B------:R-:W-:Y:S01]  /*72e0*/  FMUL R24, R76, R28 ;  /* 0x0000001c4c187220 */ /* 0x000fe20000400000 */
[----:B------:R-:W-:Y:S01]  /*72f0*/  F2FP.BF16.F32.PACK_AB R129, R23, R22 ;  /* 0x000000161781723e */ /* 0x000fe200000010ff */
[C---:B------:R-:W-:Y:S01]  /*7300*/  FFMA R21, R83.reuse, R82, R21 ;  /* 0x0000005253157223 */ /* 0x040fe20000000015 */
[----:B------:R-:W-:Y:S01]  /*7310*/  LOP3.LUT R82, R108, 0xffff0000, RZ, 0xc0, !PT ;  /* 0xffff00006c527812 */ /* 0x000fe200078ec0ff */
[----:B------:R-:W-:Y:S01]  /*7320*/  FFMA R26, R83, R87, R26 ;  /* 0x00000057531a7223 */ /* 0x000fe2000000001a */
[----:B------:R-:W-:Y:S01]  /*7330*/  SHF.L.U32 R87, R111, 0x10, RZ ;  /* 0x000000106f577819 */ /* 0x000fe200000006ff */
[----:B------:R-:W-:Y:S01]  /*7340*/  FFMA R27, R83, R84, R27 ;  /* 0x00000054531b7223 */ /* 0x000fe2000000001b */
[----:B------:R-:W-:Y:S01]  /*7350*/  F2FP.BF16.F32.PACK_AB R130, R21, R20 ;  /* 0x000000141582723e */ /* 0x000fe200000010ff */
[----:B------:R-:W-:Y:S01]  /*7360*/  FFMA R24, R83, R80, R24 ;  /* 0x0000005053187223 */ /* 0x000fe20000000018 */
[----:B------:R-:W-:Y:S01]  /*7370*/  LOP3.LUT R80, R109, 0xffff0000, RZ, 0xc0, !PT ;  /* 0xffff00006d507812 */ /* 0x000fe200078ec0ff */
[C---:B------:R-:W-:Y:S01]  /*7380*/  FMUL R25, R76.reuse, R29 ;  /* 0x0000001d4c197220 */ /* 0x040fe20000400000 */
[----:B------:R-:W-:Y:S01]  /*7390*/  F2FP.BF16.F32.PACK_AB R131, R27, R26 ;  /* 0x0000001a1b83723e */ /* 0x000fe200000010ff */
[C---:B------:R-:W-:Y:S01]  /*73a0*/  FMUL R30, R76.reuse, R30 ;  /* 0x0000001e4c1e7220 */ /* 0x040fe20000400000 */
[----:B------:R-:W-:Y:S01]  /*73b0*/  LOP3.LUT R84, R143, 0xffff0000, RZ, 0xc0, !PT ;  /* 0xffff00008f547812 */ /* 0x000fe200078ec0ff */
[----:B------:R-:W-:Y:S01]  /*73c0*/  FMUL R31, R76, R31 ;  /* 0x0000001f4c1f7220 */ /* 0x000fe20000400000 */
[----:B------:R-:W-:Y:S01]  /*73d0*/  FFMA R25, R83, R82, R25 ;  /* 0x0000005253197223 */ /* 0x000fe20000000019 */
[----:B------:R-:W-:Y:S01]  /*73e0*/  LOP3.LUT R82, R111, 0xffff0000, RZ, 0xc0, !PT ;  /* 0xffff00006f527812 */ /* 0x000fe200078ec0ff */
[C---:B------:R-:W-:Y:S01]  /*73f0*/  FFMA R30, R83.reuse, R85, R30 ;  /* 0x00000055531e7223 */ /* 0x040fe2000000001e */
[C---:B------:R-:W-:Y:S01]  /*7400*/  SHF.L.U32 R85, R110.reuse, 0x10, RZ ;  /* 0x000000106e557819 */ /* 0x040fe200000006ff */
[C---:B------:R-:W-:Y:S01]  /*7410*/  FFMA R31, R83.reuse, R80, R31 ;  /* 0x00000050531f7223 */ /* 0x040fe2000000001f */
[----:B------:R-:W-:Y:S01]  /*7420*/  LOP3.LUT R80, R110, 0xffff0000, RZ, 0xc0, !PT ;  /* 0xffff00006e507812 */ /* 0x000fe200078ec0ff */
[C---:B------:R-:W-:Y:S01]  /*7430*/  FMUL R28, R76.reuse, R32 ;  /* 0x000000204c1c7220 */ /* 0x040fe20000400000 */
[C---:B------:R-:W-:Y:S01]  /*7440*/  FMUL R29, R76.reuse, R33 ;  /* 0x000000214c1d7220 */ /* 0x040fe20000400000 */
[C---:B------:R-:W-:Y:S01]  /*7450*/  FMUL R34, R76.reuse, R34 ;  /* 0x000000224c227220 */ /* 0x040fe20000400000 */
[----:B------:R-:W-:Y:S01]  /*7460*/  FMUL R35, R76, R35 ;  /* 0x000000234c237220 */ /* 0x000fe20000400000 */
[----:B------:R-:W-:Y:S01]  /*7470*/  FFMA R28, R83, R85, R28 ;  /* 0x00000055531c7223 */ /* 0x000fe2000000001c */
[----:B------:R-:W-:Y:S01]  /*7480*/  SHF.L.U32 R85, R117, 0x10, RZ ;  /* 0x0000001075557819 */ /* 0x000fe200000006ff */
[C---:B------:R-:W-:Y:S01]  /*7490*/  FFMA R29, R83.reuse, R80, R29 ;  /* 0x00000050531d7223 */ /* 0x040fe2000000001d */
[C---:B------:R-:W-:Y:S01]  /*74a0*/  SHF.L.U32 R80, R116.reuse, 0x10, RZ ;  /* 0x0000001074507819 */ /* 0x040fe200000006ff */
[----:B------:R-:W-:Y:S01]  /*74b0*/  FFMA R34, R83, R87, R34 ;  /* 0x0000005753227223 */ /* 0x000fe20000000022 */
[----:B------:R-:W-:Y:S01]  /*74c0*/  SHF.L.U32 R87, R119, 0x10, RZ ;  /* 0x0000001077577819 */ /* 0x000fe200000006ff */
[C---:B------:R-:W-:Y:S01]  /*74d0*/  FFMA R35, R83.reuse, R82, R35 ;  /* 0x0000005253237223 */ /* 0x040fe20000000023 */
[----:B------:R-:W-:Y:S01]  /*74e0*/  LOP3.LUT R82, R116, 0xffff0000, RZ, 0xc0, !PT ;  /* 0xffff000074527812 */ /* 0x000fe200078ec0ff */
[C---:B------:R-:W-:Y:S01]  /*74f0*/  FMUL R32, R76.reuse, R36 ;  /* 0x000000244c207220 */ /* 0x040fe20000400000 */
[C---:B------:R-:W-:Y:S01]  /*7500*/  FMUL R33, R76.reuse, R37 ;  /* 0x000000254c217220 */ /* 0x040fe20000400000 */
[----:B------:R-:W-:Y:S01]  /*7510*/  FMUL R38, R76, R38 ;  /* 0x000000264c267220 */ /* 0x000fe20000400000 */
[----:B------:R1:W-:Y:S01]  /*7520*/  STS.128 [R178+UR49+0x400], R96 ;  /* 0x00040060b2007988 */ /* 0x0003e20008000c31 */
[----:B------:R-:W-:Y:S01]  /*7530*/  FFMA R32, R83, R80, R32 ;  /* 0x0000005053207223 */ /* 0x000fe20000000020 */
[----:B------:R-:W-:Y:S01]  /*7540*/  LOP3.LUT R80, R117, 0xffff0000, RZ, 0xc0, !PT ;  /* 0xffff000075507812 */ /* 0x000fe200078ec0ff */
[C---:B------:R-:W-:Y:S01]  /*7550*/  FFMA R33, R83.reuse, R82, R33 ;  /* 0x0000005253217223 */ /* 0x040fe20000000021 */
[----:B------:R-:W-:Y:S01]  /*7560*/  LOP3.LUT R82, R118, 0xffff0000, RZ, 0xc0, !PT ;  /* 0xffff000076527812 */ /* 0x000fe200078ec0ff */
[----:B------:R-:W-:Y:S01]  /*7570*/  FMUL R39, R76, R39 ;  /* 0x000000274c277220 */ /* 0x000fe20000400000 */
[C---:B------:R-:W-:Y:S01]  /*7580*/  FFMA R38, R83.reuse, R85, R38 ;  /* 0x0000005553267223 */ /* 0x040fe20000000026 */
[----:B------:R-:W-:Y:S01]  /*7590*/  SHF.L.U32 R85, R118, 0x10, RZ ;  /* 0x0000001076557819 */ /* 0x000fe200000006ff */
[C---:B------:R-:W-:Y:S01]  /*75a0*/  FMUL R36, R76.reuse, R40 ;  /* 0x000000284c247220 */ /* 0x040fe20000400000 */
[----:B------:R-:W-:Y:S01]  /*75b0*/  FFMA R39, R83, R80, R39 ;  /* 0x0000005053277223 */ /* 0x000fe20000000027 */
[----:B------:R-:W-:Y:S01]  /*75c0*/  LOP3.LUT R80, R119, 0xffff0000, RZ, 0xc0, !PT ;  /* 0xffff000077507812 */ /* 0x000fe200078ec0ff */
[C---:B------:R-:W-:Y:S01]  /*75d0*/  FMUL R37, R76.reuse, R41 ;  /* 0x000000294c257220 */ /* 0x040fe20000400000 */
[C---:B------:R-:W-:Y:S01]  /*75e0*/  FMUL R42, R76.reuse, R42 ;  /* 0x0000002a4c2a7220 */ /* 0x040fe20000400000 */
[----:B------:R-:W-:Y:S01]  /*75f0*/  FMUL R43, R76, R43 ;  /* 0x0000002b4c2b7220 */ /* 0x000fe20000400000 */
[C---:B------:R-:W-:Y:S01]  /*7600*/  FFMA R36, R83.reuse, R85, R36 ;  /* 0x0000005553247223 */ /* 0x040fe20000000024 */
[C---:B------:R-:W-:Y:S01]  /*7610*/  SHF.L.U32 R85, R124.reuse, 0x10, RZ ;  /* 0x000000107c557819 */ /* 0x040fe200000006ff */
[----:B------:R2:W-:Y:S01]  /*7620*/  STS.128 [R177+0x400], R120 ;  /* 0x00040078b1007388 */ /* 0x0005e20000000c00 */
[----:B------:R-:W-:Y:S01]  /*7630*/  FFMA R37, R83, R82, R37 ;  /* 0x0000005253257223 */ /* 0x000fe20000000025 */
[----:B------:R-:W-:Y:S01]  /*7640*/  LOP3.LUT R82, R125, 0xffff0000, RZ, 0xc0, !PT ;  /* 0xffff00007d527812 */ /* 0x000fe200078ec0ff */
[----:B------:R-:W-:Y:S01]  /*7650*/  FFMA R42, R83, R87, R42 ;  /* 0x00000057532a7223 */ /* 0x000fe2000000002a */
[----:B------:R-:W-:Y:S01]  /*7660*/  SHF.L.U32 R87, R125, 0x10, RZ ;  /* 0x000000107d577819 */ /* 0x000fe200000006ff */
        /* <DEDUP_REMOVED lines=8> */
[----:B------:R4:W-:Y:S01]  /*76f0*/  STS.128 [R176+0x400], R128 ;  /* 0x00040080b0007388 */ /* 0x0009e20000000c00 */
[C---:B------:R-:W-:Y:S01]  /*7700*/  FFMA R41, R83.reuse, R80, R41 ;  /* 0x0000005053297223 */ /* 0x040fe20000000029 */
[C---:B------:R-:W-:Y:S01]  /*7710*/  SHF.L.U32 R80, R126.reuse, 0x10, RZ ;  /* 0x000000107e507819 */ /* 0x040fe200000006ff */
[----:B------:R-:W-:Y:S01]  /*7720*/  FFMA R46, R83, R87, R46 ;  /* 0x00000057532e7223 */ /* 0x000fe2000000002e */
[----:B------:R-:W-:Y:S01]  /*7730*/  SHF.L.U32 R87, R133, 0x10, RZ ;  /* 0x0000001085577819 */ /* 0x000fe200000006ff */
[----:B------:R-:W-:Y:S01]  /*7740*/  FFMA R47, R83, R82, R47 ;  /* 0x00000052532f7223 */ /* 0x000fe2000000002f */
[----:B------:R-:W-:Y:S01]  /*7750*/  LOP3.LUT R82, R126, 0xffff0000, RZ, 0xc0, !PT ;  /* 0xffff00007e527812 */ /* 0x000fe200078ec0ff */
[C---:B------:R-:W-:Y:S01]  /*7760*/  FMUL R44, R76.reuse, R48 ;  /* 0x000000304c2c7220 */ /* 0x040fe20000400000 */
[----:B-1----:R-:W-:Y:S01]  /*7770*/  F2FP.BF16.F32.PACK_AB R96, R25, R24 ;  /* 0x000000181960723e */ /* 0x002fe200000010ff */
[C---:B------:R-:W-:Y:S01]  /*7780*/  FMUL R45, R76.reuse, R49 ;  /* 0x000000314c2d7220 */ /* 0x040fe20000400000 */
[----:B------:R-:W-:Y:S01]  /*7790*/  F2FP.BF16.F32.PACK_AB R97, R31, R30 ;  /* 0x0000001e1f61723e */ /* 0x000fe200000010ff */
[----:B------:R-:W-:Y:S01]  /*77a0*/  FMUL R50, R76, R50 ;  /* 0x000000324c327220 */ /* 0x000fe20000400000 */
[----:B------:R-:W-:Y:S01]  /*77b0*/  F2FP.BF16.F32.PACK_AB R98, R29, R28 ;  /* 0x0000001c1d62723e */ /* 0x000fe200000010ff */
[----:B------:R-:W-:Y:S01]  /*77c0*/  FFMA R44, R83, R80, R44 ;  /* 0x00000050532c7223 */ /* 0x000fe2000000002c */
[----:B------:R-:W-:Y:S01]  /*77d0*/  LOP3.LUT R80, R127, 0xffff0000, RZ, 0xc0, !PT ;  /* 0xffff00007f507812 */ /* 0x000fe200078ec0ff */
[----:B------:R-:W-:Y:S01]  /*77e0*/  FFMA R45, R83, R82, R45 ;  /* 0x00000052532d7223 */ /* 0x000fe2000000002d */
[----:B------:R-:W-:Y:S01]  /*77f0*/  LOP3.LUT R82, R132, 0xffff0000, RZ, 0xc0, !PT ;  /* 0xffff000084527812 */ /* 0x000fe200078ec0ff */
[----:B------:R-:W-:Y:S01]  /*7800*/  FMUL R51, R76, R51 ;  /* 0x000000334c337220 */ /* 0x000fe20000400000 */
[----:B------:R-:W-:Y:S01]  /*7810*/  F2FP.BF16.F32.PACK_AB R99, R35, R34 ;  /* 0x000000222363723e */ /* 0x000fe200000010ff */
[----:B------:R-:W-:Y:S01]  /*7820*/  FFMA R50, R83, R85, R50 ;  /* 0x0000005553327223 */ /* 0x000fe20000000032 */
[----:B------:R-:W-:Y:S01]  /*7830*/  SHF.L.U32 R85, R132, 0x10, RZ ;  /* 0x0000001084557819 */ /* 0x000fe200000006ff */
[C---:B------:R-:W-:Y:S01]  /*7840*/  FMUL R48, R76.reuse, R52 ;  /* 0x000000344c307220 */ /* 0x040fe20000400000 */
[----:B--2---:R-:W-:Y:S01]  /*7850*/  F2FP.BF16.F32.PACK_AB R120, R33, R32 ;  /* 0x000000202178723e */ /* 0x004fe200000010ff */
[----:B------:R-:W-:Y:S01]  /*7860*/  FFMA R51, R83, R80, R51 ;  /* 0x0000005053337223 */ /* 0x000fe20000000033 */
[----:B------:R-:W-:Y:S01]  /*7870*/  LOP3.LUT R80, R133, 0xffff0000, RZ, 0xc0, !PT ;  /* 0xffff000085507812 */ /* 0x000fe200078ec0ff */
[----:B------:R1:W-:Y:S01]  /*7880*/  STS.128 [R175+0x400], R96 ;  /* 0x00040060af007388 */ /* 0x0003e20000000c00 */
[----:B------:R-:W-:Y:S01]  /*7890*/  F2FP.BF16.F32.PACK_AB R121, R39, R38 ;  /* 0x000000262779723e */ /* 0x000fe200000010ff */
[C---:B------:R-:W-:Y:S01]  /*78a0*/  FMUL R49, R76.reuse, R53 ;  /* 0x000000354c317220 */ /* 0x040fe20000400000 */
[----:B------:R-:W-:Y:S01]  /*78b0*/  F2FP.BF16.F32.PACK_AB R122, R37, R36 ;  /* 0x00000024257a723e */ /* 0x000fe200000010ff */
[C---:B------:R-:W-:Y:S01]  /*78c0*/  FMUL R54, R76.reuse, R54 ;  /* 0x000000364c367220 */ /* 0x040fe20000400000 */
[----:B------:R-:W-:Y:S01]  /*78d0*/  F2FP.BF16.F32.PACK_AB R123, R43, R42 ;  /* 0x0000002a2b7b723e */ /* 0x000fe200000010ff */
[----:B------:R-:W-:Y:S01]  /*78e0*/  FMUL R55, R76, R55 ;  /* 0x000000374c377220 */ /* 0x000fe20000400000 */
[----:B----4-:R-:W-:Y:S01]  /*78f0*/  F2FP.BF16.F32.PACK_AB R128, R41, R40 ;  /* 0x000000282980723e */ /* 0x010fe200000010ff */
[C---:B------:R-:W-:Y:S01]  /*7900*/  FFMA R48, R83.reuse, R85, R48 ;  /* 0x0000005553307223 */ /* 0x040fe20000000030 */
[C---:B------:R-:W-:Y:S01]  /*7910*/  FFMA R49, R83.reuse, R82, R49 ;  /* 0x0000005253317223 */ /* 0x040fe20000000031 */
[----:B------:R1:W-:Y:S01]  /*7920*/  STS.128 [R173+0x400], R120 ;  /* 0x00040078ad007388 */ /* 0x0003e20000000c00 */
[C---:B------:R-:W-:Y:S01]  /*7930*/  SHF.L.U32 R85, R134.reuse, 0x10, RZ ;  /* 0x0000001086557819 */ /* 0x040fe200000006ff */
[----:B------:R-:W-:Y:S01]  /*7940*/  FFMA R54, R83, R87, R54 ;  /* 0x0000005753367223 */ /* 0x000fe20000000036 */
[----:B------:R-:W-:Y:S01]  /*7950*/  SHF.L.U32 R87, R135, 0x10, RZ ;  /* 0x0000001087577819 */ /* 0x000fe200000006ff */
[----:B------:R-:W-:Y:S01]  /*7960*/  FFMA R55, R83, R80, R55 ;  /* 0x0000005053377223 */ /* 0x000fe20000000037 */
[----:B------:R-:W-:Y:S01]  /*7970*/  LOP3.LUT R80, R134, 0xffff0000, RZ, 0xc0, !PT ;  /* 0xffff000086507812 */ /* 0x000fe200078ec0ff */
[C---:B------:R-:W-:Y:S01]  /*7980*/  FMUL R52, R76.reuse, R56 ;  /* 0x000000384c347220 */ /* 0x040fe20000400000 */
[----:B------:R-:W-:Y:S01]  /*7990*/  LOP3.LUT R82, R135, 0xffff0000, RZ, 0xc0, !PT ;  /* 0xffff000087527812 */ /* 0x000fe200078ec0ff */
[C---:B------:R-:W-:Y:S01]  /*79a0*/  FMUL R53, R76.reuse, R57 ;  /* 0x000000394c357220 */ /* 0x040fe20000400000 */
[C---:B------:R-:W-:Y:S01]  /*79b0*/  FMUL R58, R76.reuse, R58 ;  /* 0x0000003a4c3a7220 */ /* 0x040fe20000400000 */
[----:B------:R-:W-:Y:S01]  /*79c0*/  FMUL R59, R76, R59 ;  /* 0x0000003b4c3b7220 */ /* 0x000fe20000400000 */
[C---:B------:R-:W-:Y:S01]  /*79d0*/  FFMA R52, R83.reuse, R85, R52 ;  /* 0x0000005553347223 */ /* 0x040fe20000000034 */
[C---:B------:R-:W-:Y:S01]  /*79e0*/  FFMA R53, R83.reuse, R80, R53 ;  /* 0x0000005053357223 */ /* 0x040fe20000000035 */
[C---:B------:R-:W-:Y:S01]  /*79f0*/  FFMA R58, R83.reuse, R87, R58 ;  /* 0x00000057533a7223 */ /* 0x040fe2000000003a */
[----:B------:R-:W-:Y:S01]  /*7a00*/  FFMA R59, R83, R82, R59 ;  /* 0x00000052533b7223 */ /* 0x000fe2000000003b */
[----:B------:R-:W-:Y:S01]  /*7a10*/  SHF.L.U32 R80, R140, 0x10, RZ ;  /* 0x000000108c507819 */ /* 0x000fe200000006ff */
[----:B------:R-:W-:Y:S01]  /*7a20*/  FMUL R56, R76, R60 ;  /* 0x0000003c4c387220 */ /* 0x000fe20000400000 */
[----:B------:R-:W-:Y:S01]  /*7a30*/  LOP3.LUT R82, R140, 0xffff0000, RZ, 0xc0, !PT ;  /* 0xffff00008c527812 */ /* 0x000fe200078ec0ff */
[C---:B------:R-:W-:Y:S01]  /*7a40*/  FMUL R57, R76.reuse, R61 ;  /* 0x0000003d4c397220 */ /* 0x040fe20000400000 */
[----:B------:R-:W-:Y:S01]  /*7a50*/  SHF.L.U32 R85, R141, 0x10, RZ ;  /* 0x000000108d557819 */ /* 0x000fe200000006ff */
[C---:B------:R-:W-:Y:S01]  /*7a60*/  FMUL R62, R76.reuse, R62 ;  /* 0x0000003e4c3e7220 */ /* 0x040fe20000400000 */
[----:B------:R-:W-:Y:S01]  /*7a70*/  F2FP.BF16.F32.PACK_AB R129, R47, R46 ;  /* 0x0000002e2f81723e */ /* 0x000fe200000010ff */
[----:B------:R-:W-:Y:S01]  /*7a80*/  FFMA R56, R83, R80, R56 ;  /* 0x0000005053387223 */ /* 0x000fe20000000038 */
[----:B------:R-:W-:Y:S01]  /*7a90*/  F2FP.BF16.F32.PACK_AB R130, R45, R44 ;  /* 0x0000002c2d82723e */ /* 0x000fe200000010ff */
[----:B------:R-:W-:Y:S01]  /*7aa0*/  FFMA R57, R83, R82, R57 ;  /* 0x0000005253397223 */ /* 0x000fe20000000039 */
[----:B------:R-:W-:Y:S01]  /*7ab0*/  F2FP.BF16.F32.PACK_AB R131, R51, R50 ;  /* 0x000000323383723e */ /* 0x000fe200000010ff */
[----:B------:R-:W-:Y:S01]  /*7ac0*/  FFMA R62, R83, R85, R62 ;  /* 0x00000055533e7223 */ /* 0x000fe2000000003e */
[----:B------:R-:W-:Y:S01]  /*7ad0*/  LOP3.LUT R80, R141, 0xffff0000, RZ, 0xc0, !PT ;  /* 0xffff00008d507812 */ /* 0x000fe200078ec0ff */
[----:B------:R-:W-:Y:S01]  /*7ae0*/  FMUL R63, R76, R63 ;  /* 0x0000003f4c3f7220 */ /* 0x000fe20000400000 */
[----:B------:R-:W-:Y:S01]  /*7af0*/  SHF.L.U32 R85, R142, 0x10, RZ ;  /* 0x000000108e557819 */ /* 0x000fe200000006ff */
[----:B------:R1:W-:Y:S01]  /*7b00*/  STS.128 [R172+0x400], R128 ;  /* 0x00040080ac007388 */ /* 0x0003e20000000c00 */
[----:B------:R-:W-:Y:S01]  /*7b10*/  FMUL R60, R76, R64 ;  /* 0x000000404c3c7220 */ /* 0x000fe20000400000 */
[----:B------:R-:W-:Y:S01]  /*7b20*/  LOP3.LUT R82, R142, 0xffff0000, RZ, 0xc0, !PT ;  /* 0xffff00008e527812 */ /* 0x000fe200078ec0ff */
[C---:B------:R-:W-:Y:S01]  /*7b30*/  FMUL R61, R76.reuse, R65 ;  /* 0x000000414c3d7220 */ /* 0x040fe20000400000 */
[----:B------:R-:W-:Y:S01]  /*7b40*/  SHF.L.U32 R87, R143, 0x10, RZ ;  /* 0x000000108f577819 */ /* 0x000fe200000006ff */
[C---:B------:R-:W-:Y:S01]  /*7b50*/  FMUL R66, R76.reuse, R66 ;  /* 0x000000424c427220 */ /* 0x040fe20000400000 */
[----:B------:R-:W-:Y:S01]  /*7b60*/  FFMA R63, R83, R80, R63 ;  /* 0x00000050533f7223 */ /* 0x000fe2000000003f */
[----:B------:R-:W-:Y:S01]  /*7b70*/  FMUL R67, R76, R67 ;  /* 0x000000434c437220 */ /* 0x000fe20000400000 */
[----:B------:R-:W-:Y:S01]  /*7b80*/  F2FP.BF16.F32.PACK_AB R136, R49, R48 ;  /* 0x000000303188723e */ /* 0x000fe200000010ff */
[----:B------:R-:W-:Y:S01]  /*7b90*/  FFMA R60, R83, R85, R60 ;  /* 0x00000055533c7223 */ /* 0x000fe2000000003c */
[----:B------:R-:W-:Y:S01]  /*7ba0*/  F2FP.BF16.F32.PACK_AB R137, R55, R54 ;  /* 0x000000363789723e */ /* 0x000fe200000010ff */
[----:B------:R-:W-:Y:S01]  /*7bb0*/  FFMA R61, R83, R82, R61 ;  /* 0x00000052533d7223 */ /* 0x000fe2000000003d */
[----:B------:R-:W-:Y:S01]  /*7bc0*/  F2FP.BF16.F32.PACK_AB R138, R53, R52 ;  /* 0x00000034358a723e */ /* 0x000fe200000010ff */
[----:B------:R-:W-:Y:S01]  /*7bd0*/  FFMA R66, R83, R87, R66 ;  /* 0x0000005753427223 */ /* 0x000fe20000000042 */
[----:B------:R-:W-:Y:S01]  /*7be0*/  F2FP.BF16.F32.PACK_AB R139, R59, R58 ;  /* 0x0000003a3b8b723e */ /* 0x000fe200000010ff */
[----:B------:R-:W-:Y:S01]  /*7bf0*/  FFMA R67, R83, R84, R67 ;  /* 0x0000005453437223 */ /* 0x000fe20000000043 */
[----:B------:R-:W-:Y:S02]  /*7c00*/  F2FP.BF16.F32.PACK_AB R180, R57, R56 ;  /* 0x0000003839b4723e */ /* 0x000fe400000010ff */
[----:B------:R-:W-:Y:S01]  /*7c10*/  F2FP.BF16.F32.PACK_AB R181, R63, R62 ;  /* 0x0000003e3fb5723e */ /* 0x000fe200000010ff */
[----:B------:R1:W-:Y:S01]  /*7c20*/  STS.128 [R171+0x400], R136 ;  /* 0x00040088ab007388 */ /* 0x0003e20000000c00 */
[----:B------:R-:W-:Y:S02]  /*7c30*/  F2FP.BF16.F32.PACK_AB R182, R61, R60 ;  /* 0x0000003c3db6723e */ /* 0x000fe400000010ff */
[----:B------:R-:W-:Y:S05]  /*7c40*/  F2FP.BF16.F32.PACK_AB R183, R67, R66 ;  /* 0x0000004243b7723e */ /* 0x000fea00000010ff */
[----:B------:R1:W-:Y:S01]  /*7c50*/  STS.128 [R170+0x400], R180 ;  /* 0x000400b4aa007388 */ /* 0x0003e20000000c00 */
[----:B------:R-:W-:Y:S01]  /*7c60*/  @!PT LDS RZ, [RZ] ;  /* 0x00000000fffff984 */ /* 0x000fe20000000800 */
[----:B------:R-:W-:Y:S01]  /*7c70*/  @!PT LDS RZ, [RZ] ;  /* 0x00000000fffff984 */ /* 0x000fe20000000800 */
[----:B------:R-:W-:Y:S01]  /*7c80*/  @!PT LDS RZ, [RZ] ;  /* 0x00000000fffff984 */ /* 0x000fe20000000800 */
[----:B------:R-:W-:Y:S01]  /*7c90*/  @!PT LDS RZ, [RZ] ;  /* 0x00000000fffff984 */ /* 0x000fe20000000800 */
[----:B------:R2:W-:Y:S07]  /*7ca0*/  MEMBAR.ALL.CTA ;  /* 0x0000000000007992 */ /* 0x0005ee0000008000 */
[----:B--2---:R-:W2:Y:S02]  /*7cb0*/  FENCE.VIEW.ASYNC.S ;  /* 0x00000000000073c6 */ /* 0x004ea40000000000 */
[----:B--2---:R-:W-:Y:S06]  /*7cc0*/  BAR.SYNC.DEFER_BLOCKING 0x1, 0x80 ;  /* 0x0042000000007b1d */ /* 0x004fec0000010000 */
[----:B------:R-:W-:Y:S05]  /*7cd0*/  @P0 BRA `(.L_x_110) ;  /* 0x0000000000300947 */ /* 0x000fea0003800000 */
[----:B------:R-:W-:Y:S01]  /*7ce0*/  UIADD3 UR6, UPT, UPT, UR49, 0x400, URZ ;  /* 0x0000040031067890 */ /* 0x000fe2000fffe0ff */
[----:B------:R-:W-:Y:S01]  /*7cf0*/  IMAD.IADD R0, R168, 0x1, R81 ;  /* 0x00000001a8007824 */ /* 0x000fe200078e0251 */
[----:B------:R-:W-:Y:S01]  /*7d00*/  UIADD3 UR4, UP0, UPT, UR52, 0xa80, URZ ;  /* 0x00000a8034047890 */ /* 0x000fe2000ff1e0ff */
[----:B------:R-:W-:Y:S03]  /*7d10*/  UMOV UR47, UR36 ;  /* 0x00000024002f7c82 */ /* 0x000fe60008000000 */
[----:B------:R-:W-:Y:S01]  /*7d20*/  IMAD.U32 R159, RZ, RZ, UR6 ;  /* 0x00000006ff9f7e24 */ /* 0x000fe2000f8e00ff */
[----:B------:R-:W-:Y:S01]  /*7d30*/  R2UR UR45, R0 ;  /* 0x00000000002d72ca */ /* 0x000fe200000e0000 */
[----:B------:R-:W-:Y:S03]  /*7d40*/  UIADD3.X UR5, UPT, UPT, URZ, UR53, URZ, UP0, !UPT ;  /* 0x00000035ff057290 */ /* 0x000fe600087fe4ff */
[----:B------:R-:W-:Y:S11]  /*7d50*/  R2UR UR44, R159 ;  /* 0x000000009f2c72ca */ /* 0x000ff600000e0000 */
[----:B------:R-:W-:Y:S02]  /*7d60*/  @!UPT UIADD3 URZ, UPT, UPT, URZ, URZ, URZ ;  /* 0x000000fffffff290 */ /* 0x000fe4000fffe0ff */
[----:B------:R2:W-:Y:S01]  /*7d70*/  UTMASTG.3D [UR44], [UR4] ;  /* 0x0000002c040073b5 */ /* 0x0005e20008010000 */
[----:B------:R0:W-:Y:S01]  /*7d80*/  UTMACMDFLUSH ;  /* 0x00000000000079b7 */ /* 0x0001e20000000000 */
[----:B--2---:R-:W-:Y:S04]  /*7d90*/  DEPBAR.LE SB0, 0x1 ;  /* 0x000080400000791a */ /* 0x004fe80000000000 */
.L_x_110:
[----:B------:R-:W-:Y:S05]  /*7da0*/  BSYNC.RECONVERGENT B0 ;  /* 0x0000000000007941 */ /* 0x000fea0003800200 */
.L_x_109:
[----:B------:R-:W-:Y:S01]  /*7db0*/  BAR.SYNC.DEFER_BLOCKING 0x1, 0x80 ;  /* 0x0042000000007b1d */ /* 0x000fe20000010000 */
[----:B------:R-:W-:Y:S01]  /*7dc0*/  ISETP.NE.AND P2, PT, R174, RZ, PT ;  /* 0x000000ffae00720c */ /* 0x000fe20003f45270 */
[----:B------:R-:W-:Y:S01]  /*7dd0*/  UISETP.NE.AND UP0, UPT, UR50, URZ, UPT ;  /* 0x000000ff3200728c */ /* 0x000fe2000bf05270 */
[----:B------:R-:W-:Y:S11]  /*7de0*/  LEA R3, R105, UR49, 0x3 ;  /* 0x0000003169037c11 */ /* 0x000ff6000f8e18ff */
[----:B------:R-:W-:Y:S01]  /*7df0*/  @P2 SHF.L.U32 R6, R162, 0x1f, RZ ;  /* 0x0000001fa2062819 */ /* 0x000fe200000006ff */
[----:B------:R-:W-:Y:S06]  /*7e00*/  BRA.U !UP0, `(.L_x_111) ;  /* 0x0000000108247547 */ /* 0x000fec000b800000 */
[----:B------:R-:W2:Y:S01]  /*7e10*/  S2R R0, SR_CgaCtaId ;  /* 0x0000000000007919 */ /* 0x000ea20000008800 */
[----:B------:R-:W-:Y:S01]  /*7e20*/  IMAD.U32 R4, RZ, RZ, UR51 ;  /* 0x00000033ff047e24 */ /* 0x000fe2000f8e00ff */
[----:B------:R-:W-:Y:S04]  /*7e30*/  UIADD3 UR51, UPT, UPT, UR51, 0x1, URZ ;  /* 0x0000000133337890 */ /* 0x000fe8000fffe0ff */
[----:B------:R-:W-:Y:S01]  /*7e40*/  @P2 LEA R4, R4, UR49, 0x3 ;  /* 0x0000003104042c11 */ /* 0x000fe2000f8e18ff */
[----:B------:R-:W-:Y:S04]  /*7e50*/  UISETP.NE.AND UP0, UPT, UR51, 0x4, UPT ;  /* 0x000000043300788c */ /* 0x000fe8000bf05270 */
[----:B------:R-:W-:Y:S01]  /*7e60*/  @P2 VIADD R5, R4, 0x40 ;  /* 0x0000004004052836 */ /* 0x000fe20000000000 */
[----:B------:R-:W-:Y:S04]  /*7e70*/  USEL UR51, UR51, URZ, UP0 ;  /* 0x000000ff33337287 */ /* 0x000fe80008000000 */
[----:B--2---:R-:W-:Y:S04]  /*7e80*/  @P2 PRMT R0, R0, 0x654, R5 ;  /* 0x0000065400002816 */ /* 0x004fe80000000005 */
[----:B------:R2:W-:Y:S04]  /*7e90*/  @P2 SYNCS.ARRIVE.TRANS64.RED.A1T0 RZ, [R0+URZ], RZ ;  /* 0x000000ff00ff29a7 */ /* 0x0005e800081004ff */
.L_x_111:
[----:B------:R-:W4:Y:S01]  /*7ea0*/  @P2 SYNCS.PHASECHK.TRANS64.TRYWAIT P1, [R3+URZ+0x20], R6 ;  /* 0x00002006030025a7 */ /* 0x000f2200080211ff */
[----:B------:R-:W-:Y:S01]  /*7eb0*/  ISETP.NE.AND P0, PT, R79, RZ, PT ;  /* 0x000000ff4f00720c */ /* 0x000fe20003f05270 */
[----:B--2---:R-:W-:Y:S01]  /*7ec0*/  IMAD.MOV.U32 R0, RZ, RZ, 0x80 ;  /* 0x00000080ff007424 */ /* 0x004fe200078e00ff */
[----:B------:R-:W-:Y:S04]  /*7ed0*/  BSSY B1, `(.L_x_112) ;  /* 0x0000020000017945 */ /* 0x000fe80003800000 */
[----:B------:R-:W-:Y:S02]  /*7ee0*/  SEL R81, R0, 0x40, !P0 ;  /* 0x0000004000517807 */ /* 0x000fe40004000000 */
[----:B----4-:R-:W-:Y:S01]  /*7ef0*/  @P2 SEL R107, RZ, 0x1, !P1 ;  /* 0x00000001ff6b2807 */ /* 0x010fe20004800000 */
[----:B------:R-:W-:Y:S06]  /*7f00*/  @!P2 BRA `(.L_x_113) ;  /* 0x000000000070a947 */ /* 0x000fec0003800000 */
[----:B------:R-:W-:Y:S01]  /*7f10*/  ISETP.NE.AND P2, PT, R112, RZ, PT ;  /* 0x000000ff7000720c */ /* 0x000fe20003f45270 */
[----:B------:R-:W-:Y:S01]  /*7f20*/  BSSY B0, `(.L_x_114) ;  /* 0x000000b000007945 */ /* 0x000fe20003800000 */
[----:B------:R-:W-:Y:S11]  /*7f30*/  ISETP.NE.AND P0, PT, R107, RZ, PT ;  /* 0x000000ff6b00720c */ /* 0x000ff60003f05270 */
[----:B------:R-:W-:Y:S05]  /*7f40*/  @P2 IMAD R6, R105, 0x4000, R178 ;  /* 0x0000400069062824 */ /* 0x000fea00078e02b2 */
[----:B------:R-:W-:Y:S04]  /*7f50*/  @P2 IADD3 R9, PT, PT, R6, UR49, RZ ;  /* 0x0000003106092c10 */ /* 0x000fe8000fffe0ff */
[----:B------:R-:W-:Y:S01]  /*7f60*/  @P2 IADD3 R7, PT, PT, R104, R9, RZ ;  /* 0x0000000968072210 */ /* 0x000fe20007ffe0ff */
[--C-:B------:R-:W-:Y:S02]  /*7f70*/  @P2 IMAD.IADD R5, R86, 0x1, R9.reuse ;  /* 0x0000000156052824 */ /* 0x100fe400078e0209 */
[----:B------:R-:W-:Y:S01]  /*7f80*/  @P2 IMAD.IADD R4, R106, 0x1, R9 ;  /* 0x000000016a042824 */ /* 0x000fe200078e0209 */
[----:B------:R-:W-:Y:S06]  /*7f90*/  @P0 BRA `(.L_x_115) ;  /* 0x00000000000c0947 */ /* 0x000fec0003800000 */
[----:B------:R-:W-:Y:S04]  /*7fa0*/  SHF.L.U32 R0, R162, 0x1f, RZ ;  /* 0x0000001fa2007819 */ /* 0x000fe800000006ff */
[----:B------:R-:W2:Y:S02]  /*7fb0*/  SYNCS.PHASECHK.TRANS64.TRYWAIT P0, [R3+URZ+0x20], R0 ;  /* 0x00002000030075a7 */ /* 0x000ea400080011ff */
[----:B--2---:R-:W-:Y:S05]  /*7fc0*/  @!P0 BRA `(.L_x_116) ;  /* 0x0000004400e88947 */ /* 0x004fea0003800000 */
.L_x_115:
[----:B------:R-:W-:Y:S05]  /*7fd0*/  BSYNC B0 ;  /* 0x0000000000007941 */ /* 0x000fea0003800000 */
.L_x_114:
[----:B------:R-:W-:Y:S01]  /*7fe0*/  ISETP.NE.AND P0, PT, R112, RZ, PT ;  /* 0x000000ff7000720c */ /* 0x000fe20003f05270 */
[----:B------:R-:W-:Y:S11]  /*7ff0*/  VIADD R105, R105, 0x1 ;  /* 0x0000000169697836 */ /* 0x000ff60000000000 */
[----:B------:R-:W-:Y:S01]  /*8000*/  @!UPT UIADD3 URZ, UPT, UPT, URZ, URZ, URZ ;  /* 0x000000fffffff290 */ /* 0x000fe2000fffe0ff */
[----:B------:R4:W1:Y:S01]  /*8010*/  @P0 LDS.128 R88, [R6+UR49+0x400] ;  /* 0x0004003106580984 */ /* 0x0008620008000c00 */
[--C-:B--2---:R-:W-:Y:S01]  /*8020*/  @P0 IMAD.IADD R3, R104, 0x1, R5.reuse ;  /* 0x0000000168030824 */ /* 0x104fe200078e0205 */
[C---:B------:R-:W-:Y:S01]  /*8030*/  @P0 IADD3 R0, PT, PT, R106.reuse, R7, RZ ;  /* 0x000000076a000210 */ /* 0x040fe20007ffe0ff */
[C---:B------:R-:W-:Y:S01]  /*8040*/  @P0 IMAD.IADD R8, R106.reuse, 0x1, R5 ;  /* 0x000000016a080824 */ /* 0x040fe200078e0205 */
[----:B------:R4:W2:Y:S02]  /*8050*/  @P0 LDS.128 R92, [R4+0x400] ;  /* 0x00040000045c0984 */ /* 0x0008a40000000c00 */
[----:B------:R-:W-:Y:S02]  /*8060*/  @P0 IADD3 R9, PT, PT, R106, R3, RZ ;  /* 0x000000036a090210 */ /* 0x000fe40007ffe0ff */
[----:B------:R4:W1:Y:S04]  /*8070*/  @P0 LDS.128 R100, [R7+0x400] ;  /* 0x0004000007640984 */ /* 0x0008680000000c00 */
[----:B------:R4:W1:Y:S04]  /*8080*/  @P0 LDS.128 R108, [R0+0x400] ;  /* 0x00040000006c0984 */ /* 0x0008680000000c00 */
[----:B------:R4:W1:Y:S04]  /*8090*/  @P0 LDS.128 R116, [R5+0x400] ;  /* 0x0004000005740984 */ /* 0x0008680000000c00 */
[----:B------:R4:W1:Y:S04]  /*80a0*/  @P0 LDS.128 R124, [R8+0x400] ;  /* 0x00040000087c0984 */ /* 0x0008680000000c00 */
[----:B------:R4:W1:Y:S04]  /*80b0*/  @P0 LDS.128 R132, [R3+0x400] ;  /* 0x0004000003840984 */ /* 0x0008680000000c00 */
[----:B------:R4:W1:Y:S02]  /*80c0*/  @P0 LDS.128 R140, [R9+0x400] ;  /* 0x00040000098c0984 */ /* 0x0008640000000c00 */
.L_x_113:
[----:B------:R-:W-:Y:S05]  /*80d0*/  BSYNC B1 ;  /* 0x0000000000017941 */ /* 0x000fea0003800000 */
.L_x_112:
[----:B------:R-:W-:Y:S05]  /*80e0*/  IMAD.IADD R50, R78, 0x1, R81 ;  /* 0x000000014e327824 */ /* 0x000fea00078e0251 */
[----:B----4-:R-:W-:Y:S04]  /*80f0*/  SHF.R.U32.HI R3, RZ, 0x15, R50 ;  /* 0x00000015ff037819 */ /* 0x010fe80000011632 */
[----:B------:R-:W-:Y:S11]  /*8100*/  LOP3.LUT P0, RZ, R3, 0x3, R158, 0x48, !PT ;  /* 0x0000000303ff7812 */ /* 0x000ff6000780489e */
[----:B------:R-:W-:Y:S02]  /*8110*/  @!UPT UIADD3 URZ, UPT, UPT, URZ, URZ, URZ ;  /* 0x000000fffffff290 */ /* 0x000fe4000fffe0ff */
        /* <DEDUP_REMOVED lines=17> */
.L_x_117:
[----:B-1----:R-:W-:Y:S01]  /*8230*/  SHF.L.U32 R80, R88, 0x10, RZ ;  /* 0x0000001058507819 */ /* 0x002fe200000006ff */
[----:B------:R-:W-:Y:S05]  /*8240*/  WARPSYNC.ALL ;  /* 0x0000000000007948 */ /* 0x000fea0003800000 */
[----:B------:R-:W-:Y:S01]  /*8250*/  R2UR UR4, R50 ;  /* 0x00000000320472ca */ /* 0x000fe200000e0000 */
[----:B------:R-:W1:Y:S01]  /*8260*/  S2R R179, SR_CgaCtaId ;  /* 0x0000000000b37919 */ /* 0x000e620000008800 */
[----:B------:R-:W-:Y:S01]  /*8270*/  LOP3.LUT R82, R88, 0xffff0000, RZ, 0xc0, !PT ;  /* 0xffff000058527812 */ /* 0x000fe200078ec0ff */
[----:B------:R-:W-:Y:S01]  /*8280*/  BSSY.RECONVERGENT B0, `(.L_x_118) ;  /* 0x0000102000007945 */ /* 0x000fe20003800200 */
[----:B------:R-:W-:Y:S02]  /*8290*/  SHF.L.U32 R85, R89, 0x10, RZ ;  /* 0x0000001059557819 */ /* 0x000fe400000006ff */
[----:B------:R-:W-:Y:S02]  /*82a0*/  LOP3.LUT R84, R91, 0xffff0000, RZ, 0xc0, !PT ;  /* 0xffff00005b547812 */ /* 0x000fe400078ec0ff */
[----:B------:R-:W-:Y:S02]  /*82b0*/  ISETP.NE.AND P6, PT, R174, RZ, PT ;  /* 0x000000ffae00720c */ /* 0x000fe40003fc5270 */
[----:B------:R-:W-:Y:S03]  /*82c0*/  ISETP.NE.AND P0, PT, R165, RZ, PT ;  /* 0x000000ffa500720c */ /* 0x000fe60003f05270 */
[----:B------:R-:W4:Y:S02]  /*82d0*/  LDTM.x64 R4, tmem[UR4] ;  /* 0x00000004000479ee */ /* 0x000f240008340000 */
[C---:B----4-:R-:W-:Y:S01]  /*82e0*/  FMUL R0, R76.reuse, R4 ;  /* 0x000000044c007220 */ /* 0x050fe20000400000 */
[C---:B------:R-:W-:Y:S01]  /*82f0*/  FMUL R3, R76.reuse, R5 ;  /* 0x000000054c037220 */ /* 0x040fe20000400000 */
[C---:B------:R-:W-:Y:S01]  /*8300*/  FMUL R6, R76.reuse, R6 ;  /* 0x000000064c067220 */ /* 0x040fe20000400000 */
[----:B------:R-:W-:Y:S01]  /*8310*/  FMUL R7, R76, R7 ;  /* 0x000000074c077220 */ /* 0x000fe20000400000 */
[----:B------:R-:W-:Y:S01]  /*8320*/  FFMA R0, R83, R80, R0 ;  /* 0x0000005053007223 */ /* 0x000fe20000000000 */
[----:B------:R-:W-:Y:S01]  /*8330*/  LOP3.LUT R80, R89, 0xffff0000, RZ, 0xc0, !PT ;  /* 0xffff000059507812 */ /* 0x000fe200078ec0ff */
[----:B------:R-:W-:Y:S01]  /*8340*/  FFMA R3, R83, R82, R3 ;  /* 0x0000005253037223 */ /* 0x000fe20000000003 */
[----:B------:R-:W-:Y:S01]  /*8350*/  SHF.L.U32 R82, R91, 0x10, RZ ;  /* 0x000000105b527819 */ /* 0x000fe200000006ff */
[C---:B------:R-:W-:Y:S01]  /*8360*/  FFMA R6, R83.reuse, R85, R6 ;  /* 0x0000005553067223 */ /* 0x040fe20000000006 */
[----:B------:R-:W-:Y:S01]  /*8370*/  SHF.L.U32 R85, R90, 0x10, RZ ;  /* 0x000000105a557819 */ /* 0x000fe200000006ff */
[----:B------:R-:W-:Y:S01]  /*8380*/  FFMA R7, R83, R80, R7 ;  /* 0x0000005053077223 */ /* 0x000fe20000000007 */
[----:B------:R-:W-:Y:S01]  /*8390*/  F2FP.BF16.F32.PACK_AB R96, R3, R0 ;  /* 0x000000000360723e */ /* 0x000fe200000010ff */
[----:B------:R-:W-:Y:S01]  /*83a0*/  FMUL R4, R76, R8 ;  /* 0x000000084c047220 */ /* 0x000fe20000400000 */
[----:B------:R-:W-:Y:S01]  /*83b0*/  LOP3.LUT R80, R90, 0xffff0000, RZ, 0xc0, !PT ;  /* 0xffff00005a507812 */ /* 0x000fe200078ec0ff */
[C---:B------:R-:W-:Y:S01]  /*83c0*/  FMUL R0, R76.reuse, R9 ;  /* 0x000000094c007220 */ /* 0x040fe20000400000 */
[----:B------:R-:W-:Y:S01]  /*83d0*/  F2FP.BF16.F32.PACK_AB R97, R7, R6 ;  /* 0x000000060761723e */ /* 0x000fe200000010ff */
[----:B------:R-:W-:Y:S01]  /*83e0*/  FMUL R3, R76, R10 ;  /* 0x0000000a4c037220 */ /* 0x000fe20000400000 */
[C---:B------:R-:W-:Y:S01]  /*83f0*/  FFMA R4, R83.reuse, R85, R4 ;  /* 0x0000005553047223 */ /* 0x040fe20000000004 */
[----:B--2---:R-:W-:Y:S01]  /*8400*/  SHF.L.U32 R85, R94, 0x10, RZ ;  /* 0x000000105e557819 */ /* 0x004fe200000006ff */
[----:B------:R-:W-:Y:S01]  /*8410*/  FMUL R5, R76, R11 ;  /* 0x0000000b4c057220 */ /* 0x000fe20000400000 */
[C---:B------:R-:W-:Y:S01]  /*8420*/  FFMA R0, R83.reuse, R80, R0 ;  /* 0x0000005053007223 */ /* 0x040fe20000000000 */
[C---:B------:R-:W-:Y:S01]  /*8430*/  SHF.L.U32 R80, R92.reuse, 0x10, RZ ;  /* 0x000000105c507819 */ /* 0x040fe200000006ff */
[C---:B------:R-:W-:Y:S01]  /*8440*/  FFMA R3, R83.reuse, R82, R3 ;  /* 0x0000005253037223 */ /* 0x040fe20000000003 */
[----:B------:R-:W-:Y:S01]  /*8450*/  LOP3.LUT R82, R92, 0xffff0000, RZ, 0xc0, !PT ;  /* 0xffff00005c527812 */ /* 0x000fe200078ec0ff */
[----:B------:R-:W-:Y:S01]  /*8460*/  FMUL R6, R76, R12 ;  /* 0x0000000c4c067220 */ /* 0x000fe20000400000 */
[----:B------:R-:W-:Y:S01]  /*8470*/  F2FP.BF16.F32.PACK_AB R98, R0, R4 ;  /* 0x000000040062723e */ /* 0x000fe200000010ff */
[C---:B------:R-:W-:Y:S01]  /*8480*/  FFMA R5, R83.reuse, R84, R5 ;  /* 0x0000005453057223 */ /* 0x040fe20000000005 */
[C---:B------:R-:W-:Y:S01]  /*8490*/  FMUL R7, R76.reuse, R13 ;  /* 0x0000000d4c077220 */ /* 0x040fe20000400000 */
[----:B------:R-:W-:Y:S01]  /*84a0*/  FFMA R6, R83, R80, R6 ;  /* 0x0000005053067223 */ /* 0x000fe20000000006 */
[----:B------:R-:W-:Y:S01]  /*84b0*/  SHF.L.U32 R80, R93, 0x10, RZ ;  /* 0x000000105d507819 */ /* 0x000fe200000006ff */
[C---:B------:R-:W-:Y:S01]  /*84c0*/  FMUL R0, R76.reuse, R14 ;  /* 0x0000000e4c007220 */ /* 0x040fe20000400000 */
[----:B------:R-:W-:Y:S01]  /*84d0*/  F2FP.BF16.F32.PACK_AB R99, R5, R3 ;  /* 0x000000030563723e */ /* 0x000fe200000010ff */
[----:B------:R-:W-:Y:S01]  /*84e0*/  FFMA R7, R83, R82, R7 ;  /* 0x0000005253077223 */ /* 0x000fe20000000007 */
[----:B------:R-:W-:Y:S01]  /*84f0*/  LOP3.LUT R82, R93, 0xffff0000, RZ, 0xc0, !PT ;  /* 0xffff00005d527812 */ /* 0x000fe200078ec0ff */
[C---:B------:R-:W-:Y:S01]  /*8500*/  FMUL R3, R76.reuse, R15 ;  /* 0x0000000f4c037220 */ /* 0x040fe20000400000 */
[----:B------:R-:W-:Y:S01]  /*8510*/  FMUL R4, R76, R16 ;  /* 0x000000104c047220 */ /* 0x000fe20000400000 */
[C---:B------:R-:W-:Y:S01]  /*8520*/  FFMA R0, R83.reuse, R80, R0 ;  /* 0x0000005053007223 */ /* 0x040fe20000000000 */
[----:B------:R-:W-:Y:S01]  /*8530*/  LOP3.LUT R80, R94, 0xffff0000, RZ, 0xc0, !PT ;  /* 0xffff00005e507812 */ /* 0x000fe200078ec0ff */
[----:B------:R-:W-:Y:S01]  /*8540*/  FFMA R3, R83, R82, R3 ;  /* 0x0000005253037223 */ /* 0x000fe20000000003 */
[----:B------:R-:W-:Y:S01]  /*8550*/  F2FP.BF16.F32.PACK_AB R120, R7, R6 ;  /* 0x000000060778723e */ /* 0x000fe200000010ff */
[----:B------:R-:W-:Y:S01]  /*8560*/  FFMA R4, R83, R85, R4 ;  /* 0x0000005553047223 */ /* 0x000fe20000000004 */
[C---:B------:R-:W-:Y:S01]  /*8570*/  SHF.L.U32 R85, R95.reuse, 0x10, RZ ;  /* 0x000000105f557819 */ /* 0x040fe200000006ff */
[C---:B------:R-:W-:Y:S01]  /*8580*/  FMUL R5, R76.reuse, R17 ;  /* 0x000000114c057220 */ /* 0x040fe20000400000 */
[----:B------:R-:W-:Y:S01]  /*8590*/  LOP3.LUT R82, R95, 0xffff0000, RZ, 0xc0, !PT ;  /* 0xffff00005f527812 */ /* 0x000fe200078ec0ff */
[C---:B------:R-:W-:Y:S01]  /*85a0*/  FMUL R6, R76.reuse, R18 ;  /* 0x000000124c067220 */ /* 0x040fe20000400000 */
[----:B------:R-:W-:Y:S01]  /*85b0*/  F2FP.BF16.F32.PACK_AB R121, R3, R0 ;  /* 0x000000000379723e */ /* 0x000fe200000010ff */
[----:B------:R-:W-:Y:S01]  /*85c0*/  FMUL R7, R76, R19 ;  /* 0x000000134c077220 */ /* 0x000fe20000400000 */
        /* <DEDUP_REMOVED lines=11> */
[----:B------:R-:W-:Y:S01]  /*8680*/  SHF.L.U32 R80, R101, 0x10, RZ ;  /* 0x0000001065507819 */ /* 0x000fe200000006ff */
[----:B------:R-:W-:Y:S01]  /*8690*/  FFMA R3, R83, R82, R3 ;  /* 0x0000005253037223 */ /* 0x000fe20000000003 */
[----:B------:R-:W-:Y:S01]  /*86a0*/  LOP3.LUT R82, R103, 0xffff0000, RZ, 0xc0, !PT ;  /* 0xffff000067527812 */ /* 0x000fe200078ec0ff */
[C---:B------:R-:W-:Y:S01]  /*86b0*/  FMUL R4, R76.reuse, R22 ;  /* 0x000000164c047220 */ /* 0x040fe20000400000 */
[----:B------:R2:W-:Y:S01]  /*86c0*/  STS.128 [R178+UR49+0x4400], R96 ;  /* 0x00440060b2007988 */ /* 0x0005e20008000c31 */
[C---:B------:R-:W-:Y:S01]  /*86d0*/  FMUL R5, R76.reuse, R23 ;  /* 0x000000174c057220 */ /* 0x040fe20000400000 */
[----:B------:R-:W-:Y:S01]  /*86e0*/  F2FP.BF16.F32.PACK_AB R128, R3, R0 ;  /* 0x000000000380723e */ /* 0x000fe200000010ff */
[----:B------:R-:W-:Y:S01]  /*86f0*/  FFMA R4, R83, R80, R4 ;  /* 0x0000005053047223 */ /* 0x000fe20000000004 */
[----:B------:R-:W-:Y:S01]  /*8700*/  LOP3.LUT R0, R101, 0xffff0000, RZ, 0xc0, !PT ;  /* 0xffff000065007812 */ /* 0x000fe200078ec0ff */
[----:B------:R-:W-:Y:S01]  /*8710*/  FMUL R6, R76, R24 ;  /* 0x000000184c067220 */ /* 0x000fe20000400000 */
[----:B------:R-:W-:Y:S01]  /*8720*/  SHF.L.U32 R3, R102, 0x10, RZ ;  /* 0x0000001066037819 */ /* 0x000fe200000006ff */
[----:B------:R-:W-:Y:S01]  /*8730*/  FMUL R7, R76, R25 ;  /* 0x000000194c077220 */ /* 0x000fe20000400000 */
[----:B------:R-:W-:Y:S01]  /*8740*/  LOP3.LUT R80, R102, 0xffff0000, RZ, 0xc0, !PT ;  /* 0xffff000066507812 */ /* 0x000fe200078ec0ff */
[C---:B------:R-:W-:Y:S01]  /*8750*/  FFMA R5, R83.reuse, R0, R5 ;  /* 0x0000000053057223 */ /* 0x040fe20000000005 */
[----:B------:R-:W-:Y:S01]  /*8760*/  SHF.L.U32 R0, R108, 0x10, RZ ;  /* 0x000000106c007819 */ /* 0x000fe200000006ff */
[C---:B------:R-:W-:Y:S01]  /*8770*/  FMUL R8, R76.reuse, R26 ;  /* 0x0000001a4c087220 */ /* 0x040fe20000400000 */
        /* <DEDUP_REMOVED lines=18> */
[----:B------:R4:W-:Y:S01]  /*88a0*/  STS.128 [R177+0x4400], R120 ;  /* 0x00440078b1007388 */ /* 0x0009e20000000c00 */
[----:B------:R-:W-:Y:S01]  /*88b0*/  FFMA R11, R83, R80, R11 ;  /* 0x00000050530b7223 */ /* 0x000fe2000000000b */
[----:B------:R-:W-:Y:S01]  /*88c0*/  LOP3.LUT R80, R111, 0xffff0000, RZ, 0xc0, !PT ;  /* 0xffff00006f507812 */ /* 0x000fe200078ec0ff */
[C---:B------:R-:W-:Y:S01]  /*88d0*/  FFMA R12, R83.reuse, R3, R12 ;  /* 0x00000003530c7223 */ /* 0x040fe2000000000c */
[C---:B------:R-:W-:Y:S01]  /*88e0*/  SHF.L.U32 R3, R110.reuse, 0x10, RZ ;  /* 0x000000106e037819 */ /* 0x040fe200000006ff */
[----:B------:R-:W-:Y:S01]  /*88f0*/  FFMA R13, R83, R0, R13 ;  /* 0x00000000530d7223 */ /* 0x000fe2000000000d */
[----:B------:R-:W-:Y:S01]  /*8900*/  LOP3.LUT R0, R110, 0xffff0000, RZ, 0xc0, !PT ;  /* 0xffff00006e007812 */ /* 0x000fe200078ec0ff */
[C---:B------:R-:W-:Y:S01]  /*8910*/  FMUL R14, R76.reuse, R32 ;  /* 0x000000204c0e7220 */ /* 0x040fe20000400000 */
[----:B--2---:R-:W-:Y:S01]  /*8920*/  F2FP.BF16.F32.PACK_AB R96, R11, R10 ;  /* 0x0000000a0b60723e */ /* 0x004fe200000010ff */
[C---:B------:R-:W-:Y:S01]  /*8930*/  FMUL R15, R76.reuse, R33 ;  /* 0x000000214c0f7220 */ /* 0x040fe20000400000 */
[----:B------:R-:W-:Y:S01]  /*8940*/  F2FP.BF16.F32.PACK_AB R97, R13, R12 ;  /* 0x0000000c0d61723e */ /* 0x000fe200000010ff */
        /* <DEDUP_REMOVED lines=14> */
[----:B------:R-:W-:Y:S01]  /*8a30*/  FMUL R20, R76, R38 ;  /* 0x000000264c147220 */ /* 0x000fe20000400000 */
[----:B------:R-:W-:Y:S01]  /*8a40*/  FFMA R18, R83, R0, R18 ;  /* 0x0000000053127223 */ /* 0x000fe20000000012 */
[----:B------:R-:W-:Y:S01]  /*8a50*/  LOP3.LUT R0, R117, 0xffff0000, RZ, 0xc0, !PT ;  /* 0xffff000075007812 */ /* 0x000fe200078ec0ff */
[C---:B------:R-:W-:Y:S01]  /*8a60*/  FFMA R19, R83.reuse, R80, R19 ;  /* 0x0000005053137223 */ /* 0x040fe20000000013 */
[C---:B------:R-:W-:Y:S01]  /*8a70*/  LOP3.LUT R80, R118.reuse, 0xffff0000, RZ, 0xc0, !PT ;  /* 0xffff000076507812 */ /* 0x040fe200078ec0ff */
[----:B------:R-:W-:Y:S01]  /*8a80*/  FFMA R20, R83, R3, R20 ;  /* 0x0000000353147223 */ /* 0x000fe20000000014 */
[----:B------:R-:W-:Y:S01]  /*8a90*/  SHF.L.U32 R3, R118, 0x10, RZ ;  /* 0x0000001076037819 */ /* 0x000fe200000006ff */
[C---:B------:R-:W-:Y:S01]  /*8aa0*/  FMUL R21, R76.reuse, R39 ;  /* 0x000000274c157220 */ /* 0x040fe20000400000 */
[----:B----4-:R-:W-:Y:S01]  /*8ab0*/  F2FP.BF16.F32.PACK_AB R120, R19, R18 ;  /* 0x000000121378723e */ /* 0x010fe200000010ff */
[C---:B------:R-:W-:Y:S01]  /*8ac0*/  FMUL R22, R76.reuse, R40 ;  /* 0x000000284c167220 */ /* 0x040fe20000400000 */
[----:B------:R-:W-:Y:S01]  /*8ad0*/  STS.128 [R176+0x4400], R128 ;  /* 0x00440080b0007388 */ /* 0x000fe20000000c00 */
[C---:B------:R-:W-:Y:S01]  /*8ae0*/  FMUL R23, R76.reuse, R41 ;  /* 0x000000294c177220 */ /* 0x040fe20000400000 */
[----:B------:R-:W-:Y:S01]  /*8af0*/  FMUL R24, R76, R42 ;  /* 0x0000002a4c187220 */ /* 0x000fe20000400000 */
[C---:B------:R-:W-:Y:S01]  /*8b00*/  FFMA R21, R83.reuse, R0, R21 ;  /* 0x0000000053157223 */ /* 0x040fe20000000015 */
[----:B------:R-:W-:Y:S01]  /*8b10*/  SHF.L.U32 R0, R124, 0x10, RZ ;  /* 0x000000107c007819 */ /* 0x000fe200000006ff */
[----:B------:R-:W-:Y:S01]  /*8b20*/  FMUL R25, R76, R43 ;  /* 0x0000002b4c197220 */ /* 0x000fe20000400000 */
[----:B------:R-:W-:Y:S01]  /*8b30*/  FFMA R22, R83, R3, R22 ;  /* 0x0000000353167223 */ /* 0x000fe20000000016 */
[----:B------:R-:W-:Y:S01]  /*8b40*/  SHF.L.U32 R3, R125, 0x10, RZ ;  /* 0x000000107d037819 */ /* 0x000fe200000006ff */
[----:B------:R-:W-:Y:S01]  /*8b50*/  FFMA R23, R83, R80, R23 ;  /* 0x0000005053177223 */ /* 0x000fe20000000017 */
[----:B------:R-:W-:Y:S01]  /*8b60*/  LOP3.LUT R80, R124, 0xffff0000, RZ, 0xc0, !PT ;  /* 0xffff00007c507812 */ /* 0x000fe200078ec0ff */
[C---:B------:R-:W-:Y:S01]  /*8b70*/  FMUL R26, R76.reuse, R44 ;  /* 0x0000002c4c1a7220 */ /* 0x040fe20000400000 */
[----:B------:R-:W-:Y:S01]  /*8b80*/  F2FP.BF16.F32.PACK_AB R121, R21, R20 ;  /* 0x000000141579723e */ /* 0x000fe200000010ff */
[----:B------:R-:W-:Y:S01]  /*8b90*/  FFMA R24, R83, R85, R24 ;  /* 0x0000005553187223 */ /* 0x000fe20000000018 */
[----:B------:R-:W-:Y:S01]  /*8ba0*/  F2FP.BF16.F32.PACK_AB R122, R23, R22 ;  /* 0x00000016177a723e */ /* 0x000fe200000010ff */
[----:B------:R-:W-:Y:S01]  /*8bb0*/  FFMA R25, R83, R82, R25 ;  /* 0x0000005253197223 */ /* 0x000fe20000000019 */
[----:B------:R-:W-:Y:S01]  /*8bc0*/  SHF.L.U32 R85, R127, 0x10, RZ ;  /* 0x000000107f557819 */ /* 0x000fe200000006ff */
[C---:B------:R-:W-:Y:S01]  /*8bd0*/  FMUL R27, R76.reuse, R45 ;  /* 0x0000002d4c1b7220 */ /* 0x040fe20000400000 */
[----:B------:R-:W-:Y:S01]  /*8be0*/  LOP3.LUT R82, R143, 0xffff0000, RZ, 0xc0, !PT ;  /* 0xffff00008f527812 */ /* 0x000fe200078ec0ff */
[----:B------:R-:W-:Y:S01]  /*8bf0*/  FMUL R28, R76, R46 ;  /* 0x0000002e4c1c7220 */ /* 0x000fe20000400000 */
[----:B------:R-:W-:Y:S01]  /*8c00*/  F2FP.BF16.F32.PACK_AB R123, R25, R24 ;  /* 0x00000018197b723e */ /* 0x000fe200000010ff */
[----:B------:R2:W-:Y:S01]  /*8c10*/  STS.128 [R175+0x4400], R96 ;  /* 0x00440060af007388 */ /* 0x0005e20000000c00 */
        /* <DEDUP_REMOVED lines=12> */
[----:B------:R4:W-:Y:S01]  /*8ce0*/  STS.128 [R173+0x4400], R120 ;  /* 0x00440078ad007388 */ /* 0x0009e20000000c00 */
[----:B------:R-:W-:Y:S01]  /*8cf0*/  FMUL R33, R76, R51 ;  /* 0x000000334c217220 */ /* 0x000fe20000400000 */
[C---:B------:R-:W-:Y:S01]  /*8d00*/  FFMA R30, R83.reuse, R3, R30 ;  /* 0x00000003531e7223 */ /* 0x040fe2000000001e */
[C---:B------:R-:W-:Y:S01]  /*8d10*/  SHF.L.U32 R3, R132.reuse, 0x10, RZ ;  /* 0x0000001084037819 */ /* 0x040fe200000006ff */
[C---:B------:R-:W-:Y:S01]  /*8d20*/  FFMA R31, R83.reuse, R80, R31 ;  /* 0x00000050531f7223 */ /* 0x040fe2000000001f */
[----:B------:R-:W-:Y:S01]  /*8d30*/  LOP3.LUT R80, R132, 0xffff0000, RZ, 0xc0, !PT ;  /* 0xffff000084507812 */ /* 0x000fe200078ec0ff */
[----:B------:R-:W-:Y:S01]  /*8d40*/  FFMA R32, R83, R85, R32 ;  /* 0x0000005553207223 */ /* 0x000fe20000000020 */
        /* <DEDUP_REMOVED lines=9> */
[----:B------:R-:W-:Y:S01]  /*8de0*/  FFMA R35, R83, R80, R35 ;  /* 0x0000005053237223 */ /* 0x000fe20000000023 */
[----:B------:R-:W-:Y:S01]  /*8df0*/  LOP3.LUT R80, R135, 0xffff0000, RZ, 0xc0, !PT ;  /* 0xffff000087507812 */ /* 0x000fe200078ec0ff */
[----:B------:R-:W-:Y:S01]  /*8e00*/  FFMA R36, R83, R85, R36 ;  /* 0x0000005553247223 */ /* 0x000fe20000000024 */
[----:B------:R-:W-:Y:S01]  /*8e10*/  SHF.L.U32 R85, R135, 0x10, RZ ;  /* 0x0000001087557819 */ /* 0x000fe200000006ff */
[----:B------:R-:W-:Y:S01]  /*8e20*/  FFMA R37, R83, R0, R37 ;  /* 0x0000000053257223 */ /* 0x000fe20000000025 */
[----:B------:R-:W-:Y:S01]  /*8e30*/  LOP3.LUT R0, R134, 0xffff0000, RZ, 0xc0, !PT ;  /* 0xffff000086007812 */ /* 0x000fe200078ec0ff */
[C---:B------:R-:W-:Y:S01]  /*8e40*/  FMUL R38, R76.reuse, R56 ;  /* 0x000000384c267220 */ /* 0x040fe20000400000 */
[----:B--2---:R-:W-:Y:S01]  /*8e50*/  F2FP.BF16.F32.PACK_AB R96, R27, R26 ;  /* 0x0000001a1b60723e */ /* 0x004fe200000010ff */
[C---:B------:R-:W-:Y:S01]  /*8e60*/  FMUL R39, R76.reuse, R57 ;  /* 0x000000394c277220 */ /* 0x040fe20000400000 */
[----:B------:R-:W-:Y:S01]  /*8e70*/  F2FP.BF16.F32.PACK_AB R97, R29, R28 ;  /* 0x0000001c1d61723e */ /* 0x000fe200000010ff */
[C---:B------:R-:W-:Y:S01]  /*8e80*/  FMUL R40, R76.reuse, R58 ;  /* 0x0000003a4c287220 */ /* 0x040fe20000400000 */
[----:B------:R-:W-:Y:S01]  /*8e90*/  F2FP.BF16.F32.PACK_AB R98, R31, R30 ;  /* 0x0000001e1f62723e */ /* 0x000fe200000010ff */
[----:B------:R-:W-:Y:S01]  /*8ea0*/  FMUL R41, R76, R59 ;  /* 0x0000003b4c297220 */ /* 0x000fe20000400000 */
[----:B------:R-:W-:Y:S01]  /*8eb0*/  F2FP.BF16.F32.PACK_AB R99, R33, R32 ;  /* 0x000000202163723e */ /* 0x000fe200000010ff */
[----:B------:R-:W-:Y:S01]  /*8ec0*/  FFMA R38, R83, R3, R38 ;  /* 0x0000000353267223 */ /* 0x000fe20000000026 */
[----:B------:R-:W-:Y:S01]  /*8ed0*/  SHF.L.U32 R3, R141, 0x10, RZ ;  /* 0x000000108d037819 */ /* 0x000fe200000006ff */
[C---:B------:R-:W-:Y:S01]  /*8ee0*/  FFMA R39, R83.reuse, R0, R39 ;  /* 0x0000000053277223 */ /* 0x040fe20000000027 */
[C---:B------:R-:W-:Y:S01]  /*8ef0*/  SHF.L.U32 R0, R140.reuse, 0x10, RZ ;  /* 0x000000108c007819 */ /* 0x040fe200000006ff */
[----:B------:R-:W-:Y:S01]  /*8f00*/  FFMA R40, R83, R85, R40 ;  /* 0x0000005553287223 */ /* 0x000fe20000000028 */
[----:B------:R-:W-:Y:S01]  /*8f10*/  SHF.L.U32 R85, R143, 0x10, RZ ;  /* 0x000000108f557819 */ /* 0x000fe200000006ff */
[----:B------:R2:W-:Y:S01]  /*8f20*/  STS.128 [R172+0x4400], R96 ;  /* 0x00440060ac007388 */ /* 0x0005e20000000c00 */
[----:B----4-:R-:W-:Y:S01]  /*8f30*/  F2FP.BF16.F32.PACK_AB R120, R35, R34 ;  /* 0x000000222378723e */ /* 0x010fe200000010ff */
[----:B------:R-:W-:Y:S01]  /*8f40*/  FFMA R41, R83, R80, R41 ;  /* 0x0000005053297223 */ /* 0x000fe20000000029 */
[----:B------:R-:W-:Y:S01]  /*8f50*/  LOP3.LUT R80, R140, 0xffff0000, RZ, 0xc0, !PT ;  /* 0xffff00008c507812 */ /* 0x000fe200078ec0ff */
[C---:B------:R-:W-:Y:S01]  /*8f60*/  FMUL R42, R76.reuse, R60 ;  /* 0x0000003c4c2a7220 */ /* 0x040fe20000400000 */
[----:B------:R-:W-:Y:S01]  /*8f70*/  F2FP.BF16.F32.PACK_AB R121, R37, R36 ;  /* 0x000000242579723e */ /* 0x000fe200000010ff */
[C---:B------:R-:W-:Y:S01]  /*8f80*/  FMUL R43, R76.reuse, R61 ;  /* 0x0000003d4c2b7220 */ /* 0x040fe20000400000 */
[----:B------:R-:W-:Y:S01]  /*8f90*/  F2FP.BF16.F32.PACK_AB R122, R39, R38 ;  /* 0x00000026277a723e */ /* 0x000fe200000010ff */
[C---:B------:R-:W-:Y:S01]  /*8fa0*/  FMUL R44, R76.reuse, R62 ;  /* 0x0000003e4c2c7220 */ /* 0x040fe20000400000 */
[C---:B------:R-:W-:Y:S01]  /*8fb0*/  FFMA R42, R83.reuse, R0, R42 ;  /* 0x00000000532a7223 */ /* 0x040fe2000000002a */
[----:B------:R-:W-:Y:S01]  /*8fc0*/  FFMA R43, R83, R80, R43 ;  /* 0x00000050532b7223 */ /* 0x000fe2000000002b */
[----:B------:R-:W-:Y:S01]  /*8fd0*/  LOP3.LUT R0, R141, 0xffff0000, RZ, 0xc0, !PT ;  /* 0xffff00008d007812 */ /* 0x000fe200078ec0ff */
[C---:B------:R-:W-:Y:S01]  /*8fe0*/  FFMA R44, R83.reuse, R3, R44 ;  /* 0x00000003532c7223 */ /* 0x040fe2000000002c */
[----:B------:R-:W-:Y:S01]  /*8ff0*/  FMUL R45, R76, R63 ;  /* 0x0000003f4c2d7220 */ /* 0x000fe20000400000 */
[----:B------:R-:W-:Y:S01]  /*9000*/  SHF.L.U32 R3, R142, 0x10, RZ ;  /* 0x000000108e037819 */ /* 0x000fe200000006ff */
[----:B------:R-:W-:Y:S01]  /*9010*/  FMUL R46, R76, R64 ;  /* 0x000000404c2e7220 */ /* 0x000fe20000400000 */
[----:B------:R-:W-:Y:S01]  /*9020*/  LOP3.LUT R80, R142, 0xffff0000, RZ, 0xc0, !PT ;  /* 0xffff00008e507812 */ /* 0x000fe200078ec0ff */
[C---:B------:R-:W-:Y:S01]  /*9030*/  FMUL R47, R76.reuse, R65 ;  /* 0x000000414c2f7220 */ /* 0x040fe20000400000 */
[C---:B------:R-:W-:Y:S01]  /*9040*/  FMUL R48, R76.reuse, R66 ;  /* 0x000000424c307220 */ /* 0x040fe20000400000 */
[----:B------:R-:W-:Y:S01]  /*9050*/  FFMA R45, R83, R0, R45 ;  /* 0x00000000532d7223 */ /* 0x000fe2000000002d */
[----:B------:R-:W-:Y:S01]  /*9060*/  FMUL R49, R76, R67 ;  /* 0x000000434c317220 */ /* 0x000fe20000400000 */
[----:B------:R-:W-:Y:S01]  /*9070*/  F2FP.BF16.F32.PACK_AB R123, R41, R40 ;  /* 0x00000028297b723e */ /* 0x000fe200000010ff */
[C---:B------:R-:W-:Y:S01]  /*9080*/  FFMA R46, R83.reuse, R3, R46 ;  /* 0x00000003532e7223 */ /* 0x040fe2000000002e */
[C---:B------:R-:W-:Y:S01]  /*9090*/  FFMA R47, R83.reuse, R80, R47 ;  /* 0x00000050532f7223 */ /* 0x040fe2000000002f */
[C---:B------:R-:W-:Y:S01]  /*90a0*/  FFMA R48, R83.reuse, R85, R48 ;  /* 0x0000005553307223 */ /* 0x040fe20000000030 */
[----:B------:R-:W-:Y:S01]  /*90b0*/  FFMA R49, R83, R82, R49 ;  /* 0x0000005253317223 */ /* 0x000fe20000000031 */
[----:B------:R2:W-:Y:S01]  /*90c0*/  STS.128 [R171+0x4400], R120 ;  /* 0x00440078ab007388 */ /* 0x0005e20000000c00 */
[----:B------:R-:W-:Y:S02]  /*90d0*/  F2FP.BF16.F32.PACK_AB R128, R43, R42 ;  /* 0x0000002a2b80723e */ /* 0x000fe400000010ff */
[----:B------:R-:W-:Y:S02]  /*90e0*/  F2FP.BF16.F32.PACK_AB R129, R45, R44 ;  /* 0x0000002c2d81723e */ /* 0x000fe400000010ff */
[----:B------:R-:W-:Y:S02]  /*90f0*/  F2FP.BF16.F32.PACK_AB R130, R47, R46 ;  /* 0x0000002e2f82723e */ /* 0x000fe400000010ff */
[----:B------:R-:W-:Y:S02]  /*9100*/  F2FP.BF16.F32.PACK_AB R131, R49, R48 ;  /* 0x000000303183723e */ /* 0x000fe400000010ff */
[----:B------:R-:W-:Y:S02]  /*9110*/  MOV R0, UR51 ;  /* 0x0000003300007c02 */ /* 0x000fe40008000f00 */
[----:B------:R-:W-:Y:S01]  /*9120*/  LEA R3, R105, UR49, 0x3 ;  /* 0x0000003169037c11 */ /* 0x000fe2000f8e18ff */
[----:B------:R2:W-:Y:S01]  /*9130*/  STS.128 [R170+0x4400], R128 ;  /* 0x00440080aa007388 */ /* 0x0005e20000000c00 */
[----:B------:R-:W-:Y:S02]  /*9140*/  @P6 LEA R0, R0, UR49, 0x3 ;  /* 0x0000003100006c11 */ /* 0x000fe4000f8e18ff */
[----:B------:R-:W-:Y:S02]  /*9150*/  @P6 SHF.L.U32 R80, R162, 0x1f, RZ ;  /* 0x0000001fa2506819 */ /* 0x000fe400000006ff */
[----:B------:R-:W-:Y:S01]  /*9160*/  @P6 IADD3 R0, PT, PT, R0, 0x40, RZ ;  /* 0x0000004000006810 */ /* 0x000fe20007ffe0ff */
[----:B------:R-:W-:Y:S01]  /*9170*/  @!PT LDS RZ, [RZ] ;  /* 0x00000000fffff984 */ /* 0x000fe20000000800 */
[----:B------:R-:W-:Y:S01]  /*9180*/  @!PT LDS RZ, [RZ] ;  /* 0x00000000fffff984 */ /* 0x000fe20000000800 */
[----:B------:R-:W-:Y:S01]  /*9190*/  @!PT LDS RZ, [RZ] ;  /* 0x00000000fffff984 */ /* 0x000fe20000000800 */
[----:B------:R-:W-:Y:S01]  /*91a0*/  @!PT LDS RZ, [RZ] ;  /* 0x00000000fffff984 */ /* 0x000fe20000000800 */
[----:B------:R4:W-:Y:S06]  /*91b0*/  MEMBAR.ALL.CTA ;  /* 0x0000000000007992 */ /* 0x0009ec0000008000 */
[----:B----4-:R-:W4:Y:S01]  /*91c0*/  FENCE.VIEW.ASYNC.S ;  /* 0x00000000000073c6 */ /* 0x010f220000000000 */
[----:B-1----:R-:W-:Y:S01]  /*91d0*/  @P6 PRMT R0, R179, 0x654, R0 ;  /* 0x00000654b3006816 */ /* 0x002fe20000000000 */
[----:B----4-:R-:W-:Y:S06]  /*91e0*/  BAR.SYNC.DEFER_BLOCKING 0x1, 0x80 ;  /* 0x0042000000007b1d */ /* 0x010fec0000010000 */
[----:B------:R-:W-:Y:S05]  /*91f0*/  @P0 BRA `(.L_x_119) ;  /* 0x0000000000280947 */ /* 0x000fea0003800000 */
[----:B------:R-:W-:Y:S01]  /*9200*/  R2UR UR4, R81 ;  /* 0x00000000510472ca */ /* 0x000fe200000e0000 */
[----:B------:R-:W-:Y:S01]  /*9210*/  UIADD3 UR6, UP0, UPT, UR52, 0xa80, URZ ;  /* 0x00000a8034067890 */ /* 0x000fe2000ff1e0ff */
[----:B------:R-:W-:Y:S01]  /*9220*/  R2UR UR5, R168 ;  /* 0x00000000a80572ca */ /* 0x000fe200000e0000 */
[----:B------:R-:W-:Y:S02]  /*9230*/  UIADD3 UR44, UPT, UPT, UR49, 0x4400, URZ ;  /* 0x00004400312c7890 */ /* 0x000fe4000fffe0ff */
[----:B------:R-:W-:Y:S01]  /*9240*/  UIADD3.X UR7, UPT, UPT, URZ, UR53, URZ, UP0, !UPT ;  /* 0x00000035ff077290 */ /* 0x000fe200087fe4ff */
[----:B------:R-:W-:Y:S09]  /*9250*/  UMOV UR47, UR36 ;  /* 0x00000024002f7c82 */ /* 0x000ff20008000000 */
[----:B------:R-:W-:Y:S09]  /*9260*/  UIADD3 UR45, UPT, UPT, UR5, UR4, URZ ;  /* 0x00000004052d7290 */ /* 0x000ff2000fffe0ff */
[----:B------:R1:W-:Y:S01]  /*9270*/  UTMASTG.3D [UR44], [UR6] ;  /* 0x0000002c060073b5 */ /* 0x0003e20008010000 */
[----:B------:R0:W-:Y:S01]  /*9280*/  UTMACMDFLUSH ;  /* 0x00000000000079b7 */ /* 0x0001e20000000000 */
[----:B-1----:R-:W-:Y:S04]  /*9290*/  DEPBAR.LE SB0, 0x1 ;  /* 0x000080400000791a */ /* 0x002fe80000000000 */
.L_x_119:
[----:B------:R-:W-:Y:S05]  /*92a0*/  BSYNC.RECONVERGENT B0 ;  /* 0x0000000000007941 */ /* 0x000fea0003800200 */
.L_x_118:
[----:B------:R-:W-:Y:S01]  /*92b0*/  BAR.SYNC.DEFER_BLOCKING 0x1, 0x80 ;  /* 0x0042000000007b1d */ /* 0x000fe20000010000 */
[----:B------:R-:W-:Y:S01]  /*92c0*/  UIADD3 UR54, UPT, UPT, UR51, 0x1, URZ ;  /* 0x0000000133367890 */ /* 0x000fe2000fffe0ff */
[----:B------:R-:W-:Y:S03]  /*92d0*/  ISETP.NE.AND P0, PT, R79, RZ, PT ;  /* 0x000000ff4f00720c */ /* 0x000fe60003f05270 */
[----:B------:R-:W-:Y:S04]  /*92e0*/  UISETP.NE.AND UP0, UPT, UR54, 0x4, UPT ;  /* 0x000000043600788c */ /* 0x000fe8000bf05270 */
[----:B------:R-:W-:Y:S01]  /*92f0*/  USEL UR54, UR54, URZ, UP0 ;  /* 0x000000ff36367287 */ /* 0x000fe20008000000 */
[----:B------:R1:W-:Y:S01]  /*9300*/  @P6 SYNCS.ARRIVE.TRANS64.RED.A1T0 RZ, [R0+URZ], RZ ;  /* 0x000000ff00ff69a7 */ /* 0x0003e200081004ff */
[----:B------:R-:W-:Y:S01]  /*9310*/  BSSY B1, `(.L_x_120) ;  /* 0x0000022000017945 */ /* 0x000fe20003800000 */
[----:B------:R-:W4:Y:S01]  /*9320*/  @P6 SYNCS.PHASECHK.TRANS64.TRYWAIT P1, [R3+URZ+0x20], R80 ;  /* 0x00002050030065a7 */ /* 0x000f2200080211ff */
[----:B-1----:R-:W-:Y:S05]  /*9330*/  IMAD.MOV.U32 R0, RZ, RZ, 0x40 ;  /* 0x00000040ff007424 */ /* 0x002fea00078e00ff */
        /* <DEDUP_REMOVED lines=13> */
[----:B------:R-:W1:Y:S02]  /*9410*/  SYNCS.PHASECHK.TRANS64.TRYWAIT P0, [R3+URZ+0x20], R6 ;  /* 0x00002006030075a7 */ /* 0x000e6400080011ff */
[----:B-1----:R-:W-:Y:S05]  /*9420*/  @!P0 BRA `(.L_x_124) ;  /* 0x0000003000e48947 */ /* 0x002fea0003800000 */
.L_x_123:
[----:B------:R-:W-:Y:S05]  /*9430*/  BSYNC B0 ;  /* 0x0000000000007941 */ /* 0x000fea0003800000 */
.L_x_122:
[----:B------:R-:W-:Y:S01]  /*9440*/  ISETP.NE.AND P0, PT, R112, RZ, PT ;  /* 0x000000ff7000720c */ /* 0x000fe20003f05270 */
[----:B------:R-:W-:Y:S11]  /*9450*/  VIADD R105, R105, 0x1 ;  /* 0x0000000169697836 */ /* 0x000ff60000000000 */
[----:B------:R-:W-:Y:S01]  /*9460*/  @!UPT UIADD3 URZ, UPT, UPT, URZ, URZ, URZ ;  /* 0x000000fffffff290 */ /* 0x000fe2000fffe0ff */
[----:B------:R4:W2:Y:S01]  /*9470*/  @P0 LDS.128 R88, [R4+UR49+0x400] ;  /* 0x0004003104580984 */ /* 0x0008a20008000c00 */
[--C-:B-1----:R-:W-:Y:S01]  /*9480*/  @P0 IMAD.IADD R3, R104, 0x1, R5.reuse ;  /* 0x0000000168030824 */ /* 0x102fe200078e0205 */
[C---:B------:R-:W-:Y:S01]  /*9490*/  @P0 IADD3 R6, PT, PT, R106.reuse, R7, RZ ;  /* 0x000000076a060210 */ /* 0x040fe20007ffe0ff */
[C---:B------:R-:W-:Y:S01]  /*94a0*/  @P0 IMAD.IADD R8, R106.reuse, 0x1, R5 ;  /* 0x000000016a080824 */ /* 0x040fe200078e0205 */
[----:B------:R4:W1:Y:S02]  /*94b0*/  @P0 LDS.128 R92, [R0+0x400] ;  /* 0x00040000005c0984 */ /* 0x0008640000000c00 */
[----:B------:R-:W-:Y:S02]  /*94c0*/  @P0 IADD3 R9, PT, PT, R106, R3, RZ ;  /* 0x000000036a090210 */ /* 0x000fe40007ffe0ff */
[----:B------:R4:W1:Y:S04]  /*94d0*/  @P0 LDS.128 R100, [R7+0x400] ;  /* 0x0004000007640984 */ /* 0x0008680000000c00 */
[----:B------:R4:W1:Y:S04]  /*94e0*/  @P0 LDS.128 R108, [R6+0x400] ;  /* 0x00040000066c0984 */ /* 0x0008680000000c00 */
[----:B------:R4:W1:Y:S04]  /*94f0*/  @P0 LDS.128 R116, [R5+0x400] ;  /* 0x0004000005740984 */ /* 0x0008680000000c00 */
[----:B------:R4:W1:Y:S04]  /*9500*/  @P0 LDS.128 R124, [R8+0x400] ;  /* 0x00040000087c0984 */ /* 0x0008680000000c00 */
[----:B------:R4:W1:Y:S04]  /*9510*/  @P0 LDS.128 R132, [R3+0x400] ;  /* 0x0004000003840984 */ /* 0x0008680000000c00 */
[----:B------:R4:W1:Y:S02]  /*9520*/  @P0 LDS.128 R140, [R9+0x400] ;  /* 0x00040000098c0984 */ /* 0x0008640000000c00 */
.L_x_121:
[----:B------:R-:W-:Y:S05]  /*9530*/  BSYNC B1 ;  /* 0x0000000000017941 */ /* 0x000fea0003800000 */
.L_x_120:
        /* <DEDUP_REMOVED lines=21> */
.L_x_125:
[----:B--2---:R-:W-:Y:S01]  /*9690*/  SHF.L.U32 R80, R88, 0x10, RZ ;  /* 0x0000001058507819 */ /* 0x004fe200000006ff */
[----:B------:R-:W-:Y:S05]  /*96a0*/  WARPSYNC.ALL ;  /* 0x0000000000007948 */ /* 0x000fea0003800000 */
[----:B------:R-:W-:Y:S01]  /*96b0*/  R2UR UR4, R16 ;  /* 0x00000000100472ca */ /* 0x000fe200000e0000 */
[----:B------:R-:W-:Y:S01]  /*96c0*/  BSSY.RECONVERGENT B0, `(.L_x_126) ;  /* 0x0000103000007945 */ /* 0x000fe20003800200 */
[----:B------:R-:W-:Y:S02]  /*96d0*/  LOP3.LUT R82, R91, 0xffff0000, RZ, 0xc0, !PT ;  /* 0xffff00005b527812 */ /* 0x000fe400078ec0ff */
[----:B------:R-:W-:Y:S02]  /*96e0*/  ISETP.NE.AND P6, PT, R174, RZ, PT ;  /* 0x000000ffae00720c */ /* 0x000fe40003fc5270 */
[----:B------:R-:W-:Y:S07]  /*96f0*/  ISETP.NE.AND P0, PT, R165, RZ, PT ;  /* 0x000000ffa500720c */ /* 0x000fee0003f05270 */
[----:B------:R-:W2:Y:S02]  /*9700*/  LDTM.x64 R4, tmem[UR4] ;  /* 0x00000004000479ee */ /* 0x000ea40008340000 */
[----:B--2---:R-:W-:Y:S01]  /*9710*/  FMUL R0, R76, R4 ;  /* 0x000000044c007220 */ /* 0x004fe20000400000 */
[----:B------:R-:W-:Y:S01]  /*9720*/  LOP3.LUT R4, R88, 0xffff0000, RZ, 0xc0, !PT ;  /* 0xffff000058047812 */ /* 0x000fe200078ec0ff */
[C---:B------:R-:W-:Y:S01]  /*9730*/  FMUL R3, R76.reuse, R5 ;  /* 0x000000054c037220 */ /* 0x040fe20000400000 */
[----:B------:R-:W-:Y:S01]  /*9740*/  SHF.L.U32 R5, R89, 0x10, RZ ;  /* 0x0000001059057819 */ /* 0x000fe200000006ff */
[----:B------:R-:W-:Y:S01]  /*9750*/  FFMA R0, R83, R80, R0 ;  /* 0x0000005053007223 */ /* 0x000fe20000000000 */
[----:B------:R-:W-:Y:S01]  /*9760*/  LOP3.LUT R80, R89, 0xffff0000, RZ, 0xc0, !PT ;  /* 0xffff000059507812 */ /* 0x000fe200078ec0ff */
[C---:B------:R-:W-:Y:S01]  /*9770*/  FMUL R6, R76.reuse, R6 ;  /* 0x000000064c067220 */ /* 0x040fe20000400000 */
[C---:B------:R-:W-:Y:S01]  /*9780*/  FFMA R3, R83.reuse, R4, R3 ;  /* 0x0000000453037223 */ /* 0x040fe20000000003 */
[C---:B------:R-:W-:Y:S01]  /*9790*/  FMUL R7, R76.reuse, R7 ;  /* 0x000000074c077220 */ /* 0x040fe20000400000 */
[----:B------:R-:W-:Y:S01]  /*97a0*/  FMUL R4, R76, R8 ;  /* 0x000000084c047220 */ /* 0x000fe20000400000 */
[C---:B------:R-:W-:Y:S01]  /*97b0*/  LOP3.LUT R8, R90.reuse, 0xffff0000, RZ, 0xc0, !PT ;  /* 0xffff00005a087812 */ /* 0x040fe200078ec0ff */
[C---:B------:R-:W-:Y:S01]  /*97c0*/  FFMA R6, R83.reuse, R5, R6 ;  /* 0x0000000553067223 */ /* 0x040fe20000000006 */
[----:B------:R-:W-:Y:S01]  /*97d0*/  SHF.L.U32 R5, R90, 0x10, RZ ;  /* 0x000000105a057819 */ /* 0x000fe200000006ff */
[----:B------:R-:W-:Y:S01]  /*97e0*/  FFMA R7, R83, R80, R7 ;  /* 0x0000005053077223 */ /* 0x000fe20000000007 */
[----:B------:R-:W-:Y:S01]  /*97f0*/  F2FP.BF16.F32.PACK_AB R96, R3, R0 ;  /* 0x000000000360723e */ /* 0x000fe200000010ff */
[----:B------:R-:W-:Y:S01]  /*9800*/  FMUL R0, R76, R9 ;  /* 0x000000094c007220 */ /* 0x000fe20000400000 */
[----:B------:R-:W-:Y:S01]  /*9810*/  SHF.L.U32 R80, R91, 0x10, RZ ;  /* 0x000000105b507819 */ /* 0x000fe200000006ff */
[----:B------:R-:W-:Y:S01]  /*9820*/  FFMA R4, R83, R5, R4 ;  /* 0x0000000553047223 */ /* 0x000fe20000000004 */
[----:B------:R-:W-:Y:S01]  /*9830*/  F2FP.BF16.F32.PACK_AB R97, R7, R6 ;  /* 0x000000060761723e */ /* 0x000fe200000010ff */
[C---:B------:R-:W-:Y:S01]  /*9840*/  FFMA R0, R83.reuse, R8, R0 ;  /* 0x0000000853007223 */ /* 0x040fe20000000000 */
[----:B-1----:R-:W-:Y:S01]  /*9850*/  SHF.L.U32 R8, R92, 0x10, RZ ;  /* 0x000000105c087819 */ /* 0x002fe200000006ff */
[----:B------:R-:W-:Y:S01]  /*9860*/  FMUL R3, R76, R10 ;  /* 0x0000000a4c037220 */ /* 0x000fe20000400000 */
[----:B------:R-:W-:Y:S01]  /*9870*/  LOP3.LUT R10, R92, 0xffff0000, RZ, 0xc0, !PT ;  /* 0xffff00005c0a7812 */ /* 0x000fe200078ec0ff */
[----:B------:R-:W-:Y:S01]  /*9880*/  FMUL R5, R76, R11 ;  /* 0x0000000b4c057220 */ /* 0x000fe20000400000 */
[----:B------:R-:W-:Y:S01]  /*9890*/  F2FP.BF16.F32.PACK_AB R98, R0, R4 ;  /* 0x000000040062723e */ /* 0x000fe200000010ff */
[C---:B------:R-:W-:Y:S01]  /*98a0*/  FMUL R6, R76.reuse, R12 ;  /* 0x0000000c4c067220 */ /* 0x040fe20000400000 */
[C---:B------:R-:W-:Y:S01]  /*98b0*/  FMUL R7, R76.reuse, R13 ;  /* 0x0000000d4c077220 */ /* 0x040fe20000400000 */
[----:B------:R-:W-:Y:S01]  /*98c0*/  FFMA R3, R83, R80, R3 ;  /* 0x0000005053037223 */ /* 0x000fe20000000003 */
[----:B------:R-:W-:Y:S01]  /*98d0*/  SHF.L.U32 R80, R93, 0x10, RZ ;  /* 0x000000105d507819 */ /* 0x000fe200000006ff */
[C---:B------:R-:W-:Y:S01]  /*98e0*/  FFMA R5, R83.reuse, R82, R5 ;  /* 0x0000005253057223 */ /* 0x040fe20000000005 */
[C---:B------:R-:W-:Y:S01]  /*98f0*/  FFMA R6, R83.reuse, R8, R6 ;  /* 0x0000000853067223 */ /* 0x040fe20000000006 */
[C---:B------:R-:W-:Y:S01]  /*9900*/  FMUL R0, R76.reuse, R14 ;  /* 0x0000000e4c007220 */ /* 0x040fe20000400000 */
[----:B------:R-:W-:Y:S01]  /*9910*/  FFMA R7, R83, R10, R7 ;  /* 0x0000000a53077223 */ /* 0x000fe20000000007 */
[C---:B------:R-:W-:Y:S01]  /*9920*/  FMUL R14, R76.reuse, R24 ;  /* 0x000000184c0e7220 */ /* 0x040fe20000400000 */
[----:B------:R-:W-:Y:S01]  /*9930*/  F2FP.BF16.F32.PACK_AB R99, R5, R3 ;  /* 0x000000030563723e */ /* 0x000fe200000010ff */
[C---:B------:R-:W-:Y:S01]  /*9940*/  FMUL R24, R76.reuse, R34 ;  /* 0x000000224c187220 */ /* 0x040fe20000400000 */
[C---:B------:R-:W-:Y:S01]  /*9950*/  FMUL R34, R76.reuse, R44 ;  /* 0x0000002c4c227220 */ /* 0x040fe20000400000 */
[C---:B------:R-:W-:Y:S01]  /*9960*/  FMUL R44, R76.reuse, R54 ;  /* 0x000000364c2c7220 */ /* 0x040fe20000400000 */
[C---:B------:R-:W-:Y:S01]  /*9970*/  FMUL R54, R76.reuse, R64 ;  /* 0x000000404c367220 */ /* 0x040fe20000400000 */
[----:B------:R-:W-:Y:S01]  /*9980*/  F2FP.BF16.F32.PACK_AB R64, R7, R6 ;  /* 0x000000060740723e */ /* 0x000fe200000010ff */
[----:B------:R-:W-:Y:S01]  /*9990*/  STS.128 [R178+UR49+0x8400], R96 ;  /* 0x00840060b2007988 */ /* 0x000fe20008000c31 */
[----:B------:R-:W-:Y:S01]  /*99a0*/  LOP3.LUT R6, R93, 0xffff0000, RZ, 0xc0, !PT ;  /* 0xffff00005d067812 */ /* 0x000fe200078ec0ff */
[----:B------:R-:W-:Y:S01]  /*99b0*/  FMUL R3, R76, R15 ;  /* 0x0000000f4c037220 */ /* 0x000fe20000400000 */
[----:B------:R-:W-:Y:S01]  /*99c0*/  SHF.L.U32 R7, R94, 0x10, RZ ;  /* 0x000000105e077819 */ /* 0x000fe200000006ff */
[C---:B------:R-:W-:Y:S01]  /*99d0*/  FMUL R8, R76.reuse, R18 ;  /* 0x000000124c087220 */ /* 0x040fe20000400000 */
[C---:B------:R-:W-:Y:S01]  /*99e0*/  FFMA R0, R83.reuse, R80, R0 ;  /* 0x0000005053007223 */ /* 0x040fe20000000000 */
[C---:B------:R-:W-:Y:S01]  /*99f0*/  FMUL R9, R76.reuse, R19 ;  /* 0x000000134c097220 */ /* 0x040fe20000400000 */
[----:B------:R-:W-:Y:S01]  /*9a00*/  FMUL R18, R76, R28 ;  /* 0x0000001c4c127220 */ /* 0x000fe20000400000 */
[----:B------:R-:W-:Y:S01]  /*9a10*/  FFMA R3, R83, R6, R3 ;  /* 0x0000000653037223 */ /* 0x000fe20000000003 */
[----:B------:R-:W-:Y:S01]  /*9a20*/  LOP3.LUT R6, R100, 0xffff0000, RZ, 0xc0, !PT ;  /* 0xffff000064067812 */ /* 0x000fe200078ec0ff */
[C---:B------:R-:W-:Y:S01]  /*9a30*/  FMUL R10, R76.reuse, R20 ;  /* 0x000000144c0a7220 */ /* 0x040fe20000400000 */
        /* <DEDUP_REMOVED lines=10> */
[----:B------:R-:W-:Y:S01]  /*9ae0*/  FMUL R48, R76, R58 ;  /* 0x0000003a4c307220 */ /* 0x000fe20000400000 */
[----:B------:R-:W-:Y:S01]  /*9af0*/  LOP3.LUT R58, R94, 0xffff0000, RZ, 0xc0, !PT ;  /* 0xffff00005e3a7812 */ /* 0x000fe200078ec0ff */
[C---:B------:R-:W-:Y:S01]  /*9b00*/  FMUL R4, R76.reuse, R16 ;  /* 0x000000104c047220 */ /* 0x040fe20000400000 */
[C---:B------:R-:W-:Y:S01]  /*9b10*/  FMUL R40, R76.reuse, R50 ;  /* 0x000000324c287220 */ /* 0x040fe20000400000 */
[C---:B------:R-:W-:Y:S01]  /*9b20*/  FMUL R45, R76.reuse, R55 ;  /* 0x000000374c2d7220 */ /* 0x040fe20000400000 */
[C---:B------:R-:W-:Y:S01]  /*9b30*/  FMUL R49, R76.reuse, R59 ;  /* 0x0000003b4c317220 */ /* 0x040fe20000400000 */
[----:B------:R-:W-:Y:S01]  /*9b40*/  SHF.L.U32 R59, R95, 0x10, RZ ;  /* 0x000000105f3b7819 */ /* 0x000fe200000006ff */
[C---:B------:R-:W-:Y:S01]  /*9b50*/  FMUL R55, R76.reuse, R65 ;  /* 0x000000414c377220 */ /* 0x040fe20000400000 */
[----:B------:R-:W-:Y:S01]  /*9b60*/  F2FP.BF16.F32.PACK_AB R65, R3, R0 ;  /* 0x000000000341723e */ /* 0x000fe200000010ff */
[----:B------:R-:W-:Y:S01]  /*9b70*/  FMUL R5, R76, R17 ;  /* 0x000000114c057220 */ /* 0x000fe20000400000 */
[----:B------:R-:W-:Y:S01]  /*9b80*/  SHF.L.U32 R0, R100, 0x10, RZ ;  /* 0x0000001064007819 */ /* 0x000fe200000006ff */
[C---:B------:R-:W-:Y:S01]  /*9b90*/  FMUL R50, R76.reuse, R60 ;  /* 0x0000003c4c327220 */ /* 0x040fe20000400000 */
[----:B------:R-:W-:Y:S01]  /*9ba0*/  LOP3.LUT R60, R95, 0xffff0000, RZ, 0xc0, !PT ;  /* 0xffff00005f3c7812 */ /* 0x000fe200078ec0ff */
[----:B------:R-:W-:Y:S01]  /*9bb0*/  FFMA R4, R83, R7, R4 ;  /* 0x0000000753047223 */ /* 0x000fe20000000004 */
[----:B------:R-:W-:Y:S01]  /*9bc0*/  SHF.L.U32 R3, R101, 0x10, RZ ;  /* 0x0000001065037819 */ /* 0x000fe200000006ff */
[C---:B------:R-:W-:Y:S01]  /*9bd0*/  FFMA R5, R83.reuse, R58, R5 ;  /* 0x0000003a53057223 */ /* 0x040fe20000000005 */
[C---:B------:R-:W-:Y:S01]  /*9be0*/  FFMA R8, R83.reuse, R59, R8 ;  /* 0x0000003b53087223 */ /* 0x040fe20000000008 */
[C---:B------:R-:W-:Y:S01]  /*9bf0*/  FFMA R9, R83.reuse, R60, R9 ;  /* 0x0000003c53097223 */ /* 0x040fe20000000009 */
[----:B------:R-:W-:Y:S01]  /*9c00*/  FFMA R10, R83, R0, R10 ;  /* 0x00000000530a7223 */ /* 0x000fe2000000000a */
[----:B------:R-:W-:Y:S01]  /*9c10*/  LOP3.LUT R0, R101, 0xffff0000, RZ, 0xc0, !PT ;  /* 0xffff000065007812 */ /* 0x000fe200078ec0ff */
[C---:B------:R-:W-:Y:S01]  /*9c20*/  FMUL R11, R76.reuse, R21 ;  /* 0x000000154c0b7220 */ /* 0x040fe20000400000 */
[C---:B------:R-:W-:Y:S01]  /*9c30*/  FMUL R12, R76.reuse, R22 ;  /* 0x000000164c0c7220 */ /* 0x040fe20000400000 */
[C---:B------:R-:W-:Y:S01]  /*9c40*/  FMUL R13, R76.reuse, R23 ;  /* 0x000000174c0d7220 */ /* 0x040fe20000400000 */
[C---:B------:R-:W-:Y:S01]  /*9c50*/  FMUL R16, R76.reuse, R26 ;  /* 0x0000001a4c107220 */ /* 0x040fe20000400000 */
[C---:B------:R-:W-:Y:S01]  /*9c60*/  FMUL R26, R76.reuse, R36 ;  /* 0x000000244c1a7220 */ /* 0x040fe20000400000 */
[----:B------:R-:W-:Y:S01]  /*9c70*/  FFMA R11, R83, R6, R11 ;  /* 0x00000006530b7223 */ /* 0x000fe2000000000b */
[----:B------:R-:W-:Y:S01]  /*9c80*/  LOP3.LUT R6, R111, 0xffff0000, RZ, 0xc0, !PT ;  /* 0xffff00006f067812 */ /* 0x000fe200078ec0ff */
[----:B------:R-:W-:Y:S01]  /*9c90*/  FMUL R36, R76, R46 ;  /* 0x0000002e4c247220 */ /* 0x000fe20000400000 */
[----:B------:R-:W-:Y:S01]  /*9ca0*/  FFMA R12, R83, R3, R12 ;  /* 0x00000003530c7223 */ /* 0x000fe2000000000c */
[----:B------:R-:W-:Y:S01]  /*9cb0*/  SHF.L.U32 R3, R102, 0x10, RZ ;  /* 0x0000001066037819 */ /* 0x000fe200000006ff */
[C---:B------:R-:W-:Y:S01]  /*9cc0*/  FMUL R46, R76.reuse, R56 ;  /* 0x000000384c2e7220 */ /* 0x040fe20000400000 */
[----:B------:R-:W-:Y:S01]  /*9cd0*/  FMUL R56, R76, R66 ;  /* 0x000000424c387220 */ /* 0x000fe20000400000 */
[----:B------:R-:W-:Y:S01]  /*9ce0*/  F2FP.BF16.F32.PACK_AB R66, R5, R4 ;  /* 0x000000040542723e */ /* 0x000fe200000010ff */
[C---:B------:R-:W-:Y:S01]  /*9cf0*/  FFMA R13, R83.reuse, R0, R13 ;  /* 0x00000000530d7223 */ /* 0x040fe2000000000d */
[----:B------:R-:W-:Y:S01]  /*9d00*/  LOP3.LUT R0, R102, 0xffff0000, RZ, 0xc0, !PT ;  /* 0xffff000066007812 */ /* 0x000fe200078ec0ff */
[----:B------:R-:W-:Y:S01]  /*9d10*/  FFMA R14, R83, R3, R14 ;  /* 0x00000003530e7223 */ /* 0x000fe2000000000e */
[C---:B------:R-:W-:Y:S01]  /*9d20*/  SHF.L.U32 R5, R103.reuse, 0x10, RZ ;  /* 0x0000001067057819 */ /* 0x040fe200000006ff */
[----:B------:R-:W-:Y:S01]  /*9d30*/  FMUL R17, R76, R27 ;  /* 0x0000001b4c117220 */ /* 0x000fe20000400000 */
        /* <DEDUP_REMOVED lines=8> */
[----:B------:R-:W-:Y:S01]  /*9dc0*/  SHF.L.U32 R5, R111, 0x10, RZ ;  /* 0x000000106f057819 */ /* 0x000fe200000006ff */
[C---:B------:R-:W-:Y:S01]  /*9dd0*/  FMUL R37, R76.reuse, R47 ;  /* 0x0000002f4c257220 */ /* 0x040fe20000400000 */
[C---:B------:R-:W-:Y:S01]  /*9de0*/  FMUL R47, R76.reuse, R57 ;  /* 0x000000394c2f7220 */ /* 0x040fe20000400000 */
[----:B------:R-:W-:Y:S01]  /*9df0*/  FMUL R57, R76, R67 ;  /* 0x000000434c397220 */ /* 0x000fe20000400000 */
[----:B------:R-:W-:Y:S01]  /*9e00*/  F2FP.BF16.F32.PACK_AB R67, R9, R8 ;  /* 0x000000080943723e */ /* 0x000fe200000010ff */
[----:B------:R-:W-:Y:S01]  /*9e10*/  FFMA R18, R83, R0, R18 ;  /* 0x0000000053127223 */ /* 0x000fe20000000012 */
[----:B------:R-:W-:Y:S01]  /*9e20*/  LOP3.LUT R0, R109, 0xffff0000, RZ, 0xc0, !PT ;  /* 0xffff00006d007812 */ /* 0x000fe200078ec0ff */
[C---:B------:R-:W-:Y:S01]  /*9e30*/  FFMA R19, R83.reuse, R4, R19 ;  /* 0x0000000453137223 */ /* 0x040fe20000000013 */
[C---:B------:R-:W-:Y:S01]  /*9e40*/  LOP3.LUT R4, R110.reuse, 0xffff0000, RZ, 0xc0, !PT ;  /* 0xffff00006e047812 */ /* 0x040fe200078ec0ff */
[----:B------:R-:W-:Y:S01]  /*9e50*/  FFMA R20, R83, R3, R20 ;  /* 0x0000000353147223 */ /* 0x000fe20000000014 */
[----:B------:R-:W-:Y:S01]  /*9e60*/  SHF.L.U32 R3, R110, 0x10, RZ ;  /* 0x000000106e037819 */ /* 0x000fe200000006ff */
[C---:B------:R-:W-:Y:S01]  /*9e70*/  FMUL R21, R76.reuse, R31 ;  /* 0x0000001f4c157220 */ /* 0x040fe20000400000 */
[----:B------:R-:W-:Y:S01]  /*9e80*/  F2FP.BF16.F32.PACK_AB R8, R11, R10 ;  /* 0x0000000a0b08723e */ /* 0x000fe200000010ff */
[C---:B------:R-:W-:Y:S01]  /*9e90*/  FMUL R22, R76.reuse, R32 ;  /* 0x000000204c167220 */ /* 0x040fe20000400000 */
[----:B------:R-:W-:Y:S01]  /*9ea0*/  F2FP.BF16.F32.PACK_AB R9, R13, R12 ;  /* 0x0000000c0d09723e */ /* 0x000fe200000010ff */
[----:B------:R-:W-:Y:S01]  /*9eb0*/  STS.128 [R177+0x8400], R64 ;  /* 0x00840040b1007388 */ /* 0x000fe20000000c00 */
[----:B------:R-:W-:Y:S01]  /*9ec0*/  F2FP.BF16.F32.PACK_AB R10, R15, R14 ;  /* 0x0000000e0f0a723e */ /* 0x000fe200000010ff */
[----:B------:R-:W-:Y:S01]  /*9ed0*/  FMUL R23, R76, R33 ;  /* 0x000000214c177220 */ /* 0x000fe20000400000 */
[----:B------:R-:W-:Y:S01]  /*9ee0*/  F2FP.BF16.F32.PACK_AB R11, R17, R16 ;  /* 0x00000010110b723e */ /* 0x000fe200000010ff */
[----:B------:R-:W-:Y:S01]  /*9ef0*/  FFMA R21, R83, R0, R21 ;  /* 0x0000000053157223 */ /* 0x000fe20000000015 */
[----:B------:R-:W-:Y:S01]  /*9f00*/  F2FP.BF16.F32.PACK_AB R12, R19, R18 ;  /* 0x00000012130c723e */ /* 0x000fe200000010ff */
[C---:B------:R-:W-:Y:S01]  /*9f10*/  FFMA R22, R83.reuse, R3, R22 ;  /* 0x0000000353167223 */ /* 0x040fe20000000016 */
[C---:B------:R-:W-:Y:S01]  /*9f20*/  SHF.L.U32 R0, R116.reuse, 0x10, RZ ;  /* 0x0000001074007819 */ /* 0x040fe200000006ff */
[----:B------:R-:W-:Y:S01]  /*9f30*/  FFMA R23, R83, R4, R23 ;  /* 0x0000000453177223 */ /* 0x000fe20000000017 */
[----:B------:R-:W-:Y:S01]  /*9f40*/  F2FP.BF16.F32.PACK_AB R13, R21, R20 ;  /* 0x00000014150d723e */ /* 0x000fe200000010ff */
[C---:B------:R-:W-:Y:S01]  /*9f50*/  FFMA R24, R83.reuse, R5, R24 ;  /* 0x0000000553187223 */ /* 0x040fe20000000018 */
[----:B------:R-:W-:Y:S01]  /*9f60*/  LOP3.LUT R4, R116, 0xffff0000, RZ, 0xc0, !PT ;  /* 0xffff000074047812 */ /* 0x000fe200078ec0ff */
[----:B------:R-:W-:Y:S01]  /*9f70*/  FFMA R25, R83, R6, R25 ;  /* 0x0000000653197223 */ /* 0x000fe20000000019 */
[----:B------:R-:W-:Y:S01]  /*9f80*/  F2FP.BF16.F32.PACK_AB R14, R23, R22 ;  /* 0x00000016170e723e */ /* 0x000fe200000010ff */
[----:B------:R1:W-:Y:S01]  /*9f90*/  STS.128 [R176+0x8400], R8 ;  /* 0x00840008b0007388 */ /* 0x0003e20000000c00 */
[----:B------:R-:W-:Y:S01]  /*9fa0*/  SHF.L.U32 R3, R117, 0x10, RZ ;  /* 0x0000001075037819 */ /* 0x000fe200000006ff */
[----:B------:R-:W-:Y:S01]  /*9fb0*/  FFMA R26, R83, R0, R26 ;  /* 0x00000000531a7223 */ /* 0x000fe2000000001a */
[----:B------:R-:W-:Y:S01]  /*9fc0*/  F2FP.BF16.F32.PACK_AB R15, R25, R24 ;  /* 0x00000018190f723e */ /* 0x000fe200000010ff */
[----:B------:R-:W-:Y:S01]  /*9fd0*/  FFMA R27, R83, R4, R27 ;  /* 0x00000004531b7223 */ /* 0x000fe2000000001b */
[----:B------:R-:W-:Y:S01]  /*9fe0*/  LOP3.LUT R0, R117, 0xffff0000, RZ, 0xc0, !PT ;  /* 0xffff000075007812 */ /* 0x000fe200078ec0ff */
[C---:B------:R-:W-:Y:S01]  /*9ff0*/  FFMA R28, R83.reuse, R3, R28 ;  /* 0x00000003531c7223 */ /* 0x040fe2000000001c */
[C---:B------:R-:W-:Y:S01]  /*a000*/  SHF.L.U32 R3, R118.reuse, 0x10, RZ ;  /* 0x0000001076037819 */ /* 0x040fe200000006ff */
[----:B------:R2:W-:Y:S01]  /*a010*/  STS.128 [R175+0x8400], R12 ;  /* 0x0084000caf007388 */ /* 0x0005e20000000c00 */
[----:B------:R-:W-:Y:S01]  /*a020*/  LOP3.LUT R4, R118, 0xffff0000, RZ, 0xc0, !PT ;  /* 0xffff000076047812 */ /* 0x000fe200078ec0ff */
[----:B------:R-:W-:Y:S01]  /*a030*/  FFMA R29, R83, R0, R29 ;  /* 0x00000000531d7223 */ /* 0x000fe2000000001d */
[C---:B------:R-:W-:Y:S01]  /*a040*/  SHF.L.U32 R5, R119.reuse, 0x10, RZ ;  /* 0x0000001077057819 */ /* 0x040fe200000006ff */
[C---:B------:R-:W-:Y:S01]  /*a050*/  FMUL R31, R76.reuse, R41 ;  /* 0x000000294c1f7220 */ /* 0x040fe20000400000 */
[----:B------:R-:W-:Y:S01]  /*a060*/  LOP3.LUT R6, R119, 0xffff0000, RZ, 0xc0, !PT ;  /* 0xffff000077067812 */ /* 0x000fe200078ec0ff */
[----:B------:R-:W-:Y:S01]  /*a070*/  FMUL R32, R76, R42 ;  /* 0x0000002a4c207220 */ /* 0x000fe20000400000 */
[----:B------:R-:W-:Y:S01]  /*a080*/  SHF.L.U32 R0, R124, 0x10, RZ ;  /* 0x000000107c007819 */ /* 0x000fe200000006ff */
[----:B------:R-:W-:Y:S01]  /*a090*/  FMUL R33, R76, R43 ;  /* 0x0000002b4c217220 */ /* 0x000fe20000400000 */
[----:B------:R-:W-:Y:S01]  /*a0a0*/  @P6 SHF.L.U32 R16, R162, 0x1f, RZ ;  /* 0x0000001fa2106819 */ /* 0x000fe200000006ff */
[----:B------:R-:W-:Y:S01]  /*a0b0*/  FFMA R30, R83, R3, R30 ;  /* 0x00000003531e7223 */ /* 0x000fe2000000001e */
[----:B------:R-:W-:Y:S01]  /*a0c0*/  SHF.L.U32 R3, R125, 0x10, RZ ;  /* 0x000000107d037819 */ /* 0x000fe200000006ff */
[C---:B------:R-:W-:Y:S01]  /*a0d0*/  FFMA R31, R83.reuse, R4, R31 ;  /* 0x00000004531f7223 */ /* 0x040fe2000000001f */
[----:B------:R-:W-:Y:S01]  /*a0e0*/  LOP3.LUT R4, R124, 0xffff0000, RZ, 0xc0, !PT ;  /* 0xffff00007c047812 */ /* 0x000fe200078ec0ff */
[----:B------:R-:W-:Y:S01]  /*a0f0*/  FFMA R32, R83, R5, R32 ;  /* 0x0000000553207223 */ /* 0x000fe20000000020 */
[----:B------:R-:W-:Y:S01]  /*a100*/  SHF.L.U32 R5, R127, 0x10, RZ ;  /* 0x000000107f057819 */ /* 0x000fe200000006ff */
[----:B------:R-:W-:Y:S01]  /*a110*/  FFMA R33, R83, R6, R33 ;  /* 0x0000000653217223 */ /* 0x000fe20000000021 */
[----:B------:R-:W-:Y:S01]  /*a120*/  LOP3.LUT R6, R143, 0xffff0000, RZ, 0xc0, !PT ;  /* 0xffff00008f067812 */ /* 0x000fe200078ec0ff */
[----:B------:R-:W-:Y:S01]  /*a130*/  FFMA R34, R83, R0, R34 ;  /* 0x0000000053227223 */ /* 0x000fe20000000022 */
[----:B------:R-:W-:Y:S01]  /*a140*/  LOP3.LUT R0, R125, 0xffff0000, RZ, 0xc0, !PT ;  /* 0xffff00007d007812 */ /* 0x000fe200078ec0ff */
[C---:B------:R-:W-:Y:S01]  /*a150*/  FFMA R35, R83.reuse, R4, R35 ;  /* 0x0000000453237223 */ /* 0x040fe20000000023 */
[----:B------:R-:W-:Y:S01]  /*a160*/  LOP3.LUT R4, R132, 0xffff0000, RZ, 0xc0, !PT ;  /* 0xffff000084047812 */ /* 0x000fe200078ec0ff */
[C---:B------:R-:W-:Y:S01]  /*a170*/  FFMA R36, R83.reuse, R3, R36 ;  /* 0x0000000353247223 */ /* 0x040fe20000000024 */
[C---:B------:R-:W-:Y:S01]  /*a180*/  SHF.L.U32 R3, R126.reuse, 0x10, RZ ;  /* 0x000000107e037819 */ /* 0x040fe200000006ff */
[----:B------:R-:W-:Y:S01]  /*a190*/  FFMA R37, R83, R0, R37 ;  /* 0x0000000053257223 */ /* 0x000fe20000000025 */
[----:B------:R-:W-:Y:S01]  /*a1a0*/  LOP3.LUT R0, R126, 0xffff0000, RZ, 0xc0, !PT ;  /* 0xffff00007e007812 */ /* 0x000fe200078ec0ff */
[----:B------:R-:W-:Y:S01]  /*a1b0*/  FMUL R41, R76, R51 ;  /* 0x000000334c297220 */ /* 0x000fe20000400000 */
[----:B-1----:R-:W-:Y:S01]  /*a1c0*/  F2FP.BF16.F32.PACK_AB R8, R35, R34 ;  /* 0x000000222308723e */ /* 0x002fe200000010ff */
[C---:B------:R-:W-:Y:S01]  /*a1d0*/  FFMA R38, R83.reuse, R3, R38 ;  /* 0x0000000353267223 */ /* 0x040fe20000000026 */
[----:B------:R-:W-:Y:S01]  /*a1e0*/  SHF.L.U32 R3, R132, 0x10, RZ ;  /* 0x0000001084037819 */ /* 0x000fe200000006ff */
[----:B------:R-:W-:Y:S01]  /*a1f0*/  FFMA R39, R83, R0, R39 ;  /* 0x0000000053277223 */ /* 0x000fe20000000027 */
[----:B--2---:R-:W-:Y:S01]  /*a200*/  F2FP.BF16.F32.PACK_AB R12, R27, R26 ;  /* 0x0000001a1b0c723e */ /* 0x004fe200000010ff */
[----:B------:R-:W-:Y:S01]  /*a210*/  FFMA R40, R83, R5, R40 ;  /* 0x0000000553287223 */ /* 0x000fe20000000028 */
[----:B------:R-:W-:Y:S01]  /*a220*/  F2FP.BF16.F32.PACK_AB R13, R29, R28 ;  /* 0x0000001c1d0d723e */ /* 0x000fe200000010ff */
[C---:B------:R-:W-:Y:S01]  /*a230*/  FMUL R42, R76.reuse, R52 ;  /* 0x000000344c2a7220 */ /* 0x040fe20000400000 */
[----:B------:R-:W-:Y:S01]  /*a240*/  F2FP.BF16.F32.PACK_AB R14, R31, R30 ;  /* 0x0000001e1f0e723e */ /* 0x000fe200000010ff */
[C---:B------:R-:W-:Y:S01]  /*a250*/  FMUL R43, R76.reuse, R53 ;  /* 0x000000354c2b7220 */ /* 0x040fe20000400000 */
[----:B------:R-:W-:Y:S01]  /*a260*/  F2FP.BF16.F32.PACK_AB R15, R33, R32 ;  /* 0x00000020210f723e */ /* 0x000fe200000010ff */
[C---:B------:R-:W-:Y:S01]  /*a270*/  FMUL R51, R76.reuse, R61 ;  /* 0x0000003d4c337220 */ /* 0x040fe20000400000 */
[----:B------:R-:W-:Y:S01]  /*a280*/  LOP3.LUT R0, R127, 0xffff0000, RZ, 0xc0, !PT ;  /* 0xffff00007f007812 */ /* 0x000fe200078ec0ff */
[----:B------:R-:W-:Y:S01]  /*a290*/  FMUL R52, R76, R62 ;  /* 0x0000003e4c347220 */ /* 0x000fe20000400000 */
[----:B------:R-:W-:Y:S01]  /*a2a0*/  SHF.L.U32 R5, R133, 0x10, RZ ;  /* 0x0000001085057819 */ /* 0x000fe200000006ff */
[----:B------:R1:W-:Y:S01]  /*a2b0*/  STS.128 [R173+0x8400], R12 ;  /* 0x0084000cad007388 */ /* 0x0003e20000000c00 */
[----:B------:R-:W-:Y:S01]  /*a2c0*/  F2FP.BF16.F32.PACK_AB R9, R37, R36 ;  /* 0x000000242509723e */ /* 0x000fe200000010ff */
[----:B------:R-:W-:Y:S01]  /*a2d0*/  FFMA R41, R83, R0, R41 ;  /* 0x0000000053297223 */ /* 0x000fe20000000029 */
[----:B------:R-:W-:Y:S01]  /*a2e0*/  LOP3.LUT R0, R133, 0xffff0000, RZ, 0xc0, !PT ;  /* 0xffff000085007812 */ /* 0x000fe200078ec0ff */
[C---:B------:R-:W-:Y:S01]  /*a2f0*/  FFMA R42, R83.reuse, R3, R42 ;  /* 0x00000003532a7223 */ /* 0x040fe2000000002a */
[C---:B------:R-:W-:Y:S01]  /*a300*/  SHF.L.U32 R3, R134.reuse, 0x10, RZ ;  /* 0x0000001086037819 */ /* 0x040fe200000006ff */
[----:B------:R-:W-:Y:S01]  /*a310*/  FFMA R43, R83, R4, R43 ;  /* 0x00000004532b7223 */ /* 0x000fe2000000002b */
[----:B------:R-:W-:Y:S01]  /*a320*/  LOP3.LUT R4, R135, 0xffff0000, RZ, 0xc0, !PT ;  /* 0xffff000087047812 */ /* 0x000fe200078ec0ff */
[----:B------:R-:W-:Y:S01]  /*a330*/  FFMA R44, R83, R5, R44 ;  /* 0x00000005532c7223 */ /* 0x000fe2000000002c */
[----:B------:R-:W-:Y:S01]  /*a340*/  SHF.L.U32 R5, R135, 0x10, RZ ;  /* 0x0000001087057819 */ /* 0x000fe200000006ff */
[C---:B------:R-:W-:Y:S01]  /*a350*/  FFMA R45, R83.reuse, R0, R45 ;  /* 0x00000000532d7223 */ /* 0x040fe2000000002d */
[----:B------:R-:W-:Y:S01]  /*a360*/  LOP3.LUT R0, R134, 0xffff0000, RZ, 0xc0, !PT ;  /* 0xffff000086007812 */ /* 0x000fe200078ec0ff */
[----:B------:R-:W-:Y:S01]  /*a370*/  FFMA R46, R83, R3, R46 ;  /* 0x00000003532e7223 */ /* 0x000fe2000000002e */
[----:B------:R-:W-:Y:S01]  /*a380*/  SHF.L.U32 R3, R141, 0x10, RZ ;  /* 0x000000108d037819 */ /* 0x000fe200000006ff */
[----:B------:R-:W-:Y:S01]  /*a390*/  FMUL R53, R76, R63 ;  /* 0x0000003f4c357220 */ /* 0x000fe20000400000 */
        /* <DEDUP_REMOVED lines=8> */
[----:B------:R-:W-:Y:S01]  /*a420*/  LOP3.LUT R0, R141, 0xffff0000, RZ, 0xc0, !PT ;  /* 0xffff00008d007812 */ /* 0x000fe200078ec0ff */
[----:B------:R2:W-:Y:S01]  /*a430*/  STS.128 [R172+0x8400], R8 ;  /* 0x00840008ac007388 */ /* 0x0005e20000000c00 */
[----:B------:R-:W-:Y:S01]  /*a440*/  SHF.L.U32 R5, R143, 0x10, RZ ;  /* 0x000000108f057819 */ /* 0x000fe200000006ff */
[C---:B------:R-:W-:Y:S01]  /*a450*/  FFMA R51, R83.reuse, R4, R51 ;  /* 0x0000000453337223 */ /* 0x040fe20000000033 */
[C---:B------:R-:W-:Y:S01]  /*a460*/  LOP3.LUT R4, R142.reuse, 0xffff0000, RZ, 0xc0, !PT ;  /* 0xffff00008e047812 */ /* 0x040fe200078ec0ff */
[C---:B------:R-:W-:Y:S01]  /*a470*/  FFMA R52, R83.reuse, R3, R52 ;  /* 0x0000000353347223 */ /* 0x040fe20000000034 */
[----:B------:R-:W-:Y:S01]  /*a480*/  SHF.L.U32 R3, R142, 0x10, RZ ;  /* 0x000000108e037819 */ /* 0x000fe200000006ff */
[----:B------:R-:W-:Y:S01]  /*a490*/  FFMA R53, R83, R0, R53 ;  /* 0x0000000053357223 */ /* 0x000fe20000000035 */
[----:B-1----:R-:W-:Y:S02]  /*a4a0*/  F2FP.BF16.F32.PACK_AB R12, R43, R42 ;  /* 0x0000002a2b0c723e */ /* 0x002fe400000010ff */
[----:B------:R-:W-:Y:S01]  /*a4b0*/  F2FP.BF16.F32.PACK_AB R13, R45, R44 ;  /* 0x0000002c2d0d723e */ /* 0x000fe200000010ff */
[----:B------:R-:W-:Y:S01]  /*a4c0*/  FFMA R54, R83, R3, R54 ;  /* 0x0000000353367223 */ /* 0x000fe20000000036 */
[----:B------:R-:W-:Y:S01]  /*a4d0*/  F2FP.BF16.F32.PACK_AB R14, R47, R46 ;  /* 0x0000002e2f0e723e */ /* 0x000fe200000010ff */
[----:B------:R-:W-:Y:S01]  /*a4e0*/  FFMA R55, R83, R4, R55 ;  /* 0x0000000453377223 */ /* 0x000fe20000000037 */
[----:B------:R-:W-:Y:S01]  /*a4f0*/  F2FP.BF16.F32.PACK_AB R15, R49, R48 ;  /* 0x00000030310f723e */ /* 0x000fe200000010ff */
[C---:B------:R-:W-:Y:S01]  /*a500*/  FFMA R56, R83.reuse, R5, R56 ;  /* 0x0000000553387223 */ /* 0x040fe20000000038 */
[----:B------:R-:W-:Y:S01]  /*a510*/  FFMA R57, R83, R6, R57 ;  /* 0x0000000653397223 */ /* 0x000fe20000000039 */
[----:B------:R-:W-:Y:S02]  /*a520*/  F2FP.BF16.F32.PACK_AB R4, R51, R50 ;  /* 0x000000323304723e */ /* 0x000fe400000010ff */
[----:B------:R2:W-:Y:S01]  /*a530*/  STS.128 [R171+0x8400], R12 ;  /* 0x0084000cab007388 */ /* 0x0005e20000000c00 */
[----:B------:R-:W-:Y:S02]  /*a540*/  F2FP.BF16.F32.PACK_AB R5, R53, R52 ;  /* 0x000000343505723e */ /* 0x000fe400000010ff */
[----:B------:R-:W-:Y:S02]  /*a550*/  F2FP.BF16.F32.PACK_AB R6, R55, R54 ;  /* 0x000000363706723e */ /* 0x000fe400000010ff */
[----:B------:R-:W-:Y:S02]  /*a560*/  F2FP.BF16.F32.PACK_AB R7, R57, R56 ;  /* 0x000000383907723e */ /* 0x000fe400000010ff */
[----:B------:R-:W-:Y:S02]  /*a570*/  MOV R0, UR54 ;  /* 0x0000003600007c02 */ /* 0x000fe40008000f00 */
[----:B------:R-:W-:Y:S01]  /*a580*/  LEA R3, R105, UR49, 0x3 ;  /* 0x0000003169037c11 */ /* 0x000fe2000f8e18ff */
[----:B------:R2:W-:Y:S01]  /*a590*/  STS.128 [R170+0x8400], R4 ;  /* 0x00840004aa007388 */ /* 0x0005e20000000c00 */
[----:B------:R-:W-:Y:S04]  /*a5a0*/  @P6 LEA R0, R0, UR49, 0x3 ;  /* 0x0000003100006c11 */ /* 0x000fe8000f8e18ff */
[----:B------:R-:W-:Y:S01]  /*a5b0*/  @P6 IADD3 R0, PT, PT, R0, 0x40, RZ ;  /* 0x0000004000006810 */ /* 0x000fe20007ffe0ff */
[----:B------:R-:W-:Y:S01]  /*a5c0*/  @!PT LDS RZ, [RZ] ;  /* 0x00000000fffff984 */ /* 0x000fe20000000800 */
[----:B------:R-:W-:Y:S01]  /*a5d0*/  @!PT LDS RZ, [RZ] ;  /* 0x00000000fffff984 */ /* 0x000fe20000000800 */
[----:B------:R-:W-:Y:S01]  /*a5e0*/  @!PT LDS RZ, [RZ] ;  /* 0x00000000fffff984 */ /* 0x000fe20000000800 */
[----:B------:R-:W-:Y:S01]  /*a5f0*/  @!PT LDS RZ, [RZ] ;  /* 0x00000000fffff984 */ /* 0x000fe20000000800 */
[----:B------:R1:W-:Y:S06]  /*a600*/  MEMBAR.ALL.CTA ;  /* 0x0000000000007992 */ /* 0x0003ec0000008000 */
[----:B-1----:R-:W1:Y:S01]  /*a610*/  FENCE.VIEW.ASYNC.S ;  /* 0x00000000000073c6 */ /* 0x002e620000000000 */
[----:B------:R-:W-:Y:S01]  /*a620*/  @P6 PRMT R0, R179, 0x654, R0 ;  /* 0x00000654b3006816 */ /* 0x000fe20000000000 */
[----:B-1----:R-:W-:Y:S06]  /*a630*/  BAR.SYNC.DEFER_BLOCKING 0x1, 0x80 ;  /* 0x0042000000007b1d */ /* 0x002fec0000010000 */
        /* <DEDUP_REMOVED lines=11> */
.L_x_127:
[----:B------:R-:W-:Y:S05]  /*a6f0*/  BSYNC.RECONVERGENT B0 ;  /* 0x0000000000007941 */ /* 0x000fea0003800200 */
.L_x_126:
[----:B------:R-:W-:Y:S01]  /*a700*/  BAR.SYNC.DEFER_BLOCKING 0x1, 0x80 ;  /* 0x0042000000007b1d */ /* 0x000fe20000010000 */
[----:B------:R-:W-:Y:S01]  /*a710*/  UIADD3 UR51, UPT, UPT, UR54, 0x1, URZ ;  /* 0x0000000136337890 */ /* 0x000fe2000fffe0ff */
[----:B------:R-:W-:Y:S03]  /*a720*/  ISETP.NE.AND P0, PT, R79, RZ, PT ;  /* 0x000000ff4f00720c */ /* 0x000fe60003f05270 */
[----:B------:R-:W-:Y:S01]  /*a730*/  UISETP.NE.AND UP0, UPT, UR51, 0x4, UPT ;  /* 0x000000043300788c */ /* 0x000fe2000bf05270 */
[----:B------:R-:W-:Y:S03]  /*a740*/  SEL R81, RZ, 0xc0, !P0 ;  /* 0x000000c0ff517807 */ /* 0x000fe60004000000 */
[----:B------:R-:W-:Y:S01]  /*a750*/  USEL UR51, UR51, URZ, UP0 ;  /* 0x000000ff33337287 */ /* 0x000fe20008000000 */
[----:B------:R1:W-:Y:S01]  /*a760*/  @P6 SYNCS.ARRIVE.TRANS64.RED.A1T0 RZ, [R0+URZ], RZ ;  /* 0x000000ff00ff69a7 */ /* 0x0003e200081004ff */
[----:B------:R-:W-:Y:S01]  /*a770*/  BSSY B1, `(.L_x_128) ;  /* 0x000001f000017945 */ /* 0x000fe20003800000 */
[----:B------:R-:W4:Y:S02]  /*a780*/  @P6 SYNCS.PHASECHK.TRANS64.TRYWAIT P1, [R3+URZ+0x20], R16 ;  /* 0x00002010030065a7 */ /* 0x000f2400080211ff */
[----:B----4-:R-:W-:Y:S01]  /*a790*/  @P6 SEL R107, RZ, 0x1, !P1 ;  /* 0x00000001ff6b6807 */ /* 0x010fe20004800000 */
[----:B-1----:R-:W-:Y:S06]  /*a7a0*/  @!P6 BRA `(.L_x_129) ;  /* 0x00000000006ce947 */ /* 0x002fec0003800000 */
[----:B------:R-:W-:Y:S01]  /*a7b0*/  ISETP.NE.AND P2, PT, R112, RZ, PT ;  /* 0x000000ff7000720c */ /* 0x000fe20003f45270 */
[----:B------:R-:W-:Y:S01]  /*a7c0*/  BSSY B0, `(.L_x_130) ;  /* 0x000000b000007945 */ /* 0x000fe20003800000 */
[----:B------:R-:W-:Y:S11]  /*a7d0*/  ISETP.NE.AND P0, PT, R107, RZ, PT ;  /* 0x000000ff6b00720c */ /* 0x000ff60003f05270 */
[----:B------:R-:W-:Y:S05]  /*a7e0*/  @P2 IMAD R105, R105, 0x4000, R178 ;  /* 0x0000400069692824 */ /* 0x000fea00078e02b2 */
[----:B--2---:R-:W-:Y:S04]  /*a7f0*/  @P2 IADD3 R9, PT, PT, R105, UR49, RZ ;  /* 0x0000003169092c10 */ /* 0x004fe8000fffe0ff */
[----:B------:R-:W-:Y:S01]  /*a800*/  @P2 IADD3 R7, PT, PT, R104, R9, RZ ;  /* 0x0000000968072210 */ /* 0x000fe20007ffe0ff */
[--C-:B------:R-:W-:Y:S02]  /*a810*/  @P2 IMAD.IADD R5, R86, 0x1, R9.reuse ;  /* 0x0000000156052824 */ /* 0x100fe400078e0209 */
[----:B------:R-:W-:Y:S01]  /*a820*/  @P2 IMAD.IADD R4, R106, 0x1, R9 ;  /* 0x000000016a042824 */ /* 0x000fe200078e0209 */
[----:B------:R-:W-:Y:S06]  /*a830*/  @P0 BRA `(.L_x_131) ;  /* 0x00000000000c0947 */ /* 0x000fec0003800000 */
[----:B------:R-:W-:Y:S04]  /*a840*/  SHF.L.U32 R0, R162, 0x1f, RZ ;  /* 0x0000001fa2007819 */ /* 0x000fe800000006ff */
[----:B------:R-:W1:Y:S02]  /*a850*/  SYNCS.PHASECHK.TRANS64.TRYWAIT P0, [R3+URZ+0x20], R0 ;  /* 0x00002000030075a7 */ /* 0x000e6400080011ff */
[----:B-1----:R-:W-:Y:S05]  /*a860*/  @!P0 BRA `(.L_x_132) ;  /* 0x0000001c00e88947 */ /* 0x002fea0003800000 */
.L_x_131:
[----:B------:R-:W-:Y:S05]  /*a870*/  BSYNC B0 ;  /* 0x0000000000007941 */ /* 0x000fea0003800000 */
.L_x_130:
[----:B------:R-:W-:Y:S11]  /*a880*/  ISETP.NE.AND P0, PT, R112, RZ, PT ;  /* 0x000000ff7000720c */ /* 0x000ff60003f05270 */
[----:B------:R-:W-:Y:S02]  /*a890*/  @!UPT UIADD3 URZ, UPT, UPT, URZ, URZ, URZ ;  /* 0x000000fffffff290 */ /* 0x000fe4000fffe0ff */
[----:B------:R4:W2:Y:S01]  /*a8a0*/  @P0 LDS.128 R88, [R105+UR49+0x400] ;  /* 0x0004003169580984 */ /* 0x0008a20008000c00 */
[----:B-1----:R-:W-:Y:S01]  /*a8b0*/  @P0 IMAD.IADD R3, R104, 0x1, R5 ;  /* 0x0000000168030824 */ /* 0x002fe200078e0205 */
        /* <DEDUP_REMOVED lines=10> */
.L_x_129:
[----:B------:R-:W-:Y:S05]  /*a960*/  BSYNC B1 ;  /* 0x0000000000017941 */ /* 0x000fea0003800000 */
.L_x_128:
[----:B------:R-:W-:Y:S01]  /*a970*/  IMAD.IADD R16, R78, 0x1, R81 ;  /* 0x000000014e107824 */ /* 0x000fe200078e0251 */
[----:B------:R-:W-:Y:S04]  /*a980*/  BSSY.RECONVERGENT B6, `(.L_x_133) ;  /* 0x0000015000067945 */ /* 0x000fe80003800200 */
[----:B----4-:R-:W-:Y:S04]  /*a990*/  SHF.R.U32.HI R3, RZ, 0x15, R16 ;  /* 0x00000015ff037819 */ /* 0x010fe80000011610 */
[----:B------:R-:W-:Y:S11]  /*a9a0*/  LOP3.LUT P0, RZ, R3, 0x3, R158, 0x48, !PT ;  /* 0x0000000303ff7812 */ /* 0x000ff6000780489e */
[----:B------:R-:W-:Y:S02]  /*a9b0*/  @!UPT UIADD3 URZ, UPT, UPT, URZ, URZ, URZ ;  /* 0x000000fffffff290 */ /* 0x000fe4000fffe0ff */
[----:B------:R-:W-:Y:S05]  /*a9c0*/  @!P0 BRA `(.L_x_134) ;  /* 0x0000000000408947 */ /* 0x000fea0003800000 */
[----:B------:R-:W4:Y:S01]  /*a9d0*/  LDCU.64 UR8, c[0x4][0x70] ;  /* 0x01000e00ff0877ac */ /* 0x000f220008000a00 */
[----:B--2---:R-:W-:Y:S01]  /*a9e0*/  MOV R15, 0x0 ;  /* 0x00000000000f7802 */ /* 0x004fe20000000f00 */
[----:B------:R-:W-:Y:S02]  /*a9f0*/  HFMA2 R12, -RZ, RZ, 0, 5.9604644775390625e-08 ;  /* 0x00000001ff0c7431 */ /* 0x000fe400000001ff */
[----:B------:R-:W-:Y:S02]  /*aa00*/  IMAD.MOV.U32 R8, RZ, RZ, 0x192 ;  /* 0x00000192ff087424 */ /* 0x000fe400078e00ff */
[----:B------:R-:W-:Y:S01]  /*aa10*/  IMAD.MOV.U32 R13, RZ, RZ, RZ ;  /* 0x000000ffff0d7224 */ /* 0x000fe200078e00ff */
[----:B------:R-:W2:Y:S01]  /*aa20*/  LDCU.64 UR6, c[0x4][0x78] ;  /* 0x01000f00ff0677ac */ /* 0x000ea20008000a00 */
[----:B------:R-:W1:Y:S01]  /*aa30*/  LDC.64 R14, c[0x4][R15] ;  /* 0x010000000f0e7b82 */ /* 0x000e620000000a00 */
[----:B------:R-:W5:Y:S01]  /*aa40*/  LDCU.64 UR4, c[0x4][0x10] ;  /* 0x01000200ff0477ac */ /* 0x000f620008000a00 */
[----:B----4-:R-:W-:Y:S01]  /*aa50*/  MOV R5, UR9 ;  /* 0x0000000900057c02 */ /* 0x010fe20008000f00 */
[----:B------:R-:W-:Y:S01]  /*aa60*/  IMAD.U32 R4, RZ, RZ, UR8 ;  /* 0x00000008ff047e24 */ /* 0x000fe2000f8e00ff */
[----:B--2---:R-:W-:Y:S01]  /*aa70*/  MOV R7, UR7 ;  /* 0x0000000700077c02 */ /* 0x004fe20008000f00 */
[----:B------:R-:W-:Y:S01]  /*aa80*/  IMAD.U32 R6, RZ, RZ, UR6 ;  /* 0x00000006ff067e24 */ /* 0x000fe2000f8e00ff */
[----:B-----5:R-:W-:Y:S01]  /*aa90*/  MOV R11, UR5 ;  /* 0x00000005000b7c02 */ /* 0x020fe20008000f00 */
[----:B------:R-:W-:Y:S02]  /*aaa0*/  IMAD.U32 R10, RZ, RZ, UR4 ;  /* 0x00000004ff0a7e24 */ /* 0x000fe4000f8e00ff */
[----:B------:R-:W-:Y:S07]  /*aab0*/  LEPC R20, `(.L_x_134) ;  /* 0x000000001014794e */ /* 0x000fee0000000000 */
[----:B-1-3--:R-:W-:Y:S05]  /*aac0*/  CALL.ABS.NOINC R14 ;  /* 0x000000000e007343 */ /* 0x00afea0003c00000 */
.L_x_134:
[----:B------:R-:W-:Y:S05]  /*aad0*/  BSYNC.RECONVERGENT B6 ;  /* 0x0000000000067941 */ /* 0x000fea0003800200 */
.L_x_133:
[----:B--2---:R-:W-:Y:S01]  /*aae0*/  SHF.L.U32 R78, R88, 0x10, RZ ;  /* 0x00000010584e7819 */ /* 0x004fe200000006ff */
[----:B------:R-:W-:Y:S05]  /*aaf0*/  WARPSYNC.ALL ;  /* 0x0000000000007948 */ /* 0x000fea0003800000 */
[----:B------:R-:W-:Y:S01]  /*ab00*/  R2UR UR4, R16 ;  /* 0x00000000100472ca */ /* 0x000fe200000e0000 */
[----:B------:R-:W-:Y:S01]  /*ab10*/  BSSY.RECONVERGENT B0, `(.L_x_135) ;  /* 0x00000fc000007945 */ /* 0x000fe20003800200 */
[----:B------:R-:W-:Y:S02]  /*ab20*/  LOP3.LUT R0, R88, 0xffff0000, RZ, 0xc0, !PT ;  /* 0xffff000058007812 */ /* 0x000fe400078ec0ff */
[C---:B------:R-:W-:Y:S02]  /*ab30*/  SHF.L.U32 R3, R89.reuse, 0x10, RZ ;  /* 0x0000001059037819 */ /* 0x040fe400000006ff */
[----:B------:R-:W-:Y:S02]  /*ab40*/  LOP3.LUT R80, R89, 0xffff0000, RZ, 0xc0, !PT ;  /* 0xffff000059507812 */ /* 0x000fe400078ec0ff */
[C---:B------:R-:W-:Y:S02]  /*ab50*/  SHF.L.U32 R82, R90.reuse, 0x10, RZ ;  /* 0x000000105a527819 */ /* 0x040fe400000006ff */
[----:B------:R-:W-:Y:S02]  /*ab60*/  LOP3.LUT R84, R90, 0xffff0000, RZ, 0xc0, !PT ;  /* 0xffff00005a547812 */ /* 0x000fe400078ec0ff */
[C---:B------:R-:W-:Y:S01]  /*ab70*/  SHF.L.U32 R85, R91.reuse, 0x10, RZ ;  /* 0x000000105b557819 */ /* 0x040fe200000006ff */
[----:B------:R-:W2:Y:S01]  /*ab80*/  LDTM.x64 R4, tmem[UR4] ;  /* 0x00000004000479ee */ /* 0x000ea20008340000 */
[----:B------:R-:W-:Y:S02]  /*ab90*/  LOP3.LUT R86, R91, 0xffff0000, RZ, 0xc0, !PT ;  /* 0xffff00005b567812 */ /* 0x000fe400078ec0ff */
[C---:B-1----:R-:W-:Y:S02]  /*aba0*/  SHF.L.U32 R87, R92.reuse, 0x10, RZ ;  /* 0x000000105c577819 */ /* 0x042fe400000006ff */
[----:B------:R-:W-:Y:S02]  /*abb0*/  LOP3.LUT R88, R92, 0xffff0000, RZ, 0xc0, !PT ;  /* 0xffff00005c587812 */ /* 0x000fe400078ec0ff */
[C---:B------:R-:W-:Y:S02]  /*abc0*/  SHF.L.U32 R89, R93.reuse, 0x10, RZ ;  /* 0x000000105d597819 */ /* 0x040fe400000006ff */
[----:B------:R-:W-:Y:S02]  /*abd0*/  LOP3.LUT R90, R93, 0xffff0000, RZ, 0xc0, !PT ;  /* 0xffff00005d5a7812 */ /* 0x000fe400078ec0ff */
[C---:B------:R-:W-:Y:S02]  /*abe0*/  SHF.L.U32 R91, R94.reuse, 0x10, RZ ;  /* 0x000000105e5b7819 */ /* 0x040fe400000006ff */
[----:B------:R-:W-:Y:S02]  /*abf0*/  LOP3.LUT R92, R94, 0xffff0000, RZ, 0xc0, !PT ;  /* 0xffff00005e5c7812 */ /* 0x000fe400078ec0ff */
[C---:B------:R-:W-:Y:S02]  /*ac00*/  SHF.L.U32 R93, R95.reuse, 0x10, RZ ;  /* 0x000000105f5d7819 */ /* 0x040fe400000006ff */
[----:B------:R-:W-:Y:S02]  /*ac10*/  LOP3.LUT R94, R95, 0xffff0000, RZ, 0xc0, !PT ;  /* 0xffff00005f5e7812 */ /* 0x000fe400078ec0ff */
[C---:B------:R-:W-:Y:S02]  /*ac20*/  SHF.L.U32 R95, R100.reuse, 0x10, RZ ;  /* 0x00000010645f7819 */ /* 0x040fe400000006ff */
[----:B------:R-:W-:Y:S02]  /*ac30*/  LOP3.LUT R96, R100, 0xffff0000, RZ, 0xc0, !PT ;  /* 0xffff000064607812 */ /* 0x000fe400078ec0ff */
[C---:B------:R-:W-:Y:S01]  /*ac40*/  SHF.L.U32 R97, R101.reuse, 0x10, RZ ;  /* 0x0000001065617819 */ /* 0x040fe200000006ff */
[C---:B--2---:R-:W-:Y:S01]  /*ac50*/  FMUL R4, R76.reuse, R4 ;  /* 0x000000044c047220 */ /* 0x044fe20000400000 */
[----:B------:R-:W-:Y:S01]  /*ac60*/  LOP3.LUT R98, R101, 0xffff0000, RZ, 0xc0, !PT ;  /* 0xffff000065627812 */ /* 0x000fe200078ec0ff */
[----:B------:R-:W-:Y:S01]  /*ac70*/  FMUL R5, R76, R5 ;  /* 0x000000054c057220 */ /* 0x000fe20000400000 */
[C---:B------:R-:W-:Y:S01]  /*ac80*/  SHF.L.U32 R99, R102.reuse, 0x10, RZ ;  /* 0x0000001066637819 */ /* 0x040fe200000006ff */
[C---:B------:R-:W-:Y:S01]  /*ac90*/  FFMA R4, R83.reuse, R78, R4 ;  /* 0x0000004e53047223 */ /* 0x040fe20000000004 */
[----:B------:R-:W-:Y:S01]  /*aca0*/  LOP3.LUT R100, R102, 0xffff0000, RZ, 0xc0, !PT ;  /* 0xffff000066647812 */ /* 0x000fe200078ec0ff */
[----:B------:R-:W-:Y:S01]  /*acb0*/  FFMA R5, R83, R0, R5 ;  /* 0x0000000053057223 */ /* 0x000fe20000000005 */
[C---:B------:R-:W-:Y:S01]  /*acc0*/  SHF.L.U32 R101, R103.reuse, 0x10, RZ ;  /* 0x0000001067657819 */ /* 0x040fe200000006ff */
[C---:B------:R-:W-:Y:S01]  /*acd0*/  FMUL R6, R76.reuse, R6 ;  /* 0x000000064c067220 */ /* 0x040fe20000400000 */
[----:B------:R-:W-:Y:S01]  /*ace0*/  LOP3.LUT R102, R103, 0xffff0000, RZ, 0xc0, !PT ;  /* 0xffff000067667812 */ /* 0x000fe200078ec0ff */
[----:B------:R-:W-:Y:S01]  /*acf0*/  FMUL R7, R76, R7 ;  /* 0x000000074c077220 */ /* 0x000fe20000400000 */
[----:B------:R-:W-:Y:S01]  /*ad00*/  F2FP.BF16.F32.PACK_AB R4, R5, R4 ;  /* 0x000000040504723e */ /* 0x000fe200000010ff */
[C---:B------:R-:W-:Y:S01]  /*ad10*/  FFMA R6, R83.reuse, R3, R6 ;  /* 0x0000000353067223 */ /* 0x040fe20000000006 */
[C---:B------:R-:W-:Y:S01]  /*ad20*/  SHF.L.U32 R103, R108.reuse, 0x10, RZ ;  /* 0x000000106c677819 */ /* 0x040fe200000006ff */
[----:B------:R-:W-:Y:S01]  /*ad30*/  FFMA R7, R83, R80, R7 ;  /* 0x0000005053077223 */ /* 0x000fe20000000007 */
[----:B------:R-:W-:Y:S01]  /*ad40*/  LOP3.LUT R104, R108, 0xffff0000, RZ, 0xc0, !PT ;  /* 0xffff00006c687812 */ /* 0x000fe200078ec0ff */
[C---:B------:R-:W-:Y:S01]  /*ad50*/  FMUL R8, R76.reuse, R8 ;  /* 0x000000084c087220 */ /* 0x040fe20000400000 */
[----:B------:R-:W-:Y:S01]  /*ad60*/  SHF.L.U32 R105, R109, 0x10, RZ ;  /* 0x000000106d697819 */ /* 0x000fe200000006ff */
[----:B------:R-:W-:Y:S01]  /*ad70*/  FMUL R9, R76, R9 ;  /* 0x000000094c097220 */ /* 0x000fe20000400000 */
[----:B------:R-:W-:Y:S01]  /*ad80*/  F2FP.BF16.F32.PACK_AB R5, R7, R6 ;  /* 0x000000060705723e */ /* 0x000fe200000010ff */
[----:B------:R-:W-:Y:S01]  /*ad90*/  FFMA R8, R83, R82, R8 ;  /* 0x0000005253087223 */ /* 0x000fe20000000008 */
[----:B------:R-:W-:Y:S01]  /*ada0*/  LOP3.LUT R106, R109, 0xffff0000, RZ, 0xc0, !PT ;  /* 0xffff00006d6a7812 */ /* 0x000fe200078ec0ff */
[----:B------:R-:W-:Y:S01]  /*adb0*/  FFMA R9, R83, R84, R9 ;  /* 0x0000005453097223 */ /* 0x000fe20000000009 */
[----:B------:R-:W-:Y:S01]  /*adc0*/  SHF.L.U32 R107, R110, 0x10, RZ ;  /* 0x000000106e6b7819 */ /* 0x000fe200000006ff */
[----:B------:R-:W-:Y:S01]  /*add0*/  FMUL R10, R76, R10 ;  /* 0x0000000a4c0a7220 */ /* 0x000fe20000400000 */
[----:B------:R-:W-:Y:S01]  /*ade0*/  LOP3.LUT R108, R110, 0xffff0000, RZ, 0xc0, !PT ;  /* 0xffff00006e6c7812 */ /* 0x000fe200078ec0ff */
[C---:B------:R-:W-:Y:S01]  /*adf0*/  FMUL R11, R76.reuse, R11 ;  /* 0x0000000b4c0b7220 */ /* 0x040fe20000400000 */
[----:B------:R-:W-:Y:S01]  /*ae00*/  F2FP.BF16.F32.PACK_AB R6, R9, R8 ;  /* 0x000000080906723e */ /* 0x000fe200000010ff */
[----:B------:R-:W-:Y:S01]  /*ae10*/  FFMA R10, R83, R85, R10 ;  /* 0x00000055530a7223 */ /* 0x000fe2000000000a */
[----:B------:R-:W-:Y:S01]  /*ae20*/  SHF.L.U32 R109, R111, 0x10, RZ ;  /* 0x000000106f6d7819 */ /* 0x000fe200000006ff */
[----:B------:R-:W-:Y:S01]  /*ae30*/  FFMA R11, R83, R86, R11 ;  /* 0x00000056530b7223 */ /* 0x000fe2000000000b */
[----:B------:R-:W-:Y:S01]  /*ae40*/  LOP3.LUT R110, R111, 0xffff0000, RZ, 0xc0, !PT ;  /* 0xffff00006f6e7812 */ /* 0x000fe200078ec0ff */
[----:B------:R-:W-:Y:S01]  /*ae50*/  FMUL R0, R76, R12 ;  /* 0x0000000c4c007220 */ /* 0x000fe20000400000 */
[----:B------:R-:W-:Y:S01]  /*ae60*/  SHF.L.U32 R111, R116, 0x10, RZ ;  /* 0x00000010746f7819 */ /* 0x000fe200000006ff */
[C---:B------:R-:W-:Y:S01]  /*ae70*/  FMUL R3, R76.reuse, R13 ;  /* 0x0000000d4c037220 */ /* 0x040fe20000400000 */
[----:B------:R-:W-:Y:S01]  /*ae80*/  F2FP.BF16.F32.PACK_AB R7, R11, R10 ;  /* 0x0000000a0b07723e */ /* 0x000fe200000010ff */
[----:B------:R-:W-:Y:S01]  /*ae90*/  FMUL R14, R76, R14 ;  /* 0x0000000e4c0e7220 */ /* 0x000fe20000400000 */
[----:B------:R-:W-:Y:S01]  /*aea0*/  LOP3.LUT R112, R116, 0xffff0000, RZ, 0xc0, !PT ;  /* 0xffff000074707812 */ /* 0x000fe200078ec0ff */
[C---:B------:R-:W-:Y:S01]  /*aeb0*/  FMUL R15, R76.reuse, R15 ;  /* 0x0000000f4c0f7220 */ /* 0x040fe20000400000 */
[----:B------:R-:W-:Y:S01]  /*aec0*/  SHF.L.U32 R113, R117, 0x10, RZ ;  /* 0x0000001075717819 */ /* 0x000fe200000006ff */
[----:B------:R-:W-:Y:S01]  /*aed0*/  FFMA R0, R83, R87, R0 ;  /* 0x0000005753007223 */ /* 0x000fe20000000000 */
[----:B------:R-:W-:Y:S01]  /*aee0*/  LOP3.LUT R114, R117, 0xffff0000, RZ, 0xc0, !PT ;  /* 0xffff000075727812 */ /* 0x000fe200078ec0ff */
[----:B------:R-:W-:Y:S01]  /*aef0*/  FMUL R12, R76, R16 ;  /* 0x000000104c0c7220 */ /* 0x000fe20000400000 */
[C---:B------:R-:W-:Y:S01]  /*af00*/  SHF.L.U32 R115, R118.reuse, 0x10, RZ ;  /* 0x0000001076737819 */ /* 0x040fe200000006ff */
[----:B------:R-:W-:Y:S01]  /*af10*/  FFMA R3, R83, R88, R3 ;  /* 0x0000005853037223 */ /* 0x000fe20000000003 */
[----:B------:R-:W-:Y:S01]  /*af20*/  LOP3.LUT R116, R118, 0xffff0000, RZ, 0xc0, !PT ;  /* 0xffff000076747812 */ /* 0x000fe200078ec0ff */
[C---:B------:R-:W-:Y:S01]  /*af30*/  FMUL R13, R76.reuse, R17 ;  /* 0x000000114c0d7220 */ /* 0x040fe20000400000 */
[----:B------:R-:W-:Y:S01]  /*af40*/  SHF.L.U32 R117, R119, 0x10, RZ ;  /* 0x0000001077757819 */ /* 0x000fe200000006ff */
[----:B------:R-:W-:Y:S01]  /*af50*/  FFMA R14, R83, R89, R14 ;  /* 0x00000059530e7223 */ /* 0x000fe2000000000e */
[----:B------:R-:W-:Y:S01]  /*af60*/  F2FP.BF16.F32.PACK_AB R8, R3, R0 ;  /* 0x000000000308723e */ /* 0x000fe200000010ff */
[----:B------:R-:W-:Y:S01]  /*af70*/  FMUL R18, R76, R18 ;  /* 0x000000124c127220 */ /* 0x000fe20000400000 */
[----:B------:R-:W-:Y:S01]  /*af80*/  LOP3.LUT R118, R119, 0xffff0000, RZ, 0xc0, !PT ;  /* 0xffff000077767812 */ /* 0x000fe200078ec0ff */
[----:B------:R-:W-:Y:S01]  /*af90*/  FFMA R15, R83, R90, R15 ;  /* 0x0000005a530f7223 */ /* 0x000fe2000000000f */
[----:B------:R-:W-:Y:S01]  /*afa0*/  SHF.L.U32 R119, R124, 0x10, RZ ;  /* 0x000000107c777819 */ /* 0x000fe200000006ff */
[----:B------:R-:W-:Y:S01]  /*afb0*/  FMUL R19, R76, R19 ;  /* 0x000000134c137220 */ /* 0x000fe20000400000 */
[----:B------:R-:W-:Y:S01]  /*afc0*/  LOP3.LUT R120, R124, 0xffff0000, RZ, 0xc0, !PT ;  /* 0xffff00007c787812 */ /* 0x000fe200078ec0ff */
[----:B------:R1:W-:Y:S01]  /*afd0*/  STS.128 [R178+UR49+0xc400], R4 ;  /* 0x00c40004b2007988 */ /* 0x0003e20008000c31 */
[----:B------:R-:W-:Y:S01]  /*afe0*/  F2FP.BF16.F32.PACK_AB R9, R15, R14 ;  /* 0x0000000e0f09723e */ /* 0x000fe200000010ff */
[C---:B------:R-:W-:Y:S01]  /*aff0*/  FFMA R12, R83.reuse, R91, R12 ;  /* 0x0000005b530c7223 */ /* 0x040fe2000000000c */
[C---:B------:R-:W-:Y:S01]  /*b000*/  FFMA R13, R83.reuse, R92, R13 ;  /* 0x0000005c530d7223 */ /* 0x040fe2000000000d */
[----:B------:R-:W-:Y:S01]  /*b010*/  FFMA R18, R83, R93, R18 ;  /* 0x0000005d53127223 */ /* 0x000fe20000000012 */
[----:B------:R-:W-:Y:S01]  /*b020*/  SHF.L.U32 R121, R125, 0x10, RZ ;  /* 0x000000107d797819 */ /* 0x000fe200000006ff */
[----:B------:R-:W-:Y:S01]  /*b030*/  FFMA R19, R83, R94, R19 ;  /* 0x0000005e53137223 */ /* 0x000fe20000000013 */
[C---:B------:R-:W-:Y:S01]  /*b040*/  FMUL R16, R76.reuse, R20 ;  /* 0x000000144c107220 */ /* 0x040fe20000400000 */
[----:B------:R-:W-:Y:S01]  /*b050*/  F2FP.BF16.F32.PACK_AB R10, R13, R12 ;  /* 0x0000000c0d0a723e */ /* 0x000fe200000010ff */
[C---:B------:R-:W-:Y:S01]  /*b060*/  FMUL R17, R76.reuse, R21 ;  /* 0x000000154c117220 */ /* 0x040fe20000400000 */
[C---:B------:R-:W-:Y:S01]  /*b070*/  FMUL R22, R76.reuse, R22 ;  /* 0x000000164c167220 */ /* 0x040fe20000400000 */
[----:B------:R-:W-:Y:S01]  /*b080*/  F2FP.BF16.F32.PACK_AB R11, R19, R18 ;  /* 0x00000012130b723e */ /* 0x000fe200000010ff */
[C---:B------:R-:W-:Y:S01]  /*b090*/  FFMA R16, R83.reuse, R95, R16 ;  /* 0x0000005f53107223 */ /* 0x040fe20000000010 */
[----:B------:R-:W-:Y:S01]  /*b0a0*/  FFMA R17, R83, R96, R17 ;  /* 0x0000006053117223 */ /* 0x000fe20000000011 */
[----:B------:R-:W-:Y:S01]  /*b0b0*/  LOP3.LUT R122, R125, 0xffff0000, RZ, 0xc0, !PT ;  /* 0xffff00007d7a7812 */ /* 0x000fe200078ec0ff */
[----:B------:R-:W-:Y:S01]  /*b0c0*/  FFMA R22, R83, R97, R22 ;  /* 0x0000006153167223 */ /* 0x000fe20000000016 */
[----:B------:R1:W-:Y:S01]  /*b0d0*/  STS.128 [R177+0xc400], R8 ;  /* 0x00c40008b1007388 */ /* 0x0003e20000000c00 */
[C---:B------:R-:W-:Y:S01]  /*b0e0*/  FMUL R23, R76.reuse, R23 ;  /* 0x000000174c177220 */ /* 0x040fe20000400000 */
[----:B------:R-:W-:Y:S01]  /*b0f0*/  F2FP.BF16.F32.PACK_AB R16, R17, R16 ;  /* 0x000000101110723e */ /* 0x000fe200000010ff */
[C---:B------:R-:W-:Y:S01]  /*b100*/  FMUL R20, R76.reuse, R24 ;  /* 0x000000184c147220 */ /* 0x040fe20000400000 */
[----:B------:R-:W-:Y:S01]  /*b110*/  FMUL R21, R76, R25 ;  /* 0x000000194c157220 */ /* 0x000fe20000400000 */
[C---:B------:R-:W-:Y:S01]  /*b120*/  SHF.L.U32 R123, R126.reuse, 0x10, RZ ;  /* 0x000000107e7b7819 */ /* 0x040fe200000006ff */
[C---:B------:R-:W-:Y:S01]  /*b130*/  FFMA R23, R83.reuse, R98, R23 ;  /* 0x0000006253177223 */ /* 0x040fe20000000017 */
[C---:B------:R-:W-:Y:S01]  /*b140*/  FFMA R20, R83.reuse, R99, R20 ;  /* 0x0000006353147223 */ /* 0x040fe20000000014 */
[----:B------:R-:W-:Y:S01]  /*b150*/  LOP3.LUT R124, R126, 0xffff0000, RZ, 0xc0, !PT ;  /* 0xffff00007e7c7812 */ /* 0x000fe200078ec0ff */
        /* <DEDUP_REMOVED lines=8> */
[----:B------:R-:W-:Y:S01]  /*b1e0*/  SHF.L.U32 R125, R127, 0x10, RZ ;  /* 0x000000107f7d7819 */ /* 0x000fe200000006ff */
[----:B------:R-:W-:Y:S01]  /*b1f0*/  FFMA R24, R83, R103, R24 ;  /* 0x0000006753187223 */ /* 0x000fe20000000018 */
[C---:B------:R-:W-:Y:S01]  /*b200*/  FMUL R25, R76.reuse, R29 ;  /* 0x0000001d4c197220 */ /* 0x040fe20000400000 */
[----:B------:R-:W-:Y:S01]  /*b210*/  LOP3.LUT R126, R127, 0xffff0000, RZ, 0xc0, !PT ;  /* 0xffff00007f7e7812 */ /* 0x000fe200078ec0ff */
[C---:B------:R-:W-:Y:S01]  /*b220*/  FMUL R30, R76.reuse, R30 ;  /* 0x0000001e4c1e7220 */ /* 0x040fe20000400000 */
[----:B------:R-:W-:Y:S01]  /*b230*/  F2FP.BF16.F32.PACK_AB R19, R27, R26 ;  /* 0x0000001a1b13723e */ /* 0x000fe200000010ff */
[C---:B------:R-:W-:Y:S01]  /*b240*/  FFMA R25, R83.reuse, R104, R25 ;  /* 0x0000006853197223 */ /* 0x040fe20000000019 */
[----:B------:R-:W-:Y:S01]  /*b250*/  FMUL R31, R76, R31 ;  /* 0x0000001f4c1f7220 */ /* 0x000fe20000400000 */
[----:B------:R-:W-:Y:S01]  /*b260*/  FFMA R30, R83, R105, R30 ;  /* 0x00000069531e7223 */ /* 0x000fe2000000001e */
[----:B------:R-:W-:Y:S01]  /*b270*/  SHF.L.U32 R127, R132, 0x10, RZ ;  /* 0x00000010847f7819 */ /* 0x000fe200000006ff */
[----:B------:R1:W-:Y:S01]  /*b280*/  STS.128 [R176+0xc400], R16 ;  /* 0x00c40010b0007388 */ /* 0x0003e20000000c00 */
[----:B------:R-:W-:Y:S01]  /*b290*/  F2FP.BF16.F32.PACK_AB R24, R25, R24 ;  /* 0x000000181918723e */ /* 0x000fe200000010ff */
[C---:B------:R-:W-:Y:S01]  /*b2a0*/  FFMA R31, R83.reuse, R106, R31 ;  /* 0x0000006a531f7223 */ /* 0x040fe2000000001f */
[C---:B------:R-:W-:Y:S01]  /*b2b0*/  FMUL R28, R76.reuse, R32 ;  /* 0x000000204c1c7220 */ /* 0x040fe20000400000 */
[C---:B------:R-:W-:Y:S01]  /*b2c0*/  FMUL R29, R76.reuse, R33 ;  /* 0x000000214c1d7220 */ /* 0x040fe20000400000 */
[----:B------:R-:W-:Y:S01]  /*b2d0*/  FMUL R34, R76, R34 ;  /* 0x000000224c227220 */ /* 0x000fe20000400000 */
[----:B------:R-:W-:Y:S01]  /*b2e0*/  LOP3.LUT R128, R132, 0xffff0000, RZ, 0xc0, !PT ;  /* 0xffff000084807812 */ /* 0x000fe200078ec0ff */
[----:B------:R-:W-:Y:S01]  /*b2f0*/  FFMA R28, R83, R107, R28 ;  /* 0x0000006b531c7223 */ /* 0x000fe2000000001c */
[----:B------:R-:W-:Y:S01]  /*b300*/  F2FP.BF16.F32.PACK_AB R25, R31, R30 ;  /* 0x0000001e1f19723e */ /* 0x000fe200000010ff */
[C---:B------:R-:W-:Y:S01]  /*b310*/  FFMA R29, R83.reuse, R108, R29 ;  /* 0x0000006c531d7223 */ /* 0x040fe2000000001d */
[----:B------:R-:W-:Y:S01]  /*b320*/  FFMA R34, R83, R109, R34 ;  /* 0x0000006d53227223 */ /* 0x000fe20000000022 */
[C---:B------:R-:W-:Y:S01]  /*b330*/  FMUL R35, R76.reuse, R35 ;  /* 0x000000234c237220 */ /* 0x040fe20000400000 */
[----:B------:R-:W-:Y:S01]  /*b340*/  SHF.L.U32 R129, R133, 0x10, RZ ;  /* 0x0000001085817819 */ /* 0x000fe200000006ff */
[C---:B------:R-:W-:Y:S01]  /*b350*/  FMUL R32, R76.reuse, R36 ;  /* 0x000000244c207220 */ /* 0x040fe20000400000 */
[----:B------:R-:W-:Y:S01]  /*b360*/  F2FP.BF16.F32.PACK_AB R26, R29, R28 ;  /* 0x0000001c1d1a723e */ /* 0x000fe200000010ff */
[C---:B------:R-:W-:Y:S01]  /*b370*/  FFMA R35, R83.reuse, R110, R35 ;  /* 0x0000006e53237223 */ /* 0x040fe20000000023 */
[C---:B------:R-:W-:Y:S01]  /*b380*/  FMUL R33, R76.reuse, R37 ;  /* 0x000000254c217220 */ /* 0x040fe20000400000 */
[----:B------:R-:W-:Y:S01]  /*b390*/  FFMA R32, R83, R111, R32 ;  /* 0x0000006f53207223 */ /* 0x000fe20000000020 */
        /* <DEDUP_REMOVED lines=29> */
[C---:B------:R-:W-:Y:S01]  /*b570*/  FMUL R47, R76.reuse, R47 ;  /* 0x0000002f4c2f7220 */ /* 0x040fe20000400000 */
[C---:B------:R-:W-:Y:S01]  /*b580*/  FMUL R44, R76.reuse, R48 ;  /* 0x000000304c2c7220 */ /* 0x040fe20000400000 */
[----:B------:R-:W-:Y:S01]  /*b590*/  FMUL R45, R76, R49 ;  /* 0x000000314c2d7220 */ /* 0x000fe20000400000 */
[----:B------:R1:W-:Y:S01]  /*b5a0*/  STS.128 [R173+0xc400], R32 ;  /* 0x00c40020ad007388 */ /* 0x0003e20000000c00 */
[C---:B------:R-:W-:Y:S01]  /*b5b0*/  SHF.L.U32 R135, R140.reuse, 0x10, RZ ;  /* 0x000000108c877819 */ /* 0x040fe200000006ff */
[----:B------:R-:W-:Y:S01]  /*b5c0*/  FFMA R46, R83, R121, R46 ;  /* 0x00000079532e7223 */ /* 0x000fe2000000002e */
[----:B------:R-:W-:Y:S01]  /*b5d0*/  F2FP.BF16.F32.PACK_AB R40, R41, R40 ;  /* 0x000000282928723e */ /* 0x000fe200000010ff */
[C---:B------:R-:W-:Y:S01]  /*b5e0*/  FFMA R47, R83.reuse, R122, R47 ;  /* 0x0000007a532f7223 */ /* 0x040fe2000000002f */
[C---:B------:R-:W-:Y:S01]  /*b5f0*/  FFMA R44, R83.reuse, R123, R44 ;  /* 0x0000007b532c7223 */ /* 0x040fe2000000002c */
[----:B------:R-:W-:Y:S01]  /*b600*/  LOP3.LUT R136, R140, 0xffff0000, RZ, 0xc0, !PT ;  /* 0xffff00008c887812 */ /* 0x000fe200078ec0ff */
[C---:B------:R-:W-:Y:S01]  /*b610*/  FFMA R45, R83.reuse, R124, R45 ;  /* 0x0000007c532d7223 */ /* 0x040fe2000000002d */
[C---:B------:R-:W-:Y:S01]  /*b620*/  FMUL R50, R76.reuse, R50 ;  /* 0x000000324c327220 */ /* 0x040fe20000400000 */
[C---:B------:R-:W-:Y:S01]  /*b630*/  FMUL R51, R76.reuse, R51 ;  /* 0x000000334c337220 */ /* 0x040fe20000400000 */
[C---:B------:R-:W-:Y:S01]  /*b640*/  FMUL R48, R76.reuse, R52 ;  /* 0x000000344c307220 */ /* 0x040fe20000400000 */
[C---:B------:R-:W-:Y:S01]  /*b650*/  FMUL R49, R76.reuse, R53 ;  /* 0x000000354c317220 */ /* 0x040fe20000400000 */
[C---:B------:R-:W-:Y:S01]  /*b660*/  FFMA R50, R83.reuse, R125, R50 ;  /* 0x0000007d53327223 */ /* 0x040fe20000000032 */
        /* <DEDUP_REMOVED lines=9> */
[----:B------:R-:W-:Y:S01]  /*b700*/  FFMA R55, R83, R130, R55 ;  /* 0x0000008253377223 */ /* 0x000fe20000000037 */
[C---:B------:R-:W-:Y:S01]  /*b710*/  FMUL R59, R76.reuse, R59 ;  /* 0x0000003b4c3b7220 */ /* 0x040fe20000400000 */
[----:B------:R-:W-:Y:S01]  /*b720*/  F2FP.BF16.F32.PACK_AB R41, R47, R46 ;  /* 0x0000002e2f29723e */ /* 0x000fe200000010ff */
[----:B------:R-:W-:Y:S01]  /*b730*/  FFMA R52, R83, R131, R52 ;  /* 0x0000008353347223 */ /* 0x000fe20000000034 */
[----:B------:R-:W-:Y:S01]  /*b740*/  F2FP.BF16.F32.PACK_AB R42, R45, R44 ;  /* 0x0000002c2d2a723e */ /* 0x000fe200000010ff */
[C---:B------:R-:W-:Y:S01]  /*b750*/  FMUL R56, R76.reuse, R60 ;  /* 0x0000003c4c387220 */ /* 0x040fe20000400000 */
[----:B------:R-:W-:Y:S01]  /*b760*/  F2FP.BF16.F32.PACK_AB R43, R51, R50 ;  /* 0x00000032332b723e */ /* 0x000fe200000010ff */
[----:B------:R-:W-:Y:S01]  /*b770*/  FFMA R53, R83, R132, R53 ;  /* 0x0000008453357223 */ /* 0x000fe20000000035 */
[----:B------:R-:W-:Y:S01]  /*b780*/  SHF.L.U32 R137, R141, 0x10, RZ ;  /* 0x000000108d897819 */ /* 0x000fe200000006ff */
[C---:B------:R-:W-:Y:S01]  /*b790*/  FMUL R57, R76.reuse, R61 ;  /* 0x0000003d4c397220 */ /* 0x040fe20000400000 */
[----:B------:R-:W-:Y:S01]  /*b7a0*/  FFMA R58, R83, R133, R58 ;  /* 0x00000085533a7223 */ /* 0x000fe2000000003a */
[----:B------:R1:W-:Y:S01]  /*b7b0*/  STS.128 [R172+0xc400], R40 ;  /* 0x00c40028ac007388 */ /* 0x0003e20000000c00 */
[----:B------:R-:W-:Y:S01]  /*b7c0*/  LOP3.LUT R138, R141, 0xffff0000, RZ, 0xc0, !PT ;  /* 0xffff00008d8a7812 */ /* 0x000fe200078ec0ff */
[----:B------:R-:W-:Y:S01]  /*b7d0*/  FMUL R62, R76, R62 ;  /* 0x0000003e4c3e7220 */ /* 0x000fe20000400000 */
[C---:B------:R-:W-:Y:S01]  /*b7e0*/  FFMA R59, R83.reuse, R134, R59 ;  /* 0x00000086533b7223 */ /* 0x040fe2000000003b */
[----:B------:R-:W-:Y:S01]  /*b7f0*/  SHF.L.U32 R139, R142, 0x10, RZ ;  /* 0x000000108e8b7819 */ /* 0x000fe200000006ff */
[----:B------:R-:W-:Y:S01]  /*b800*/  FMUL R63, R76, R63 ;  /* 0x0000003f4c3f7220 */ /* 0x000fe20000400000 */
[C---:B------:R-:W-:Y:S01]  /*b810*/  FFMA R56, R83.reuse, R135, R56 ;  /* 0x0000008753387223 */ /* 0x040fe20000000038 */
[----:B------:R-:W-:Y:S01]  /*b820*/  LOP3.LUT R140, R142, 0xffff0000, RZ, 0xc0, !PT ;  /* 0xffff00008e8c7812 */ /* 0x000fe200078ec0ff */
[C---:B------:R-:W-:Y:S01]  /*b830*/  FMUL R60, R76.reuse, R64 ;  /* 0x000000404c3c7220 */ /* 0x040fe20000400000 */
[----:B------:R-:W-:Y:S01]  /*b840*/  FFMA R57, R83, R136, R57 ;  /* 0x0000008853397223 */ /* 0x000fe20000000039 */
[----:B------:R-:W-:Y:S01]  /*b850*/  SHF.L.U32 R141, R143, 0x10, RZ ;  /* 0x000000108f8d7819 */ /* 0x000fe200000006ff */
[C---:B------:R-:W-:Y:S01]  /*b860*/  FMUL R61, R76.reuse, R65 ;  /* 0x000000414c3d7220 */ /* 0x040fe20000400000 */
[----:B------:R-:W-:Y:S01]  /*b870*/  FFMA R62, R83, R137, R62 ;  /* 0x00000089533e7223 */ /* 0x000fe2000000003e */
[----:B------:R-:W-:Y:S01]  /*b880*/  LOP3.LUT R142, R143, 0xffff0000, RZ, 0xc0, !PT ;  /* 0xffff00008f8e7812 */ /* 0x000fe200078ec0ff */
[C---:B------:R-:W-:Y:S01]  /*b890*/  FMUL R66, R76.reuse, R66 ;  /* 0x000000424c427220 */ /* 0x040fe20000400000 */
[----:B------:R-:W-:Y:S01]  /*b8a0*/  F2FP.BF16.F32.PACK_AB R48, R49, R48 ;  /* 0x000000303130723e */ /* 0x000fe200000010ff */
[----:B------:R-:W-:Y:S01]  /*b8b0*/  FFMA R63, R83, R138, R63 ;  /* 0x0000008a533f7223 */ /* 0x000fe2000000003f */
[----:B------:R-:W-:Y:S01]  /*b8c0*/  FMUL R67, R76, R67 ;  /* 0x000000434c437220 */ /* 0x000fe20000400000 */
        /* <DEDUP_REMOVED lines=12> */
[----:B------:R-:W-:Y:S03]  /*b990*/  ISETP.NE.AND P0, PT, R165, RZ, PT ;  /* 0x000000ffa500720c */ /* 0x000fe60003f05270 */
        /* <DEDUP_REMOVED lines=18> */
[----:B--2---:R-:W-:Y:S04]  /*bac0*/  DEPBAR.LE SB0, 0x1 ;  /* 0x000080400000791a */ /* 0x004fe80000000000 */
.L_x_136:
[----:B------:R-:W-:Y:S05]  /*bad0*/  BSYNC.RECONVERGENT B0 ;  /* 0x0000000000007941 */ /* 0x000fea0003800200 */
.L_x_135:
[----:B------:R-:W-:Y:S01]  /*bae0*/  BAR.SYNC.DEFER_BLOCKING 0x1, 0x80 ;  /* 0x0042000000007b1d */ /* 0x000fe20000010000 */
[----:B------:R-:W-:Y:S09]  /*baf0*/  UISETP.NE.AND UP0, UPT, UR50, -0x4, UPT ;  /* 0xfffffffc3200788c */ /* 0x000ff2000bf05270 */
[----:B------:R-:W-:Y:S05]  /*bb00*/  BRA.U !UP0, `(.L_x_137) ;  /* 0x0000000108247547 */ /* 0x000fea000b800000 */
[----:B------:R-:W-:Y:S01]  /*bb10*/  ISETP.NE.AND P0, PT, R174, RZ, PT ;  /* 0x000000ffae00720c */ /* 0x000fe20003f05270 */
[----:B------:R-:W-:Y:S01]  /*bb20*/  IMAD.U32 R0, RZ, RZ, UR51 ;  /* 0x00000033ff007e24 */ /* 0x000fe2000f8e00ff */
[----:B------:R-:W-:Y:S04]  /*bb30*/  UIADD3 UR51, UPT, UPT, UR51, 0x1, URZ ;  /* 0x0000000133337890 */ /* 0x000fe8000fffe0ff */
[----:B------:R-:W-:Y:S04]  /*bb40*/  UISETP.NE.AND UP0, UPT, UR51, 0x4, UPT ;  /* 0x000000043300788c */ /* 0x000fe8000bf05270 */
[----:B------:R-:W-:Y:S03]  /*bb50*/  USEL UR51, UR51, URZ, UP0 ;  /* 0x000000ff33337287 */ /* 0x000fe60008000000 */
[----:B------:R-:W-:Y:S05]  /*bb60*/  @P0 LEA R0, R0, UR49, 0x3 ;  /* 0x0000003100000c11 */ /* 0x000fea000f8e18ff */
[----:B------:R-:W-:Y:S05]  /*bb70*/  @P0 VIADD R0, R0, 0x40 ;  /* 0x0000004000000836 */ /* 0x000fea0000000000 */
[----:B------:R-:W-:Y:S04]  /*bb80*/  @P0 PRMT R0, R179, 0x654, R0 ;  /* 0x00000654b3000816 */ /* 0x000fe80000000000 */
[----:B------:R2:W-:Y:S03]  /*bb90*/  @P0 SYNCS.ARRIVE.TRANS64.RED.A1T0 RZ, [R0+URZ], RZ ;  /* 0x000000ff00ff09a7 */ /* 0x0005e600081004ff */
.L_x_137:
[----:B------:R-:W-:Y:S01]  /*bba0*/  ISETP.NE.AND P1, PT, R166, RZ, PT ;  /* 0x000000ffa600720c */ /* 0x000fe20003f25270 */
[----:B--2---:R-:W-:Y:S01]  /*bbb0*/  IMAD.IADD R0, R77, 0x1, R152 ;  /* 0x000000014d007824 */ /* 0x004fe200078e0298 */
[----:B------:R-:W-:Y:S01]  /*bbc0*/  ISETP.NE.AND P0, PT, R169, 0x2, PT ;  /* 0x00000002a900780c */ /* 0x000fe20003f05270 */
[----:B------:R-:W-:Y:S01]  /*bbd0*/  UIADD3 UR50, UPT, UPT, UR50, 0x4, URZ ;  /* 0x0000000432327890 */ /* 0x000fe2000fffe0ff */
[----:B------:R-:W-:Y:S01]  /*bbe0*/  LOP3.LUT R79, R79, 0x1, RZ, 0x3c, !PT ;  /* 0x000000014f4f7812 */ /* 0x000fe200078e3cff */
[----:B------:R-:W-:Y:S01]  /*bbf0*/  IMAD.IADD R20, R75, 0x1, R150 ;  /* 0x000000014b147824 */ /* 0x000fe200078e0296 */
[----:B------:R-:W-:Y:S02]  /*bc00*/  R2UR UR20, R0 ;  /* 0x00000000001472ca */ /* 0x000fe400000e0000 */
[----:B------:R-:W-:Y:S02]  /*bc10*/  SEL R0, RZ, 0x1, P0 ;  /* 0x00000001ff007807 */ /* 0x000fe40000000000 */
[----:B------:R-:W-:Y:S02]  /*bc20*/  SEL R169, R169, RZ, P0 ;  /* 0x000000ffa9a97207 */ /* 0x000fe40000000000 */
[----:B------:R-:W-:Y:S02]  /*bc30*/  LOP3.LUT R161, R161, R0, RZ, 0x3c, !PT ;  /* 0x00000000a1a17212 */ /* 0x000fe400078e3cff */
[----:B------:R-:W-:Y:S01]  /*bc40*/  @P1 R2UR UR36, R160 ;  /* 0x00000000a02412ca */ /* 0x000fe200000e0000 */
[----:B------:R-:W-:Y:S03]  /*bc50*/  @!UPT UIADD3 URZ, UPT, UPT, URZ, URZ, URZ ;  /* 0x000000fffffff290 */ /* 0x000fe6000fffe0ff */
[----:B------:R-:W-:Y:S11]  /*bc60*/  @P1 BRA `(.L_x_138) ;  /* 0xffffff9c00fc1947 */ /* 0x000ff6000383ffff */
[----:B------:R-:W-:Y:S01]  /*bc70*/  SYNCS.ARRIVE.TRANS64.A1T0 RZ, [UR49+0xc0], RZ ;  /* 0x0000c0ffffff79a7 */ /* 0x000fe20008100031 */
[----:B------:R-:W-:-:S09]  /*bc80*/  UISETP.NE.AND UP0, UPT, UR48, URZ, UPT ;  /* 0x000000ff3000728c */ /* 0x000fd2000bf05270 */
[----:B------:R-:W-:Y:S05]  /*bc90*/  BRA.U !UP0, `(.L_x_139) ;  /* 0x0000000108487547 */ /* 0x000fea000b800000 */
[----:B------:R-:W2:Y:S02]  /*bca0*/  LDCU.64 UR4, c[0x0][0xc90] ;  /* 0x00019200ff0477ac */ /* 0x000ea40008000a00 */
[----:B--2---:R-:W-:-:S04]  /*bcb0*/  UISETP.NE.U32.AND UP0, UPT, UR4, URZ, UPT ;  /* 0x000000ff0400728c */ /* 0x004fc8000bf05070 */
[----:B------:R-:W-:-:S09]  /*bcc0*/  UISETP.NE.AND.EX UP0, UPT, UR5, URZ, UPT, UP0 ;  /* 0x000000ff0500728c */ /* 0x000fd2000bf05300 */
[----:B------:R-:W-:Y:S05]  /*bcd0*/  BRA.U UP0, `(.L_x_140) ;  /* 0x00000001000c7547 */ /* 0x000fea000b800000 */
[----:B------:R-:W-:-:S13]  /*bce0*/  FSETP.NEU.AND P0, PT, R83, RZ, PT ;  /* 0x000000ff5300720b */ /* 0x000fda0003f0d000 */
[----:B------:R-:W-:Y:S05]  /*bcf0*/  @!P0 EXIT ;  /* 0x000000000000894d */ /* 0x000fea0003800000 */
[----:B------:R-:W-:Y:S05]  /*bd00*/  BRA `(.L_x_139) ;  /* 0x00000000002c7947 */ /* 0x000fea0003800000 */
.L_x_140:
[----:B------:R-:W-:Y:S01]  /*bd10*/  ISETP.NE.AND P0, PT, R167, RZ, PT ;  /* 0x000000ffa700720c */ /* 0x000fe20003f05270 */
[----:B------:R-:W-:-:S12]  /*bd20*/  BSSY.RECONVERGENT B0, `(.L_x_139) ;  /* 0x0000009000007945 */ /* 0x000fd80003800200 */
[----:B------:R-:W-:Y:S05]  /*bd30*/  @P0 BRA `(.L_x_141) ;  /* 0x0000000000140947 */ /* 0x000fea0003800000 */
[----:B------:R-:W2:Y:S02]  /*bd40*/  LDCU.64 UR4, c[0x0][0xc88] ;  /* 0x00019100ff0477ac */ /* 0x000ea40008000a00 */
[----:B--2---:R-:W-:-:S04]  /*bd50*/  ISETP.NE.U32.AND P0, PT, RZ, UR4, PT ;  /* 0x00000004ff007c0c */ /* 0x004fc8000bf05070 */
[----:B------:R-:W-:-:S13]  /*bd60*/  ISETP.NE.AND.EX P0, PT, RZ, UR5, PT, P0 ;  /* 0x00000005ff007c0c */ /* 0x000fda000bf05300 */
[----:B------:R-:W-:Y:S05]  /*bd70*/  @!P0 EXIT ;  /* 0x000000000000894d */ /* 0x000fea0003800000 */
[----:B------:R-:W-:Y:S05]  /*bd80*/  BRA `(.L_x_142) ;  /* 0x0000000000087947 */ /* 0x000fea0003800000 */
.L_x_141:
[----:B------:R-:W-:-:S13]  /*bd90*/  FSETP.NEU.AND P0, PT, R83, RZ, PT ;  /* 0x000000ff5300720b */ /* 0x000fda0003f0d000 */
[----:B------:R-:W-:Y:S05]  /*bda0*/  @!P0 EXIT ;  /* 0x000000000000894d */ /* 0x000fea0003800000 */
.L_x_142:
[----:B------:R-:W-:Y:S05]  /*bdb0*/  BSYNC.RECONVERGENT B0 ;  /* 0x0000000000007941 */ /* 0x000fea0003800200 */
.L_x_139:
[----:B------:R-:W-:Y:S01]  /*bdc0*/  ULEA UR4, UR51, UR49, 0x3 ;  /* 0x0000003133047291 */ /* 0x000fe2000f8e18ff */
[----:B------:R-:W-:-:S04]  /*bdd0*/  DEPBAR.LE SB0, 0x0 ;  /* 0x000080000000791a */ /* 0x000fc80000000000 */
[----:B------:R-:W-:-:S04]  /*bde0*/  UIADD3 UR4, UPT, UPT, UR4, 0x40, URZ ;  /* 0x0000004004047890 */ /* 0x000fc8000fffe0ff */
[----:B------:R-:W-:-:S09]  /*bdf0*/  UPRMT UR4, UR37, 0x654, UR4 ;  /* 0x0000065425047896 */ /* 0x000fd20008000004 */
[----:B------:R-:W-:Y:S01]  /*be00*/  SYNCS.ARRIVE.TRANS64.RED.A1T0 RZ, [UR4], RZ ;  /* 0x000000ffffff79a7 */ /* 0x000fe20008100404 */
[----:B------:R-:W-:Y:S05]  /*be10*/  EXIT ;  /* 0x000000000000794d */ /* 0x000fea0003800000 */
.L_x_24:
[----:B------:R1:W1:Y:S02]  /*be20*/  SYNCS.PHASECHK.TRANS64.TRYWAIT P0, [R2+URZ+0xb0], R3 ;  /* 0x0000b003020075a7 */ /* 0x00026400080011ff */
[----:B-1----:R-:W-:Y:S05]  /*be30*/  @!P0 NANOSLEEP.SYNCS 0x989680 ;  /* 0x009896800000895d */ /* 0x002fea0003900000 */
[----:B------:R-:W1:Y:S02]  /*be40*/  @!P0 SYNCS.PHASECHK.TRANS64 P0, [R2+URZ+0xb0], R3 ;  /* 0x0000b003020085a7 */ /* 0x000e6400080010ff */
[----:B-1----:R-:W-:Y:S05]  /*be50*/  @!P0 BRA `(.L_x_24) ;  /* 0xfffffffc00f08947 */ /* 0x002fea000383ffff */
[----:B------:R-:W-:Y:S05]  /*be60*/  BRA `(.L_x_143) ;  /* 0xffffff5800e07947 */ /* 0x000fea000383ffff */
.L_x_27:
[----:B------:R-:W-:-:S07]  /*be70*/  MOV R2, UR33 ;  /* 0x0000002100027c02 */ /* 0x000fce0008000f00 */
.L_x_144:
[----:B------:R1:W1:Y:S02]  /*be80*/  SYNCS.PHASECHK.TRANS64.TRYWAIT P0, [R2+URZ+0x10], R5 ;  /* 0x00001005020075a7 */ /* 0x00026400080011ff */
[----:B-1----:R-:W-:Y:S05]  /*be90*/  @!P0 NANOSLEEP.SYNCS 0x989680 ;  /* 0x009896800000895d */ /* 0x002fea0003900000 */
[----:B------:R-:W1:Y:S02]  /*bea0*/  @!P0 SYNCS.PHASECHK.TRANS64 P0, [R2+URZ+0x10], R5 ;  /* 0x00001005020085a7 */ /* 0x000e6400080010ff */
[----:B-1----:R-:W-:Y:S05]  /*beb0*/  @!P0 BRA `(.L_x_144) ;  /* 0xfffffffc00f08947 */ /* 0x002fea000383ffff */
[----:B------:R-:W-:Y:S05]  /*bec0*/  BRA `(.L_x_26) ;  /* 0xffffff5c002c7947 */ /* 0x000fea000383ffff */
.L_x_36:
[----:B-1----:R-:W-:-:S07]  /*bed0*/  MOV R2, UR33 ;  /* 0x0000002100027c02 */ /* 0x002fce0008000f00 */
.L_x_145:
[----:B-1----:R1:W2:Y:S02]  /*bee0*/  SYNCS.PHASECHK.TRANS64.TRYWAIT P0, [R2+URZ+0x10], R5 ;  /* 0x00001005020075a7 */ /* 0x0022a400080011ff */
[----:B--2---:R-:W-:Y:S05]  /*bef0*/  @!P0 NANOSLEEP.SYNCS 0x989680 ;  /* 0x009896800000895d */ /* 0x004fea0003900000 */
[----:B------:R-:W2:Y:S02]  /*bf00*/  @!P0 SYNCS.PHASECHK.TRANS64 P0, [R2+URZ+0x10], R5 ;  /* 0x00001005020085a7 */ /* 0x000ea400080010ff */
[----:B--2---:R-:W-:Y:S05]  /*bf10*/  @!P0 BRA `(.L_x_145) ;  /* 0xfffffffc00f08947 */ /* 0x004fea000383ffff */
[----:B------:R-:W-:Y:S05]  /*bf20*/  BRA `(.L_x_35) ;  /* 0xffffff6000407947 */ /* 0x000fea000383ffff */
.L_x_43:
[----:B-1----:R1:W2:Y:S02]  /*bf30*/  SYNCS.PHASECHK.TRANS64.TRYWAIT P0, [R2+URZ+0x70], R3 ;  /* 0x00007003020075a7 */ /* 0x0022a400080011ff */
[----:B--2---:R-:W-:Y:S05]  /*bf40*/  @!P0 NANOSLEEP.SYNCS 0x989680 ;  /* 0x009896800000895d */ /* 0x004fea0003900000 */
[----:B------:R-:W2:Y:S02]  /*bf50*/  @!P0 SYNCS.PHASECHK.TRANS64 P0, [R2+URZ+0x70], R3 ;  /* 0x00007003020085a7 */ /* 0x000ea400080010ff */
[----:B--2---:R-:W-:Y:S05]  /*bf60*/  @!P0 BRA `(.L_x_43) ;  /* 0xfffffffc00f08947 */ /* 0x004fea000383ffff */
[----:B------:R-:W-:Y:S05]  /*bf70*/  BRA `(.L_x_146) ;  /* 0xffffff6400307947 */ /* 0x000fea000383ffff */
.L_x_47:
[----:B----4-:R-:W-:-:S07]  /*bf80*/  MOV R0, UR4 ;  /* 0x0000000400007c02 */ /* 0x010fce0008000f00 */
.L_x_147:
[----:B-1----:R1:W2:Y:S02]  /*bf90*/  SYNCS.PHASECHK.TRANS64.TRYWAIT P0, [R0+URZ], R3 ;  /* 0x00000003000075a7 */ /* 0x0022a400080011ff */
[----:B--2---:R-:W-:Y:S05]  /*bfa0*/  @!P0 NANOSLEEP.SYNCS 0x989680 ;  /* 0x009896800000895d */ /* 0x004fea0003900000 */
[----:B------:R-:W2:Y:S02]  /*bfb0*/  @!P0 SYNCS.PHASECHK.TRANS64 P0, [R0+URZ], R3 ;  /* 0x00000003000085a7 */ /* 0x000ea400080010ff */
[----:B--2---:R-:W-:Y:S05]  /*bfc0*/  @!P0 BRA `(.L_x_147) ;  /* 0xfffffffc00f08947 */ /* 0x004fea000383ffff */
[----:B------:R-:W-:Y:S05]  /*bfd0*/  BRA `(.L_x_148) ;  /* 0xffffff6800a47947 */ /* 0x000fea000383ffff */
.L_x_50:
[----:B-1----:R1:W2:Y:S02]  /*bfe0*/  SYNCS.PHASECHK.TRANS64.TRYWAIT P0, [R0+URZ+0xa0], R5 ;  /* 0x0000a005000075a7 */ /* 0x0022a400080011ff */
[----:B--2---:R-:W-:Y:S05]  /*bff0*/  @!P0 NANOSLEEP.SYNCS 0x989680 ;  /* 0x009896800000895d */ /* 0x004fea0003900000 */
[----:B------:R-:W2:Y:S02]  /*c000*/  @!P0 SYNCS.PHASECHK.TRANS64 P0, [R0+URZ+0xa0], R5 ;  /* 0x0000a005000085a7 */ /* 0x000ea400080010ff */
[----:B--2---:R-:W-:Y:S05]  /*c010*/  @!P0 BRA `(.L_x_50) ;  /* 0xfffffffc00f08947 */ /* 0x004fea000383ffff */
[----:B------:R-:W-:Y:S05]  /*c020*/  BRA `(.L_x_149) ;  /* 0xffffff6c00047947 */ /* 0x000fea000383ffff */
.L_x_51:
[----:B------:R-:W-:-:S07]  /*c030*/  MOV R0, UR5 ;  /* 0x0000000500007c02 */ /* 0x000fce0008000f00 */
.L_x_150:
[----:B-1----:R1:W2:Y:S02]  /*c040*/  SYNCS.PHASECHK.TRANS64.TRYWAIT P0, [R0+URZ+0x80], R7 ;  /* 0x00008007000075a7 */ /* 0x0022a400080011ff */
[----:B--2---:R-:W-:Y:S05]  /*c050*/  @!P0 NANOSLEEP.SYNCS 0x989680 ;  /* 0x009896800000895d */ /* 0x004fea0003900000 */
[----:B------:R-:W2:Y:S02]  /*c060*/  @!P0 SYNCS.PHASECHK.TRANS64 P0, [R0+URZ+0x80], R7 ;  /* 0x00008007000085a7 */ /* 0x000ea400080010ff */
[----:B--2---:R-:W-:Y:S05]  /*c070*/  @!P0 BRA `(.L_x_150) ;  /* 0xfffffffc00f08947 */ /* 0x004fea000383ffff */
[----:B------:R-:W-:Y:S05]  /*c080*/  BRA `(.L_x_151) ;  /* 0xffffff6c00147947 */ /* 0x000fea000383ffff */
.L_x_52:
[----:B-1----:R1:W2:Y:S02]  /*c090*/  SYNCS.PHASECHK.TRANS64.TRYWAIT P1, [R0+URZ+0x70], R5 ;  /* 0x00007005000075a7 */ /* 0x0022a400080211ff */
[----:B--2---:R-:W-:Y:S05]  /*c0a0*/  @!P1 NANOSLEEP.SYNCS 0x989680 ;  /* 0x009896800000995d */ /* 0x004fea0003900000 */
[----:B------:R-:W2:Y:S02]  /*c0b0*/  @!P1 SYNCS.PHASECHK.TRANS64 P1, [R0+URZ+0x70], R5 ;  /* 0x00007005000095a7 */ /* 0x000ea400080210ff */
[----:B--2---:R-:W-:Y:S05]  /*c0c0*/  @!P1 BRA `(.L_x_52) ;  /* 0xfffffffc00f09947 */ /* 0x004fea000383ffff */
[----:B------:R-:W-:Y:S05]  /*c0d0*/  BRA `(.L_x_152) ;  /* 0xffffff6c00447947 */ /* 0x000fea000383ffff */
.L_x_55:
[----:B------:R-:W-:-:S07]  /*c0e0*/  MOV R0, UR5 ;  /* 0x0000000500007c02 */ /* 0x000fce0008000f00 */
.L_x_153:
[----:B-1----:R1:W2:Y:S02]  /*c0f0*/  SYNCS.PHASECHK.TRANS64.TRYWAIT P0, [R0+URZ+0x80], R3 ;  /* 0x00008003000075a7 */ /* 0x0022a400080011ff */
[----:B--2---:R-:W-:Y:S05]  /*c100*/  @!P0 NANOSLEEP.SYNCS 0x989680 ;  /* 0x009896800000895d */ /* 0x004fea0003900000 */
[----:B------:R-:W2:Y:S02]  /*c110*/  @!P0 SYNCS.PHASECHK.TRANS64 P0, [R0+URZ+0x80], R3 ;  /* 0x00008003000085a7 */ /* 0x000ea400080010ff */
[----:B--2---:R-:W-:Y:S05]  /*c120*/  @!P0 BRA `(.L_x_153) ;  /* 0xfffffffc00f08947 */ /* 0x004fea000383ffff */
[----:B------:R-:W-:Y:S05]  /*c130*/  BRA `(.L_x_54) ;  /* 0xffffff6c00987947 */ /* 0x000fea000383ffff */
.L_x_62:
[----:B-1----:R1:W2:Y:S02]  /*c140*/  SYNCS.PHASECHK.TRANS64.TRYWAIT P0, [R2+URZ+0x70], R5 ;  /* 0x00007005020075a7 */ /* 0x0022a400080011ff */
[----:B--2---:R-:W-:Y:S05]  /*c150*/  @!P0 NANOSLEEP.SYNCS 0x989680 ;  /* 0x009896800000895d */ /* 0x004fea0003900000 */
[----:B------:R-:W2:Y:S02]  /*c160*/  @!P0 SYNCS.PHASECHK.TRANS64 P0, [R2+URZ+0x70], R5 ;  /* 0x00007005020085a7 */ /* 0x000ea400080010ff */
[----:B--2---:R-:W-:Y:S05]  /*c170*/  @!P0 BRA `(.L_x_62) ;  /* 0xfffffffc00f08947 */ /* 0x004fea000383ffff */
[----:B------:R-:W-:Y:S05]  /*c180*/  BRA `(.L_x_154) ;  /* 0xffffff7400bc7947 */ /* 0x000fea000383ffff */
.L_x_65:
[----:B------:R-:W-:-:S07]  /*c190*/  MOV R2, UR23 ;  /* 0x0000001700027c02 */ /* 0x000fce0008000f00 */
.L_x_155:
[----:B-1----:R1:W2:Y:S02]  /*c1a0*/  SYNCS.PHASECHK.TRANS64.TRYWAIT P0, [R2+URZ], R5 ;  /* 0x00000005020075a7 */ /* 0x0022a400080011ff */
[----:B--2---:R-:W-:Y:S05]  /*c1b0*/  @!P0 NANOSLEEP.SYNCS 0x989680 ;  /* 0x009896800000895d */ /* 0x004fea0003900000 */
[----:B------:R-:W2:Y:S02]  /*c1c0*/  @!P0 SYNCS.PHASECHK.TRANS64 P0, [R2+URZ], R5 ;  /* 0x00000005020085a7 */ /* 0x000ea400080010ff */
[----:B--2---:R-:W-:Y:S05]  /*c1d0*/  @!P0 BRA `(.L_x_155) ;  /* 0xfffffffc00f08947 */ /* 0x004fea000383ffff */
[----:B------:R-:W-:Y:S05]  /*c1e0*/  BRA `(.L_x_64) ;  /* 0xffffff7800047947 */ /* 0x000fea000383ffff */
.L_x_68:
[----:B------:R-:W-:-:S07]  /*c1f0*/  MOV R2, UR14 ;  /* 0x0000000e00027c02 */ /* 0x000fce0008000f00 */
.L_x_156:
[----:B-1----:R1:W2:Y:S02]  /*c200*/  SYNCS.PHASECHK.TRANS64.TRYWAIT P0, [R2+URZ+0x98], R5 ;  /* 0x00009805020075a7 */ /* 0x0022a400080011ff */
[----:B--2---:R-:W-:Y:S05]  /*c210*/  @!P0 NANOSLEEP.SYNCS 0x989680 ;  /* 0x009896800000895d */ /* 0x004fea0003900000 */
[----:B------:R-:W2:Y:S02]  /*c220*/  @!P0 SYNCS.PHASECHK.TRANS64 P0, [R2+URZ+0x98], R5 ;  /* 0x00009805020085a7 */ /* 0x000ea400080010ff */
[----:B--2---:R-:W-:Y:S05]  /*c230*/  @!P0 BRA `(.L_x_156) ;  /* 0xfffffffc00f08947 */ /* 0x004fea000383ffff */
[----:B------:R-:W-:Y:S05]  /*c240*/  BRA `(.L_x_157) ;  /* 0xffffff7800d07947 */ /* 0x000fea000383ffff */
.L_x_71:
[----:B------:R-:W-:Y:S07]  /*c250*/  MOV R2, UR22 ;  /* 0x0000001600027c02 */ /* 0x000fee0008000f00 */
.L_x_158:
[----:B-1----:R1:W2:Y:S02]  /*c260*/  SYNCS.PHASECHK.TRANS64.TRYWAIT P0, [R2+URZ], R5 ;  /* 0x00000005020075a7 */ /* 0x0022a400080011ff */
[----:B--2---:R-:W-:Y:S05]  /*c270*/  @!P0 NANOSLEEP.SYNCS 0x989680 ;  /* 0x009896800000895d */ /* 0x004fea0003900000 */
[----:B------:R-:W2:Y:S02]  /*c280*/  @!P0 SYNCS.PHASECHK.TRANS64 P0, [R2+URZ], R5 ;  /* 0x00000005020085a7 */ /* 0x000ea400080010ff */
[----:B--2---:R-:W-:Y:S05]  /*c290*/  @!P0 BRA `(.L_x_158) ;  /* 0xfffffffc00f08947 */ /* 0x004fea000383ffff */
[----:B------:R-:W-:Y:S05]  /*c2a0*/  BRA `(.L_x_70) ;  /* 0xffffff7c00687947 */ /* 0x000fea000383ffff */
.L_x_74:
[----:B------:R-:W-:-:S07]  /*c2b0*/  MOV R0, UR14 ;  /* 0x0000000e00007c02 */ /* 0x000fce0008000f00 */
.L_x_159:
[----:B-1----:R1:W4:Y:S02]  /*c2c0*/  SYNCS.PHASECHK.TRANS64.TRYWAIT P0, [R0+URZ+0xc0], R3 ;  /* 0x0000c003000075a7 */ /* 0x00232400080011ff */
[----:B----4-:R-:W-:Y:S05]  /*c2d0*/  @!P0 NANOSLEEP.SYNCS 0x989680 ;  /* 0x009896800000895d */ /* 0x010fea0003900000 */
[----:B------:R-:W4:Y:S02]  /*c2e0*/  @!P0 SYNCS.PHASECHK.TRANS64 P0, [R0+URZ+0xc0], R3 ;  /* 0x0000c003000085a7 */ /* 0x000f2400080010ff */
[----:B----4-:R-:W-:Y:S05]  /*c2f0*/  @!P0 BRA `(.L_x_159) ;  /* 0xfffffffc00f08947 */ /* 0x010fea000383ffff */
[----:B------:R-:W-:Y:S05]  /*c300*/  BRA `(.L_x_160) ;  /* 0xffffff8000d87947 */ /* 0x000fea000383ffff */
.L_x_79:
[----:B--2---:R2:W4:Y:S02]  /*c310*/  SYNCS.PHASECHK.TRANS64.TRYWAIT P0, [R0+URZ+0x70], R3 ;  /* 0x00007003000075a7 */ /* 0x00452400080011ff */
[----:B----4-:R-:W-:Y:S05]  /*c320*/  @!P0 NANOSLEEP.SYNCS 0x989680 ;  /* 0x009896800000895d */ /* 0x010fea0003900000 */
[----:B------:R-:W4:Y:S02]  /*c330*/  @!P0 SYNCS.PHASECHK.TRANS64 P0, [R0+URZ+0x70], R3 ;  /* 0x00007003000085a7 */ /* 0x000f2400080010ff */
[----:B----4-:R-:W-:Y:S05]  /*c340*/  @!P0 BRA `(.L_x_79) ;  /* 0xfffffffc00f08947 */ /* 0x010fea000383ffff */
[----:B------:R-:W-:Y:S05]  /*c350*/  BRA `(.L_x_161) ;  /* 0xffffff8400e07947 */ /* 0x000fea000383ffff */
.L_x_82:
[----:B------:R-:W-:Y:S07]  /*c360*/  MOV R0, UR4 ;  /* 0x0000000400007c02 */ /* 0x000fee0008000f00 */
.L_x_162:
[----:B-1----:R1:W2:Y:S02]  /*c370*/  SYNCS.PHASECHK.TRANS64.TRYWAIT P0, [R0+URZ+0x68], R3 ;  /* 0x00006803000075a7 */ /* 0x0022a400080011ff */
[----:B--2---:R-:W-:Y:S05]  /*c380*/  @!P0 NANOSLEEP.SYNCS 0x989680 ;  /* 0x009896800000895d */ /* 0x004fea0003900000 */
[----:B------:R-:W2:Y:S02]  /*c390*/  @!P0 SYNCS.PHASECHK.TRANS64 P0, [R0+URZ+0x68], R3 ;  /* 0x00006803000085a7 */ /* 0x000ea400080010ff */
[----:B--2---:R-:W-:Y:S05]  /*c3a0*/  @!P0 BRA `(.L_x_162) ;  /* 0xfffffffc00f08947 */ /* 0x004fea000383ffff */
[----:B------:R-:W-:Y:S05]  /*c3b0*/  BRA `(.L_x_81) ;  /* 0xffffff8800d87947 */ /* 0x000fea000383ffff */
.L_x_85:
[----:B------:R-:W-:Y:S07]  /*c3c0*/  MOV R3, UR4 ;  /* 0x0000000400037c02 */ /* 0x000fee0008000f00 */
.L_x_163:
[----:B-1----:R1:W2:Y:S02]  /*c3d0*/  SYNCS.PHASECHK.TRANS64.TRYWAIT P2, [R3+URZ+0x40], R38 ;  /* 0x00004026030075a7 */ /* 0x0022a400080411ff */
[----:B--2---:R-:W-:Y:S05]  /*c3e0*/  @!P2 NANOSLEEP.SYNCS 0x989680 ;  /* 0x009896800000a95d */ /* 0x004fea0003900000 */
[----:B------:R-:W2:Y:S02]  /*c3f0*/  @!P2 SYNCS.PHASECHK.TRANS64 P2, [R3+URZ+0x40], R38 ;  /* 0x000040260300a5a7 */ /* 0x000ea400080410ff */
[----:B--2---:R-:W-:Y:S05]  /*c400*/  @!P2 BRA `(.L_x_163) ;  /* 0xfffffffc00f0a947 */ /* 0x004fea000383ffff */
[----:B------:R-:W-:Y:S05]  /*c410*/  BRA `(.L_x_164) ;  /* 0xffffff8c00347947 */ /* 0x000fea000383ffff */
.L_x_86:
[----:B-1----:R-:W-:Y:S07]  /*c420*/  MOV R3, UR4 ;  /* 0x0000000400037c02 */ /* 0x002fee0008000f00 */
.L_x_165:
[----:B-1----:R1:W2:Y:S02]  /*c430*/  SYNCS.PHASECHK.TRANS64.TRYWAIT P0, [R3+URZ+0x48], R38 ;  /* 0x00004826030075a7 */ /* 0x0022a400080011ff */
[----:B--2---:R-:W-:Y:S05]  /*c440*/  @!P0 NANOSLEEP.SYNCS 0x989680 ;  /* 0x009896800000895d */ /* 0x004fea0003900000 */
[----:B------:R-:W2:Y:S02]  /*c450*/  @!P0 SYNCS.PHASECHK.TRANS64 P0, [R3+URZ+0x48], R38 ;  /* 0x00004826030085a7 */ /* 0x000ea400080010ff */
[----:B--2---:R-:W-:Y:S05]  /*c460*/  @!P0 BRA `(.L_x_165) ;  /* 0xfffffffc00f08947 */ /* 0x004fea000383ffff */
[----:B------:R-:W-:Y:S05]  /*c470*/  BRA `(.L_x_166) ;  /* 0xffffff8c007c7947 */ /* 0x000fea000383ffff */
.L_x_87:
[----:B-1----:R-:W-:Y:S07]  /*c480*/  MOV R3, UR4 ;  /* 0x0000000400037c02 */ /* 0x002fee0008000f00 */
.L_x_167:
[----:B-1----:R1:W2:Y:S02]  /*c490*/  SYNCS.PHASECHK.TRANS64.TRYWAIT P0, [R3+URZ+0x50], R38 ;  /* 0x00005026030075a7 */ /* 0x0022a400080011ff */
[----:B--2---:R-:W-:Y:S05]  /*c4a0*/  @!P0 NANOSLEEP.SYNCS 0x989680 ;  /* 0x009896800000895d */ /* 0x004fea0003900000 */
[----:B------:R-:W2:Y:S02]  /*c4b0*/  @!P0 SYNCS.PHASECHK.TRANS64 P0, [R3+URZ+0x50], R38 ;  /* 0x00005026030085a7 */ /* 0x000ea400080010ff */
[----:B--2---:R-:W-:Y:S05]  /*c4c0*/  @!P0 BRA `(.L_x_167) ;  /* 0xfffffffc00f08947 */ /* 0x004fea000383ffff */
[----:B------:R-:W-:Y:S05]  /*c4d0*/  BRA `(.L_x_168) ;  /* 0xffffff8c00c47947 */ /* 0x000fea000383ffff */
.L_x_88:
[----:B-1----:R-:W-:Y:S07]  /*c4e0*/  MOV R3, UR4 ;  /* 0x0000000400037c02 */ /* 0x002fee0008000f00 */
.L_x_169:
[----:B-1----:R1:W2:Y:S02]  /*c4f0*/  SYNCS.PHASECHK.TRANS64.TRYWAIT P0, [R3+URZ+0x58], R38 ;  /* 0x00005826030075a7 */ /* 0x0022a400080011ff */
[----:B--2---:R-:W-:Y:S05]  /*c500*/  @!P0 NANOSLEEP.SYNCS 0x989680 ;  /* 0x009896800000895d */ /* 0x004fea0003900000 */
[----:B------:R-:W2:Y:S02]  /*c510*/  @!P0 SYNCS.PHASECHK.TRANS64 P0, [R3+URZ+0x58], R38 ;  /* 0x00005826030085a7 */ /* 0x000ea400080010ff */
[----:B--2---:R-:W-:Y:S05]  /*c520*/  @!P0 BRA `(.L_x_169) ;  /* 0xfffffffc00f08947 */ /* 0x004fea000383ffff */
[----:B------:R-:W-:Y:S05]  /*c530*/  BRA `(.L_x_170) ;  /* 0xffffff90000c7947 */ /* 0x000fea000383ffff */
.L_x_90:
[----:B------:R-:W-:-:S07]  /*c540*/  MOV R0, UR4 ;  /* 0x0000000400007c02 */ /* 0x000fce0008000f00 */
.L_x_171:
[----:B-1----:R1:W2:Y:S02]  /*c550*/  SYNCS.PHASECHK.TRANS64.TRYWAIT P0, [R0+URZ+0x40], R3 ;  /* 0x00004003000075a7 */ /* 0x0022a400080011ff */
[----:B--2---:R-:W-:Y:S05]  /*c560*/  @!P0 NANOSLEEP.SYNCS 0x989680 ;  /* 0x009896800000895d */ /* 0x004fea0003900000 */
[----:B------:R-:W2:Y:S02]  /*c570*/  @!P0 SYNCS.PHASECHK.TRANS64 P0, [R0+URZ+0x40], R3 ;  /* 0x00004003000085a7 */ /* 0x000ea400080010ff */
[----:B--2---:R-:W-:Y:S05]  /*c580*/  @!P0 BRA `(.L_x_171) ;  /* 0xfffffffc00f08947 */ /* 0x004fea000383ffff */
[----:B------:R-:W-:Y:S05]  /*c590*/  BRA `(.L_x_172) ;  /* 0xffffff9000d07947 */ /* 0x000fea000383ffff */
.L_x_91:
[----:B-1----:R-:W-:-:S07]  /*c5a0*/  MOV R0, UR4 ;  /* 0x0000000400007c02 */ /* 0x002fce0008000f00 */
.L_x_173:
[----:B-1----:R1:W2:Y:S02]  /*c5b0*/  SYNCS.PHASECHK.TRANS64.TRYWAIT P0, [R0+URZ+0x48], R3 ;  /* 0x00004803000075a7 */ /* 0x0022a400080011ff */
[----:B--2---:R-:W-:Y:S05]  /*c5c0*/  @!P0 NANOSLEEP.SYNCS 0x989680 ;  /* 0x009896800000895d */ /* 0x004fea0003900000 */
[----:B------:R-:W2:Y:S02]  /*c5d0*/  @!P0 SYNCS.PHASECHK.TRANS64 P0, [R0+URZ+0x48], R3 ;  /* 0x00004803000085a7 */ /* 0x000ea400080010ff */
[----:B--2---:R-:W-:Y:S05]  /*c5e0*/  @!P0 BRA `(.L_x_173) ;  /* 0xfffffffc00f08947 */ /* 0x004fea000383ffff */
[----:B------:R-:W-:Y:S05]  /*c5f0*/  BRA `(.L_x_174) ;  /* 0xffffff9000c07947 */ /* 0x000fea000383ffff */
.L_x_92:
[----:B-1----:R-:W-:-:S07]  /*c600*/  MOV R0, UR4 ;  /* 0x0000000400007c02 */ /* 0x002fce0008000f00 */
.L_x_175:
[----:B-1----:R1:W2:Y:S02]  /*c610*/  SYNCS.PHASECHK.TRANS64.TRYWAIT P0, [R0+URZ+0x50], R3 ;  /* 0x00005003000075a7 */ /* 0x0022a400080011ff */
[----:B--2---:R-:W-:Y:S05]  /*c620*/  @!P0 NANOSLEEP.SYNCS 0x989680 ;  /* 0x009896800000895d */ /* 0x004fea0003900000 */
[----:B------:R-:W2:Y:S02]  /*c630*/  @!P0 SYNCS.PHASECHK.TRANS64 P0, [R0+URZ+0x50], R3 ;  /* 0x00005003000085a7 */ /* 0x000ea400080010ff */
[----:B--2---:R-:W-:Y:S05]  /*c640*/  @!P0 BRA `(.L_x_175) ;  /* 0xfffffffc00f08947 */ /* 0x004fea000383ffff */
[----:B------:R-:W-:Y:S05]  /*c650*/  BRA `(.L_x_176) ;  /* 0xffffff9000b07947 */ /* 0x000fea000383ffff */
.L_x_94:
[----:B--2---:R2:W4:Y:S02]  /*c660*/  SYNCS.PHASECHK.TRANS64.TRYWAIT P0, [R0+URZ+0x70], R3 ;  /* 0x00007003000075a7 */ /* 0x00452400080011ff */
[----:B----4-:R-:W-:Y:S05]  /*c670*/  @!P0 NANOSLEEP.SYNCS 0x989680 ;  /* 0x009896800000895d */ /* 0x010fea0003900000 */
[----:B------:R-:W4:Y:S02]  /*c680*/  @!P0 SYNCS.PHASECHK.TRANS64 P0, [R0+URZ+0x70], R3 ;  /* 0x00007003000085a7 */ /* 0x000f2400080010ff */
[----:B----4-:R-:W-:Y:S05]  /*c690*/  @!P0 BRA `(.L_x_94) ;  /* 0xfffffffc00f08947 */ /* 0x010fea000383ffff */
[----:B------:R-:W-:Y:S05]  /*c6a0*/  BRA `(.L_x_177) ;  /* 0xffffff9400807947 */ /* 0x000fea000383ffff */
.L_x_105:
[----:B-1----:R-:W-:Y:S04]  /*c6b0*/  MOV R0, UR49 ;  /* 0x0000003100007c02 */ /* 0x002fe80008000f00 */
[----:B------:R1:W3:Y:S03]  /*c6c0*/  SYNCS.PHASECHK.TRANS64.TRYWAIT P0, [R0+URZ+0x20], R5 ;  /* 0x00002005000075a7 */ /* 0x0002e600080011ff */
[----:B---3--:R-:W-:Y:S05]  /*c6d0*/  @!P0 NANOSLEEP.SYNCS 0x989680 ;  /* 0x009896800000895d */ /* 0x008fea0003900000 */
[----:B------:R-:W3:Y:S02]  /*c6e0*/  @!P0 SYNCS.PHASECHK.TRANS64 P0, [R0+URZ+0x20], R5 ;  /* 0x00002005000085a7 */ /* 0x000ee400080010ff */
[----:B---3--:R-:W-:Y:S05]  /*c6f0*/  @!P0 BRA `(.L_x_105) ;  /* 0xfffffffc00ec8947 */ /* 0x008fea000383ffff */
[----:B------:R-:W-:Y:S05]  /*c700*/  BRA `(.L_x_104) ;  /* 0xffffffa000fc7947 */ /* 0x000fea000383ffff */
.L_x_107:
[----:B-1----:R-:W-:Y:S04]  /*c710*/  MOV R0, UR49 ;  /* 0x0000003100007c02 */ /* 0x002fe80008000f00 */
[----:B------:R1:W4:Y:S03]  /*c720*/  SYNCS.PHASECHK.TRANS64.TRYWAIT P1, [R0+URZ+0x90], R3 ;  /* 0x00009003000075a7 */ /* 0x00032600080211ff */
[----:B----4-:R-:W-:Y:S05]  /*c730*/  @!P1 NANOSLEEP.SYNCS 0x989680 ;  /* 0x009896800000995d */ /* 0x010fea0003900000 */
[----:B------:R-:W4:Y:S02]  /*c740*/  @!P1 SYNCS.PHASECHK.TRANS64 P1, [R0+URZ+0x90], R3 ;  /* 0x00009003000095a7 */ /* 0x000f2400080210ff */
[----:B----4-:R-:W-:Y:S05]  /*c750*/  @!P1 BRA `(.L_x_107) ;  /* 0xfffffffc00ec9947 */ /* 0x010fea000383ffff */
[----:B------:R-:W-:Y:S05]  /*c760*/  BRA `(.L_x_106) ;  /* 0xffffffa400347947 */ /* 0x000fea000383ffff */
.L_x_116:
[----:B--2---:R2:W4:Y:S02]  /*c770*/  SYNCS.PHASECHK.TRANS64.TRYWAIT P0, [R3+URZ+0x20], R0 ;  /* 0x00002000030075a7 */ /* 0x00452400080011ff */
[----:B----4-:R-:W-:Y:S05]  /*c780*/  @!P0 NANOSLEEP.SYNCS 0x989680 ;  /* 0x009896800000895d */ /* 0x010fea0003900000 */
[----:B------:R-:W4:Y:S02]  /*c790*/  @!P0 SYNCS.PHASECHK.TRANS64 P0, [R3+URZ+0x20], R0 ;  /* 0x00002000030085a7 */ /* 0x000f2400080010ff */
[----:B----4-:R-:W-:Y:S05]  /*c7a0*/  @!P0 BRA `(.L_x_116) ;  /* 0xfffffffc00f08947 */ /* 0x010fea000383ffff */
[----:B------:R-:W-:Y:S05]  /*c7b0*/  BRA `(.L_x_115) ;  /* 0xffffffb800047947 */ /* 0x000fea000383ffff */
.L_x_124:
[----:B-1----:R1:W4:Y:S02]  /*c7c0*/  SYNCS.PHASECHK.TRANS64.TRYWAIT P0, [R3+URZ+0x20], R6 ;  /* 0x00002006030075a7 */ /* 0x00232400080011ff */
[----:B----4-:R-:W-:Y:S05]  /*c7d0*/  @!P0 NANOSLEEP.SYNCS 0x989680 ;  /* 0x009896800000895d */ /* 0x010fea0003900000 */
[----:B------:R-:W4:Y:S02]  /*c7e0*/  @!P0 SYNCS.PHASECHK.TRANS64 P0, [R3+URZ+0x20], R6 ;  /* 0x00002006030085a7 */ /* 0x000f2400080010ff */
[----:B----4-:R-:W-:Y:S05]  /*c7f0*/  @!P0 BRA `(.L_x_124) ;  /* 0xfffffffc00f08947 */ /* 0x010fea000383ffff */
[----:B------:R-:W-:Y:S05]  /*c800*/  BRA `(.L_x_123) ;  /* 0xffffffcc00087947 */ /* 0x000fea000383ffff */
.L_x_132:
[----:B-1----:R1:W2:Y:S02]  /*c810*/  SYNCS.PHASECHK.TRANS64.TRYWAIT P0, [R3+URZ+0x20], R0 ;  /* 0x00002000030075a7 */ /* 0x0022a400080011ff */
[----:B--2---:R-:W-:Y:S05]  /*c820*/  @!P0 NANOSLEEP.SYNCS 0x989680 ;  /* 0x009896800000895d */ /* 0x004fea0003900000 */
[----:B------:R-:W2:Y:S02]  /*c830*/  @!P0 SYNCS.PHASECHK.TRANS64 P0, [R3+URZ+0x20], R0 ;  /* 0x00002000030085a7 */ /* 0x000ea400080010ff */
[----:B--2---:R-:W-:Y:S05]  /*c840*/  @!P0 BRA `(.L_x_132) ;  /* 0xfffffffc00f08947 */ /* 0x004fea000383ffff */
[----:B------:R-:W-:Y:S05]  /*c850*/  BRA `(.L_x_131) ;  /* 0xffffffe000047947 */ /* 0x000fea000383ffff */
        .weak           $__internal_0_$__cuda_sm10x_tcgen05_guardrail_trap_col_being_dealloced_not_returned_by_alloc
        .type           $__internal_0_$__cuda_sm10x_tcgen05_guardrail_trap_col_being_dealloced_not_returned_by_alloc,@function
        .size           $__internal_0_$__cuda_sm10x_tcgen05_guardrail_trap_col_being_dealloced_not_returned_by_alloc,($__internal_1_$__cuda_sm10x_tcgen05_guardrail_trap_phase_invalid_during_alloc - $__internal_0_$__cuda_sm10x_tcgen05_guardrail_trap_col_being_dealloced_not_returned_by_alloc)
$__internal_0_$__cuda_sm10x_tcgen05_guardrail_trap_col_being_dealloced_not_returned_by_alloc:
[----:B------:R-:W-:Y:S05]  /*c860*/  BPT.TRAP 0x1 ;  /* 0x000000040000795c */ /* 0x000fea0000300000 */
[----:B------:R-:W-:-:S04]  /*c870*/  HFMA2 R3, -RZ, RZ, 0, 0 ;  /* 0x00000000ff037431 */ /* 0x000fc800000001ff */
[----:B------:R-:W-:Y:S05]  /*c880*/  RET.REL.NODEC R2 `(_ZN7cutlass13device_kernelINS_4gemm6kernel13GemmUniversalIN4cute5tupleIJiiiiEEENS1_10collective13CollectiveMmaINS1_46MainloopSm100TmaUmmaWarpSpecializedBlockScaledILi2ELi2ELi1ENS5_IJNS4_1CILi1EEENSA_ILi8EEESB_EEEEENS5_IJNSA_ILi128EEENSA_ILi256EEESG_EEENS5_IJNS_12float_e2m1_tENS_13float_ue4m3_tEEEENS5_IJNS5_IJlSB_lEEENS4_6LayoutINS5_IJNS5_IJNS5_IJNSA_ILi32EEENSA_ILi4EEEEEEiEEENS5_IJNS5_IJNSA_ILi16EEESO_EEEiEEENS5_IJSB_iEEEEEENS5_IJST_NS5_IJNS5_IJNSA_ILi0EEESB_EEENSA_ILi512EEEEEENS5_IJSW_iEEEEEEEEEEESK_S13_NS4_8TiledMMAINS4_8MMA_AtomIJNS4_17SM100_MMA_MXF4_SSISI_SI_fSJ_Li128ELi256ELi16ELNS4_4UMMA5MajorE0ELS18_0ELNS17_7ScaleInE0ELS19_0EEEEEENSM_INS5_IJSB_SB_SB_EEENS5_IJSW_SW_SW_EEEEENS5_IJNS4_10UnderscoreES1F_S1F_EEEEENS5_IJNS4_23SM90_TMA_LOAD_MULTICASTES1I_EEENS5_IJNS4_14ComposedLayoutINS4_7SwizzleILi3ELi4ELi3EEENS4_18smem_ptr_flag_bitsILi4EEENSM_INS5_IJSC_SG_EEENS5_IJSG_SB_EEEEEEENSM_INS5_IJNS5_IJNS5_IJSP_SB_EEESS_EEESB_NS5_IJSB_SO_EEEEEENS5_IJNS5_IJNS5_IJSS_SY_EEESX_EEESW_NS5_IJSO_SY_EEEEEEEEEEEvNS4_8identityENS5_IJNS4_13SM90_TMA_LOADES24_EEENS5_IJS1S_NSM_INS5_IJNS5_IJNS5_IJSP_NSA_ILi2EEEEEESS_EEESB_S1V_EEENS5_IJS1Y_SW_NS5_IJSO_NSA_ILi1024EEEEEEEEEEEEEEvS23_EENS_8epilogue10collective18CollectiveEpilogueINS2G_23Sm100TmaWarpSpecializedILi4ELi2ELi64ELb1ELb0EEEJSH_NS5_IJNSM_ISF_SB_EENSM_INSA_ILi64EEESB_EEEEENS_10bfloat16_tESL_S2P_SL_NS2G_6fusion15FusionCallbacksIS2K_NS2Q_17LinearCombinationIS2P_fS2P_fLNS_15FloatRoundStyleE2EEESH_S2O_JEEENS4_5SM1004TMEM4LOAD26SM100_TMEM_LOAD_32dp32b64xES24_NS1K_IS1M_NS1N_ILi16EEENSM_INS5_IJSC_S2M_EEENS5_IJS2M_SB_EEEEEEENS4_39AutoVectorizingCopyWithAssumedAlignmentILi128EEENS4_14SM90_TMA_STOREES34_S36_S36_EEEvvEEEEvNT_6ParamsE) ;  /* 0xffffff3402dc7950 */ /* 0x000fea0003c3ffff */
        .weak           $__internal_1_$__cuda_sm10x_tcgen05_guardrail_trap_phase_invalid_during_alloc
        .type           $__internal_1_$__cuda_sm10x_tcgen05_guardrail_trap_phase_invalid_during_alloc,@function
        .size           $__internal_1_$__cuda_sm10x_tcgen05_guardrail_trap_phase_invalid_during_alloc,($__internal_2_$__cuda_sm10x_tcgen05_guardrail_trap_unallocated_columns_being_dealloced - $__internal_1_$__cuda_sm10x_tcgen05_guardrail_trap_phase_invalid_during_alloc)
$__internal_1_$__cuda_sm10x_tcgen05_guardrail_trap_phase_invalid_during_alloc:
[----:B------:R-:W-:Y:S05]  /*c890*/  BPT.TRAP 0x1 ;  /* 0x000000040000795c */ /* 0x000fea0000300000 */
[----:B------:R-:W-:-:S04]  /*c8a0*/  MOV R3, 0x0 ;  /* 0x0000000000037802 */ /* 0x000fc80000000f00 */
[----:B------:R-:W-:Y:S05]  /*c8b0*/  RET.REL.NODEC R2 `(_ZN7cutlass13device_kernelINS_4gemm6kernel13GemmUniversalIN4cute5tupleIJiiiiEEENS1_10collective13CollectiveMmaINS1_46MainloopSm100TmaUmmaWarpSpecializedBlockScaledILi2ELi2ELi1ENS5_IJNS4_1CILi1EEENSA_ILi8EEESB_EEEEENS5_IJNSA_ILi128EEENSA_ILi256EEESG_EEENS5_IJNS_12float_e2m1_tENS_13float_ue4m3_tEEEENS5_IJNS5_IJlSB_lEEENS4_6LayoutINS5_IJNS5_IJNS5_IJNSA_ILi32EEENSA_ILi4EEEEEEiEEENS5_IJNS5_IJNSA_ILi16EEESO_EEEiEEENS5_IJSB_iEEEEEENS5_IJST_NS5_IJNS5_IJNSA_ILi0EEESB_EEENSA_ILi512EEEEEENS5_IJSW_iEEEEEEEEEEESK_S13_NS4_8TiledMMAINS4_8MMA_AtomIJNS4_17SM100_MMA_MXF4_SSISI_SI_fSJ_Li128ELi256ELi16ELNS4_4UMMA5MajorE0ELS18_0ELNS17_7ScaleInE0ELS19_0EEEEEENSM_INS5_IJSB_SB_SB_EEENS5_IJSW_SW_SW_EEEEENS5_IJNS4_10UnderscoreES1F_S1F_EEEEENS5_IJNS4_23SM90_TMA_LOAD_MULTICASTES1I_EEENS5_IJNS4_14ComposedLayoutINS4_7SwizzleILi3ELi4ELi3EEENS4_18smem_ptr_flag_bitsILi4EEENSM_INS5_IJSC_SG_EEENS5_IJSG_SB_EEEEEEENSM_INS5_IJNS5_IJNS5_IJSP_SB_EEESS_EEESB_NS5_IJSB_SO_EEEEEENS5_IJNS5_IJNS5_IJSS_SY_EEESX_EEESW_NS5_IJSO_SY_EEEEEEEEEEEvNS4_8identityENS5_IJNS4_13SM90_TMA_LOADES24_EEENS5_IJS1S_NSM_INS5_IJNS5_IJNS5_IJSP_NSA_ILi2EEEEEESS_EEESB_S1V_EEENS5_IJS1Y_SW_NS5_IJSO_NSA_ILi1024EEEEEEEEEEEEEEvS23_EENS_8epilogue10collective18CollectiveEpilogueINS2G_23Sm100TmaWarpSpecializedILi4ELi2ELi64ELb1ELb0EEEJSH_NS5_IJNSM_ISF_SB_EENSM_INSA_ILi64EEESB_EEEEENS_10bfloat16_tESL_S2P_SL_NS2G_6fusion15FusionCallbacksIS2K_NS2Q_17LinearCombinationIS2P_fS2P_fLNS_15FloatRoundStyleE2EEESH_S2O_JEEENS4_5SM1004TMEM4LOAD26SM100_TMEM_LOAD_32dp32b64xES24_NS1K_IS1M_NS1N_ILi16EEENSM_INS5_IJSC_S2M_EEENS5_IJS2M_SB_EEEEEEENS4_39AutoVectorizingCopyWithAssumedAlignmentILi128EEENS4_14SM90_TMA_STOREES34_S36_S36_EEEvvEEEEvNT_6ParamsE) ;  /* 0xffffff3402d07950 */ /* 0x000fea0003c3ffff */
        .weak           $__internal_2_$__cuda_sm10x_tcgen05_guardrail_trap_unallocated_columns_being_dealloced
        .type           $__internal_2_$__cuda_sm10x_tcgen05_guardrail_trap_unallocated_columns_being_dealloced,@function
        .size           $__internal_2_$__cuda_sm10x_tcgen05_guardrail_trap_unallocated_columns_being_dealloced,(.L_x_179 - $__internal_2_$__cuda_sm10x_tcgen05_guardrail_trap_unallocated_columns_being_dealloced)
$__internal_2_$__cuda_sm10x_tcgen05_guardrail_trap_unallocated_columns_being_dealloced:
[----:B------:R-:W-:Y:S05]  /*c8c0*/  BPT.TRAP 0x1 ;  /* 0x000000040000795c */ /* 0x000fea0000300000 */
[----:B------:R-:W-:-:S04]  /*c8d0*/  HFMA2 R3, -RZ, RZ, 0, 0 ;  /* 0x00000000ff037431 */ /* 0x000fc800000001ff */
[----:B------:R-:W-:Y:S05]  /*c8e0*/  RET.REL.NODEC R2 `(_ZN7cutlass13device_kernelINS_4gemm6kernel13GemmUniversalIN4cute5tupleIJiiiiEEENS1_10collective13CollectiveMmaINS1_46MainloopSm100TmaUmmaWarpSpecializedBlockScaledILi2ELi2ELi1ENS5_IJNS4_1CILi1EEENSA_ILi8EEESB_EEEEENS5_IJNSA_ILi128EEENSA_ILi256EEESG_EEENS5_IJNS_12float_e2m1_tENS_13float_ue4m3_tEEEENS5_IJNS5_IJlSB_lEEENS4_6LayoutINS5_IJNS5_IJNS5_IJNSA_ILi32EEENSA_ILi4EEEEEEiEEENS5_IJNS5_IJNSA_ILi16EEESO_EEEiEEENS5_IJSB_iEEEEEENS5_IJST_NS5_IJNS5_IJNSA_ILi0EEESB_EEENSA_ILi512EEEEEENS5_IJSW_iEEEEEEEEEEESK_S13_NS4_8TiledMMAINS4_8MMA_AtomIJNS4_17SM100_MMA_MXF4_SSISI_SI_fSJ_Li128ELi256ELi16ELNS4_4UMMA5MajorE0ELS18_0ELNS17_7ScaleInE0ELS19_0EEEEEENSM_INS5_IJSB_SB_SB_EEENS5_IJSW_SW_SW_EEEEENS5_IJNS4_10UnderscoreES1F_S1F_EEEEENS5_IJNS4_23SM90_TMA_LOAD_MULTICASTES1I_EEENS5_IJNS4_14ComposedLayoutINS4_7SwizzleILi3ELi4ELi3EEENS4_18smem_ptr_flag_bitsILi4EEENSM_INS5_IJSC_SG_EEENS5_IJSG_SB_EEEEEEENSM_INS5_IJNS5_IJNS5_IJSP_SB_EEESS_EEESB_NS5_IJSB_SO_EEEEEENS5_IJNS5_IJNS5_IJSS_SY_EEESX_EEESW_NS5_IJSO_SY_EEEEEEEEEEEvNS4_8identityENS5_IJNS4_13SM90_TMA_LOADES24_EEENS5_IJS1S_NSM_INS5_IJNS5_IJNS5_IJSP_NSA_ILi2EEEEEESS_EEESB_S1V_EEENS5_IJS1Y_SW_NS5_IJSO_NSA_ILi1024EEEEEEEEEEEEEEvS23_EENS_8epilogue10collective18CollectiveEpilogueINS2G_23Sm100TmaWarpSpecializedILi4ELi2ELi64ELb1ELb0EEEJSH_NS5_IJNSM_ISF_SB_EENSM_INSA_ILi64EEESB_EEEEENS_10bfloat16_tESL_S2P_SL_NS2G_6fusion15FusionCallbacksIS2K_NS2Q_17LinearCombinationIS2P_fS2P_fLNS_15FloatRoundStyleE2EEESH_S2O_JEEENS4_5SM1004TMEM4LOAD26SM100_TMEM_LOAD_32dp32b64xES24_NS1K_IS1M_NS1N_ILi16EEENSM_INS5_IJSC_S2M_EEENS5_IJS2M_SB_EEEEEEENS4_39AutoVectorizingCopyWithAssumedAlignmentILi128EEENS4_14SM90_TMA_STOREES34_S36_S36_EEEvvEEEEvNT_6ParamsE) ;  /* 0xffffff3402c47950 */ /* 0x000fea0003c3ffff */
.L_x_178:
[----:B------:R-:W-:-:S00]  /*c8f0*/  BRA `(.L_x_178) ;  /* 0xfffffffc00fc7947 */ /* 0x000fc0000383ffff */
[----:B------:R-:W-:-:S00]  /*c900*/  NOP ;  /* 0x0000000000007918 */ /* 0x000fc00000000000 */
[----:B------:R-:W-:-:S00]  /*c910*/  NOP ;  /* 0x0000000000007918 */ /* 0x000fc00000000000 */
[----:B------:R-:W-:-:S00]  /*c920*/  NOP ;  /* 0x0000000000007918 */ /* 0x000fc00000000000 */
[----:B------:R-:W-:-:S00]  /*c930*/  NOP ;  /* 0x0000000000007918 */ /* 0x000fc00000000000 */
[----:B------:R-:W-:-:S00]  /*c940*/  NOP ;  /* 0x0000000000007918 */ /* 0x000fc00000000000 */
[----:B------:R-:W-:-:S00]  /*c950*/  NOP ;  /* 0x0000000000007918 */ /* 0x000fc00000000000 */
[----:B------:R-:W-:-:S00]  /*c960*/  NOP ;  /* 0x0000000000007918 */ /* 0x000fc00000000000 */
[----:B------:R-:W-:-:S00]  /*c970*/  NOP ;  /* 0x0000000000007918 */ /* 0x000fc00000000000 */
.L_x_179:


//--------------------- .nv.global.init           --------------------------
	.section	.nv.global.init,"aw",@progbits
.nv.global.init:
	.type		$str$29,@object
	.size		$str$29,($str$30 - $str$29)
$str$29:
        /*0000*/ 	.byte	0x28, 0x61, 0x64, 0x64, 0x72, 0x65, 0x73, 0x73, 0x20, 0x26, 0x20, 0x6d, 0x61, 0x73, 0x6b, 0x29
        /*0010*/ 	.byte	0x20, 0x3d, 0x3d, 0x20, 0x30, 0x00
	.type		$str$30,@object
	.size		$str$30,($str$26 - $str$30)
$str$30:
        /*0016*/ 	.byte	0x2f, 0x74, 0x6d, 0x70, 0x2f, 0x63, 0x75, 0x74, 0x6c, 0x61, 0x73, 0x73, 0x5f, 0x73, 0x77, 0x65
        /*0026*/ 	.byte	0x65, 0x70, 0x5f, 0x73, 0x72, 0x63, 0x2f, 0x69, 0x6e, 0x63, 0x6c, 0x75, 0x64, 0x65, 0x2f, 0x63
        /*0036*/ 	.byte	0x75, 0x74, 0x65, 0x2f, 0x70, 0x6f, 0x69, 0x6e, 0x74, 0x65, 0x72, 0x5f, 0x66, 0x6c, 0x61, 0x67
        /*0046*/ 	.byte	0x67, 0x65, 0x64, 0x2e, 0x68, 0x70, 0x70, 0x00
	.type		$str$26,@object
	.size		$str$26,($str$25 - $str$26)
$str$26:
        /*004e*/ 	.byte	0x2f, 0x74, 0x6d, 0x70, 0x2f, 0x63, 0x75, 0x74, 0x6c, 0x61, 0x73, 0x73, 0x5f, 0x73, 0x77, 0x65
        /*005e*/ 	.byte	0x65, 0x70, 0x5f, 0x73, 0x72, 0x63, 0x2f, 0x69, 0x6e, 0x63, 0x6c, 0x75, 0x64, 0x65, 0x2f, 0x63
        /*006e*/ 	.byte	0x75, 0x74, 0x65, 0x2f, 0x61, 0x74, 0x6f, 0x6d, 0x2f, 0x63, 0x6f, 0x70, 0x79, 0x5f, 0x74, 0x72
        /*007e*/ 	.byte	0x61, 0x69, 0x74, 0x73, 0x5f, 0x73, 0x6d, 0x31, 0x30, 0x30, 0x2e, 0x68, 0x70, 0x70, 0x00
	.type		$str$25,@object
	.size		$str$25,(__unnamed_1 - $str$25)
$str$25:
        /*008d*/ 	.byte	0x28, 0x28, 0x75, 0x69, 0x6e, 0x74, 0x33, 0x32, 0x5f, 0x74, 0x28, 0x74, 0x68, 0x72, 0x65, 0x61
        /*009d*/ 	.byte	0x64, 0x49, 0x64, 0x78, 0x2e, 0x78, 0x29, 0x20, 0x2f, 0x20, 0x33, 0x32, 0x29, 0x20, 0x25, 0x20
        /*00ad*/ 	.byte	0x34, 0x29, 0x20, 0x3d, 0x3d, 0x20, 0x28, 0x28, 0x28, 0x74, 0x6d, 0x65, 0x6d, 0x5f, 0x61, 0x64
        /*00bd*/ 	.byte	0x64, 0x72, 0x20, 0x3e, 0x3e, 0x20, 0x31, 0x36, 0x29, 0x20, 0x2f, 0x20, 0x33, 0x32, 0x29, 0x20
        /*00cd*/ 	.byte	0x25, 0x20, 0x34, 0x29, 0x00
	.type		__unnamed_1,@object
	.size		__unnamed_1,(__unnamed_2 - __unnamed_1)
__unnamed_1:
        /*00d2*/ 	.byte	0x61, 0x75, 0x74, 0x6f, 0x20, 0x63, 0x75, 0x74, 0x65, 0x3a, 0x3a, 0x61, 0x73, 0x5f, 0x70, 0x6f
        /* <DEDUP_REMOVED lines=24> */
        /*0262*/ 	.byte	0x38, 0x31, 0x39, 0x32, 0x3e, 0x3e, 0x3e, 0x3e, 0x5d, 0x00
	.type		__unnamed_2,@object
	.size		__unnamed_2,(.L_2 - __unnamed_2)
__unnamed_2:
        /* <DEDUP_REMOVED lines=43> */
        /*051c*/ 	.byte	0x74, 0x65, 0x3a, 0x3a, 0x43, 0x3c, 0x30, 0x3e, 0x3e, 0x3e, 0x3e, 0x5d, 0x00
.L_2:


//--------------------- .nv.shared._ZN7cutlass13device_kernelINS_4gemm6kernel13GemmUniversalIN4cute5tupleIJiiiiEEENS1_10collective13CollectiveMmaINS1_46MainloopSm100TmaUmmaWarpSpecializedBlockScaledILi2ELi2ELi1ENS5_IJNS4_1CILi1EEENSA_ILi8EEESB_EEEEENS5_IJNSA_ILi128EEENSA_ILi256EEESG_EEENS5_IJNS_12float_e2m1_tENS_13float_ue4m3_tEEEENS5_IJNS5_IJlSB_lEEENS4_6LayoutINS5_IJNS5_IJNS5_IJNSA_ILi32EEENSA_ILi4EEEEEEiEEENS5_IJNS5_IJNSA_ILi16EEESO_EEEiEEENS5_IJSB_iEEEEEENS5_IJST_NS5_IJNS5_IJNSA_ILi0EEESB_EEENSA_ILi512EEEEEENS5_IJSW_iEEEEEEEEEEESK_S13_NS4_8TiledMMAINS4_8MMA_AtomIJNS4_17SM100_MMA_MXF4_SSISI_SI_fSJ_Li128ELi256ELi16ELNS4_4UMMA5MajorE0ELS18_0ELNS17_7ScaleInE0ELS19_0EEEEEENSM_INS5_IJSB_SB_SB_EEENS5_IJSW_SW_SW_EEEEENS5_IJNS4_10UnderscoreES1F_S1F_EEEEENS5_IJNS4_23SM90_TMA_LOAD_MULTICASTES1I_EEENS5_IJNS4_14ComposedLayoutINS4_7SwizzleILi3ELi4ELi3EEENS4_18smem_ptr_flag_bitsILi4EEENSM_INS5_IJSC_SG_EEENS5_IJSG_SB_EEEEEEENSM_INS5_IJNS5_IJNS5_IJSP_SB_EEESS_EEESB_NS5_IJSB_SO_EEEEEENS5_IJNS5_IJNS5_IJSS_SY_EEESX_EEESW_NS5_IJSO_SY_EEEEEEEEEEEvNS4_8identityENS5_IJNS4_13SM90_TMA_LOADES24_EEENS5_IJS1S_NSM_INS5_IJNS5_IJNS5_IJSP_NSA_ILi2EEEEEESS_EEESB_S1V_EEENS5_IJS1Y_SW_NS5_IJSO_NSA_ILi1024EEEEEEEEEEEEEEvS23_EENS_8epilogue10collective18CollectiveEpilogueINS2G_23Sm100TmaWarpSpecializedILi4ELi2ELi64ELb1ELb0EEEJSH_NS5_IJNSM_ISF_SB_EENSM_INSA_ILi64EEESB_EEEEENS_10bfloat16_tESL_S2P_SL_NS2G_6fusion15FusionCallbacksIS2K_NS2Q_17LinearCombinationIS2P_fS2P_fLNS_15FloatRoundStyleE2EEESH_S2O_JEEENS4_5SM1004TMEM4LOAD26SM100_TMEM_LOAD_32dp32b64xES24_NS1K_IS1M_NS1N_ILi16EEENSM_INS5_IJSC_S2M_EEENS5_IJS2M_SB_EEEEEEENS4_39AutoVectorizingCopyWithAssumedAlignmentILi128EEENS4_14SM90_TMA_STOREES34_S36_S36_EEEvvEEEEvNT_6ParamsE --------------------------
	.section	.nv.shared._ZN7cutlass13device_kernelINS_4gemm6kernel13GemmUniversalIN4cute5tupleIJiiiiEEENS1_10collective13CollectiveMmaINS1_46MainloopSm100TmaUmmaWarpSpecializedBlockScaledILi2ELi2ELi1ENS5_IJNS4_1CILi1EEENSA_ILi8EEESB_EEEEENS5_IJNSA_ILi128EEENSA_ILi256EEESG_EEENS5_IJNS_12float_e2m1_tENS_13float_ue4m3_tEEEENS5_IJNS5_IJlSB_lEEENS4_6LayoutINS5_IJNS5_IJNS5_IJNSA_ILi32EEENSA_ILi4EEEEEEiEEENS5_IJNS5_IJNSA_ILi16EEESO_EEEiEEENS5_IJSB_iEEEEEENS5_IJST_NS5_IJNS5_IJNSA_ILi0EEESB_EEENSA_ILi512EEEEEENS5_IJSW_iEEEEEEEEEEESK_S13_NS4_8TiledMMAINS4_8MMA_AtomIJNS4_17SM100_MMA_MXF4_SSISI_SI_fSJ_Li128ELi256ELi16ELNS4_4UMMA5MajorE0ELS18_0ELNS17_7ScaleInE0ELS19_0EEEEEENSM_INS5_IJSB_SB_SB_EEENS5_IJSW_SW_SW_EEEEENS5_IJNS4_10UnderscoreES1F_S1F_EEEEENS5_IJNS4_23SM90_TMA_LOAD_MULTICASTES1I_EEENS5_IJNS4_14ComposedLayoutINS4_7SwizzleILi3ELi4ELi3EEENS4_18smem_ptr_flag_bitsILi4EEENSM_INS5_IJSC_SG_EEENS5_IJSG_SB_EEEEEEENSM_INS5_IJNS5_IJNS5_IJSP_SB_EEESS_EEESB_NS5_IJSB_SO_EEEEEENS5_IJNS5_IJNS5_IJSS_SY_EEESX_EEESW_NS5_IJSO_SY_EEEEEEEEEEEvNS4_8identityENS5_IJNS4_13SM90_TMA_LOADES24_EEENS5_IJS1S_NSM_INS5_IJNS5_IJNS5_IJSP_NSA_ILi2EEEEEESS_EEESB_S1V_EEENS5_IJS1Y_SW_NS5_IJSO_NSA_ILi1024EEEEEEEEEEEEEEvS23_EENS_8epilogue10collective18CollectiveEpilogueINS2G_23Sm100TmaWarpSpecializedILi4ELi2ELi64ELb1ELb0EEEJSH_NS5_IJNSM_ISF_SB_EENSM_INSA_ILi64EEESB_EEEEENS_10bfloat16_tESL_S2P_SL_NS2G_6fusion15FusionCallbacksIS2K_NS2Q_17LinearCombinationIS2P_fS2P_fLNS_15FloatRoundStyleE2EEESH_S2O_JEEENS4_5SM1004TMEM4LOAD26SM100_TMEM_LOAD_32dp32b64xES24_NS1K_IS1M_NS1N_ILi16EEENSM_INS5_IJSC_S2M_EEENS5_IJS2M_SB_EEEEEEENS4_39AutoVectorizingCopyWithAssumedAlignmentILi128EEENS4_14SM90_TMA_STOREES34_S36_S36_EEEvvEEEEvNT_6ParamsE,"aw",@nobits
	.sectionflags	@""
	.align	16
	.zero		1024


//--------------------- .nv.shared.reserved.0     --------------------------
	.section	.nv.shared.reserved.0,"aw",@nobits
	.weak		__nv_reservedSMEM_offset_0_alias
	.size		__nv_reservedSMEM_offset_0_alias, 0, 64
	.other		__nv_reservedSMEM_offset_0_alias,@"STO_CUDA_RESERVED_SHARED STV_DEFAULT"
__nv_reservedSMEM_offset_0_alias:
	.zero		0
.nv.shared.reserved.0:
	.zero		64
	.weak		__nv_reservedSMEM_tcgen05_partition
	.type		__nv_reservedSMEM_tcgen05_partition,@object
	.size		__nv_reservedSMEM_tcgen05_partition,(.L_0 - __nv_reservedSMEM_tcgen05_partition)
__nv_reservedSMEM_tcgen05_partition:
	.zero		32
.L_0:


//--------------------- .nv.global                --------------------------
	.section	.nv.global,"aw",@nobits
.nv.global:
	.type		_ZN40_INTERNAL_efcce550_4_k_cu_d3a9b2dc_227254cute1_E,@object
	.size		_ZN40_INTERNAL_efcce550_4_k_cu_d3a9b2dc_227254cute1_E,(_ZN40_INTERNAL_efcce550_4_k_cu_d3a9b2dc_227254cuda3std3__45__cpo6cbeginE - _ZN40_INTERNAL_efcce550_4_k_cu_d3a9b2dc_227254cute1_E)
_ZN40_INTERNAL_efcce550_4_k_cu_d3a9b2dc_227254cute1_E:
	.zero		1
	.type		_ZN40_INTERNAL_efcce550_4_k_cu_d3a9b2dc_227254cuda3std3__45__cpo6cbeginE,@object
	.size		_ZN40_INTERNAL_efcce550_4_k_cu_d3a9b2dc_227254cuda3std3__45__cpo6cbeginE,(_ZN40_INTERNAL_efcce550_4_k_cu_d3a9b2dc_227254cuda3std3__48in_placeE - _ZN40_INTERNAL_efcce550_4_k_cu_d3a9b2dc_227254cuda3std3__45__cpo6cbeginE)
_ZN40_INTERNAL_efcce550_4_k_cu_d3a9b2dc_227254cuda3std3__45__cpo6cbeginE:
	.zero		1
	.type		_ZN40_INTERNAL_efcce550_4_k_cu_d3a9b2dc_227254cuda3std3__48in_placeE,@object
	.size		_ZN40_INTERNAL_efcce550_4_k_cu_d3a9b2dc_227254cuda3std3__48in_placeE,(_ZN40_INTERNAL_efcce550_4_k_cu_d3a9b2dc_227254cuda3std6ranges3__45__cpo9iter_moveE - _ZN40_INTERNAL_efcce550_4_k_cu_d3a9b2dc_227254cuda3std3__48in_placeE)
_ZN40_INTERNAL_efcce550_4_k_cu_d3a9b2dc_227254cuda3std3__48in_placeE:
	.zero		1
	.type		_ZN40_INTERNAL_efcce550_4_k_cu_d3a9b2dc_227254cuda3std6ranges3__45__cpo9iter_moveE,@object
	.size		_ZN40_INTERNAL_efcce550_4_k_cu_d3a9b2dc_227254cuda3std6ranges3__45__cpo9iter_moveE,(_ZN40_INTERNAL_efcce550_4_k_cu_d3a9b2dc_227254cuda3std3__45__cpo5beginE - _ZN40_INTERNAL_efcce550_4_k_cu_d3a9b2dc_227254cuda3std6ranges3__45__cpo9iter_moveE)
_ZN40_INTERNAL_efcce550_4_k_cu_d3a9b2dc_227254cuda3std6ranges3__45__cpo9iter_moveE:
	.zero		1
	.type		_ZN40_INTERNAL_efcce550_4_k_cu_d3a9b2dc_227254cuda3std3__45__cpo5beginE,@object
	.size		_ZN40_INTERNAL_efcce550_4_k_cu_d3a9b2dc_227254cuda3std3__45__cpo5beginE,(_ZN40_INTERNAL_efcce550_4_k_cu_d3a9b2dc_227254cuda3std3__442_GLOBAL__N__efcce550_4_k_cu_d3a9b2dc_227256ignoreE - _ZN40_INTERNAL_efcce550_4_k_cu_d3a9b2dc_227254cuda3std3__45__cpo5beginE)
_ZN40_INTERNAL_efcce550_4_k_cu_d3a9b2dc_227254cuda3std3__45__cpo5beginE:
	.zero		1
	.type		_ZN40_INTERNAL_efcce550_4_k_cu_d3a9b2dc_227254cuda3std3__442_GLOBAL__N__efcce550_4_k_cu_d3a9b2dc_227256ignoreE,@object
	.size		_ZN40_INTERNAL_efcce550_4_k_cu_d3a9b2dc_227254cuda3std3__442_GLOBAL__N__efcce550_4_k_cu_d3a9b2dc_227256ignoreE,(_ZN40_INTERNAL_efcce550_4_k_cu_d3a9b2dc_227254cute7productE - _ZN40_INTERNAL_efcce550_4_k_cu_d3a9b2dc_227254cuda3std3__442_GLOBAL__N__efcce550_4_k_cu_d3a9b2dc_227256ignoreE)
_ZN40_INTERNAL_efcce550_4_k_cu_d3a9b2dc_227254cuda3std3__442_GLOBAL__N__efcce550_4_k_cu_d3a9b2dc_227256ignoreE:
	.zero		1
	.type		_ZN40_INTERNAL_efcce550_4_k_cu_d3a9b2dc_227254cute7productE,@object
	.size		_ZN40_INTERNAL_efcce550_4_k_cu_d3a9b2dc_227254cute7productE,(_ZN40_INTERNAL_efcce550_4_k_cu_d3a9b2dc_227254cuda3std3__45__cpo3endE - _ZN40_INTERNAL_efcce550_4_k_cu_d3a9b2dc_227254cute7productE)
_ZN40_INTERNAL_efcce550_4_k_cu_d3a9b2dc_227254cute7productE:
	.zero		1
	.type		_ZN40_INTERNAL_efcce550_4_k_cu_d3a9b2dc_227254cuda3std3__45__cpo3endE,@object
	.size		_ZN40_INTERNAL_efcce550_4_k_cu_d3a9b2dc_227254cuda3std3__45__cpo3endE,(_ZN40_INTERNAL_efcce550_4_k_cu_d3a9b2dc_227254cuda3std3__419piecewise_constructE - _ZN40_INTERNAL_efcce550_4_k_cu_d3a9b2dc_227254cuda3std3__45__cpo3endE)
_ZN40_INTERNAL_efcce550_4_k_cu_d3a9b2dc_227254cuda3std3__45__cpo3endE:
	.zero		1
	.type		_ZN40_INTERNAL_efcce550_4_k_cu_d3a9b2dc_227254cuda3std3__419piecewise_constructE,@object
	.size		_ZN40_INTERNAL_efcce550_4_k_cu_d3a9b2dc_227254cuda3std3__419piecewise_constructE,(_ZN40_INTERNAL_efcce550_4_k_cu_d3a9b2dc_227254cuda3std3__45__cpo4cendE - _ZN40_INTERNAL_efcce550_4_k_cu_d3a9b2dc_227254cuda3std3__419piecewise_constructE)
_ZN40_INTERNAL_efcce550_4_k_cu_d3a9b2dc_227254cuda3std3__419piecewise_constructE:
	.zero		1
	.type		_ZN40_INTERNAL_efcce550_4_k_cu_d3a9b2dc_227254cuda3std3__45__cpo4cendE,@object
	.size		_ZN40_INTERNAL_efcce550_4_k_cu_d3a9b2dc_227254cuda3std3__45__cpo4cendE,(_ZN40_INTERNAL_efcce550_4_k_cu_d3a9b2dc_227254cuda3std6ranges3__45__cpo4swapE - _ZN40_INTERNAL_efcce550_4_k_cu_d3a9b2dc_227254cuda3std3__45__cpo4cendE)
_ZN40_INTERNAL_efcce550_4_k_cu_d3a9b2dc_227254cuda3std3__45__cpo4cendE:
	.zero		1
	.type		_ZN40_INTERNAL_efcce550_4_k_cu_d3a9b2dc_227254cuda3std6ranges3__45__cpo4swapE,@object
	.size		_ZN40_INTERNAL_efcce550_4_k_cu_d3a9b2dc_227254cuda3std6ranges3__45__cpo4swapE,(.L_10 - _ZN40_INTERNAL_efcce550_4_k_cu_d3a9b2dc_227254cuda3std6ranges3__45__cpo4swapE)
_ZN40_INTERNAL_efcce550_4_k_cu_d3a9b2dc_227254cuda3std6ranges3__45__cpo4swapE:
	.zero		1
.L_10:


//--------------------- .nv.constant0._ZN7cutlass13device_kernelINS_4gemm6kernel13GemmUniversalIN4cute5tupleIJiiiiEEENS1_10collective13CollectiveMmaINS1_46MainloopSm100TmaUmmaWarpSpecializedBlockScaledILi2ELi2ELi1ENS5_IJNS4_1CILi1EEENSA_ILi8EEESB_EEEEENS5_IJNSA_ILi128EEENSA_ILi256EEESG_EEENS5_IJNS_12float_e2m1_tENS_13float_ue4m3_tEEEENS5_IJNS5_IJlSB_lEEENS4_6LayoutINS5_IJNS5_IJNS5_IJNSA_ILi32EEENSA_ILi4EEEEEEiEEENS5_IJNS5_IJNSA_ILi16EEESO_EEEiEEENS5_IJSB_iEEEEEENS5_IJST_NS5_IJNS5_IJNSA_ILi0EEESB_EEENSA_ILi512EEEEEENS5_IJSW_iEEEEEEEEEEESK_S13_NS4_8TiledMMAINS4_8MMA_AtomIJNS4_17SM100_MMA_MXF4_SSISI_SI_fSJ_Li128ELi256ELi16ELNS4_4UMMA5MajorE0ELS18_0ELNS17_7ScaleInE0ELS19_0EEEEEENSM_INS5_IJSB_SB_SB_EEENS5_IJSW_SW_SW_EEEEENS5_IJNS4_10UnderscoreES1F_S1F_EEEEENS5_IJNS4_23SM90_TMA_LOAD_MULTICASTES1I_EEENS5_IJNS4_14ComposedLayoutINS4_7SwizzleILi3ELi4ELi3EEENS4_18smem_ptr_flag_bitsILi4EEENSM_INS5_IJSC_SG_EEENS5_IJSG_SB_EEEEEEENSM_INS5_IJNS5_IJNS5_IJSP_SB_EEESS_EEESB_NS5_IJSB_SO_EEEEEENS5_IJNS5_IJNS5_IJSS_SY_EEESX_EEESW_NS5_IJSO_SY_EEEEEEEEEEEvNS4_8identityENS5_IJNS4_13SM90_TMA_LOADES24_EEENS5_IJS1S_NSM_INS5_IJNS5_IJNS5_IJSP_NSA_ILi2EEEEEESS_EEESB_S1V_EEENS5_IJS1Y_SW_NS5_IJSO_NSA_ILi1024EEEEEEEEEEEEEEvS23_EENS_8epilogue10collective18CollectiveEpilogueINS2G_23Sm100TmaWarpSpecializedILi4ELi2ELi64ELb1ELb0EEEJSH_NS5_IJNSM_ISF_SB_EENSM_INSA_ILi64EEESB_EEEEENS_10bfloat16_tESL_S2P_SL_NS2G_6fusion15FusionCallbacksIS2K_NS2Q_17LinearCombinationIS2P_fS2P_fLNS_15FloatRoundStyleE2EEESH_S2O_JEEENS4_5SM1004TMEM4LOAD26SM100_TMEM_LOAD_32dp32b64xES24_NS1K_IS1M_NS1N_ILi16EEENSM_INS5_IJSC_S2M_EEENS5_IJS2M_SB_EEEEEEENS4_39AutoVectorizingCopyWithAssumedAlignmentILi128EEENS4_14SM90_TMA_STOREES34_S36_S36_EEEvvEEEEvNT_6ParamsE --------------------------
	.section	.nv.constant0._ZN7cutlass13device_kernelINS_4gemm6kernel13GemmUniversalIN4cute5tupleIJiiiiEEENS1_10collective13CollectiveMmaINS1_46MainloopSm100TmaUmmaWarpSpecializedBlockScaledILi2ELi2ELi1ENS5_IJNS4_1CILi1EEENSA_ILi8EEESB_EEEEENS5_IJNSA_ILi128EEENSA_ILi256EEESG_EEENS5_IJNS_12float_e2m1_tENS_13float_ue4m3_tEEEENS5_IJNS5_IJlSB_lEEENS4_6LayoutINS5_IJNS5_IJNS5_IJNSA_ILi32EEENSA_ILi4EEEEEEiEEENS5_IJNS5_IJNSA_ILi16EEESO_EEEiEEENS5_IJSB_iEEEEEENS5_IJST_NS5_IJNS5_IJNSA_ILi0EEESB_EEENSA_ILi512EEEEEENS5_IJSW_iEEEEEEEEEEESK_S13_NS4_8TiledMMAINS4_8MMA_AtomIJNS4_17SM100_MMA_MXF4_SSISI_SI_fSJ_Li128ELi256ELi16ELNS4_4UMMA5MajorE0ELS18_0ELNS17_7ScaleInE0ELS19_0EEEEEENSM_INS5_IJSB_SB_SB_EEENS5_IJSW_SW_SW_EEEEENS5_IJNS4_10UnderscoreES1F_S1F_EEEEENS5_IJNS4_23SM90_TMA_LOAD_MULTICASTES1I_EEENS5_IJNS4_14ComposedLayoutINS4_7SwizzleILi3ELi4ELi3EEENS4_18smem_ptr_flag_bitsILi4EEENSM_INS5_IJSC_SG_EEENS5_IJSG_SB_EEEEEEENSM_INS5_IJNS5_IJNS5_IJSP_SB_EEESS_EEESB_NS5_IJSB_SO_EEEEEENS5_IJNS5_IJNS5_IJSS_SY_EEESX_EEESW_NS5_IJSO_SY_EEEEEEEEEEEvNS4_8identityENS5_IJNS4_13SM90_TMA_LOADES24_EEENS5_IJS1S_NSM_INS5_IJNS5_IJNS5_IJSP_NSA_ILi2EEEEEESS_EEESB_S1V_EEENS5_IJS1Y_SW_NS5_IJSO_NSA_ILi1024EEEEEEEEEEEEEEvS23_EENS_8epilogue10collective18CollectiveEpilogueINS2G_23Sm100TmaWarpSpecializedILi4ELi2ELi64ELb1ELb0EEEJSH_NS5_IJNSM_ISF_SB_EENSM_INSA_ILi64EEESB_EEEEENS_10bfloat16_tESL_S2P_SL_NS2G_6fusion15FusionCallbacksIS2K_NS2Q_17LinearCombinationIS2P_fS2P_fLNS_15FloatRoundStyleE2EEESH_S2O_JEEENS4_5SM1004TMEM4LOAD26SM100_TMEM_LOAD_32dp32b64xES24_NS1K_IS1M_NS1N_ILi16EEENSM_INS5_IJSC_S2M_EEENS5_IJS2M_SB_EEEEEEENS4_39AutoVectorizingCopyWithAssumedAlignmentILi128EEENS4_14SM90_TMA_STOREES34_S36_S36_EEEvvEEEEvNT_6ParamsE,"a",@progbits
	.sectionflags	@""
	.align	4
.nv.constant0._ZN7cutlass13device_kernelINS_4gemm6kernel13GemmUniversalIN4cute5tupleIJiiiiEEENS1_10collective13CollectiveMmaINS1_46MainloopSm100TmaUmmaWarpSpecializedBlockScaledILi2ELi2ELi1ENS5_IJNS4_1CILi1EEENSA_ILi8EEESB_EEEEENS5_IJNSA_ILi128EEENSA_ILi256EEESG_EEENS5_IJNS_12float_e2m1_tENS_13float_ue4m3_tEEEENS5_IJNS5_IJlSB_lEEENS4_6LayoutINS5_IJNS5_IJNS5_IJNSA_ILi32EEENSA_ILi4EEEEEEiEEENS5_IJNS5_IJNSA_ILi16EEESO_EEEiEEENS5_IJSB_iEEEEEENS5_IJST_NS5_IJNS5_IJNSA_ILi0EEESB_EEENSA_ILi512EEEEEENS5_IJSW_iEEEEEEEEEEESK_S13_NS4_8TiledMMAINS4_8MMA_AtomIJNS4_17SM100_MMA_MXF4_SSISI_SI_fSJ_Li128ELi256ELi16ELNS4_4UMMA5MajorE0ELS18_0ELNS17_7ScaleInE0ELS19_0EEEEEENSM_INS5_IJSB_SB_SB_EEENS5_IJSW_SW_SW_EEEEENS5_IJNS4_10UnderscoreES1F_S1F_EEEEENS5_IJNS4_23SM90_TMA_LOAD_MULTICASTES1I_EEENS5_IJNS4_14ComposedLayoutINS4_7SwizzleILi3ELi4ELi3EEENS4_18smem_ptr_flag_bitsILi4EEENSM_INS5_IJSC_SG_EEENS5_IJSG_SB_EEEEEEENSM_INS5_IJNS5_IJNS5_IJSP_SB_EEESS_EEESB_NS5_IJSB_SO_EEEEEENS5_IJNS5_IJNS5_IJSS_SY_EEESX_EEESW_NS5_IJSO_SY_EEEEEEEEEEEvNS4_8identityENS5_IJNS4_13SM90_TMA_LOADES24_EEENS5_IJS1S_NSM_INS5_IJNS5_IJNS5_IJSP_NSA_ILi2EEEEEESS_EEESB_S1V_EEENS5_IJS1Y_SW_NS5_IJSO_NSA_ILi1024EEEEEEEEEEEEEEvS23_EENS_8epilogue10collective18CollectiveEpilogueINS2G_23Sm100TmaWarpSpecializedILi4ELi2ELi64ELb1ELb0EEEJSH_NS5_IJNSM_ISF_SB_EENSM_INSA_ILi64EEESB_EEEEENS_10bfloat16_tESL_S2P_SL_NS2G_6fusion15FusionCallbacksIS2K_NS2Q_17LinearCombinationIS2P_fS2P_fLNS_15FloatRoundStyleE2EEESH_S2O_JEEENS4_5SM1004TMEM4LOAD26SM100_TMEM_LOAD_32dp32b64xES24_NS1K_IS1M_NS1N_ILi16EEENSM_INS5_IJSC_S2M_EEENS5_IJS2M_SB_EEEEEEENS4_39AutoVectorizingCopyWithAssumedAlignmentILi128EEENS4_14SM90_TMA_STOREES34_S36_S36_EEEvvEEEEvNT_6ParamsE:
	.zero		3968


//--------------------- SYMBOLS --------------------------

	.type		.nv.reservedSmem.offset0,@object
	.size		.nv.reservedSmem.offset0,0x4
	.type		.nv.reservedSmem.cap,@object
	.size		.nv.reservedSmem.cap,0x4
	.type		__assertfail,@function
